def attn_fwd(
    Q,
    K,
    V,
    Out,
    Lse,
    sm_scale,
    stride_qz,
    stride_qh,
    stride_qm,
    stride_qk,
    stride_kz,
    stride_kh,
    stride_kn,
    stride_kk,
    stride_vz,
    stride_vh,
    stride_vn,
    stride_vk,
    stride_oz,
    stride_oh,
    stride_om,
    stride_ok,
    seqlen_q,
    seqlen_k,
    BLOCK_M: tl.constexpr,
    BLOCK_N: tl.constexpr,
    HEAD_DIM: tl.constexpr,
    CAUSAL: tl.constexpr,
):
    start_m = tl.program_id(0)
    off_hz = tl.program_id(1)
    q_off = off_hz * stride_qh
    k_off = off_hz * stride_kh
    v_off = off_hz * stride_vh
    offs_m = start_m * BLOCK_M + tl.arange(0, BLOCK_M)
    offs_d = tl.arange(0, HEAD_DIM)
    offs_n = tl.arange(0, BLOCK_N)
    q_ptrs = Q + q_off + offs_m[:, None] * stride_qm + offs_d[None, :] * stride_qk
    k_ptrs = K + k_off + offs_d[:, None] * stride_kk + offs_n[None, :] * stride_kn
    v_ptrs = V + v_off + offs_n[:, None] * stride_vn + offs_d[None, :] * stride_vk
    m_i = tl.full([BLOCK_M], float("-inf"), dtype=tl.float32)
    l_i = tl.zeros([BLOCK_M], dtype=tl.float32) + 1.0
    acc = tl.zeros([BLOCK_M, HEAD_DIM], dtype=tl.float32)
    q = tl.load(q_ptrs)
    acc, l_i, m_i = _attn_fwd_inner(
        acc,
        l_i,
        m_i,
        q,
        k_ptrs,
        v_ptrs,
        sm_scale,
        stride_kn,
        stride_vn,
        start_m,
        seqlen_k,
        BLOCK_M,
        BLOCK_N,
        HEAD_DIM,
        CAUSAL,
    )
    acc = acc / l_i[:, None]
    lse = m_i + tl.math.log2(l_i) / 1.4426950408889634
    o_ptrs = (
        Out
        + off_hz * stride_oh
        + offs_m[:, None] * stride_om
        + offs_d[None, :] * stride_ok
    )
    tl.store(o_ptrs, acc.to(Out.dtype.element_ty))
    tl.store(Lse + off_hz * seqlen_q + offs_m, lse)

# config = {"BLOCK_M": 256, "BLOCK_N": 64, "HEAD_DIM": 256, "arch": "sm_90", "causal": false, "dtype": "fp16", "num_stages": 2, "num_warps": 8}
# arch = sm_90


// ===== COMPILED SASS (sm_90a) =====

	.target	sm_90a

	.elftype	@"ET_EXEC"


//--------------------- .note.nv.tkinfo           --------------------------
	.section	.note.nv.tkinfo,"",@"SHT_NOTE"
	.sectionflags	@"SHF_NOTE_NV_TKINFO"
	.tkinfo
        /*0018*/ 	.word	0x00000002
        /*0030*/ 	.string	""
        /*0030*/ 	.string	"ptxas"
        /*0030*/ 	.string	"Cuda compilation tools, release 13.0, V13.0.88"
        /*0030*/ 	.string	"Build cuda_13.0.r13.0/compiler.36424714_0"
        /*0030*/ 	.string	"-v  -suppress-debug-info  -lineinfo  -arch sm_90a "



//--------------------- .note.nv.cuinfo           --------------------------
	.section	.note.nv.cuinfo,"",@"SHT_NOTE"
	.sectionflags	@"SHF_NOTE_NV_CUINFO"
        /*0018*/ 	.short	0x0002
        /*001a*/ 	.short	0x005a
        /*001c*/ 	.short	0x0082
	.zero		2


//--------------------- .nv.info                  --------------------------
	.section	.nv.info,"",@"SHT_CUDA_INFO"
	.align	4


	//----- nvinfo : EIATTR_REGCOUNT
	.align		4
        /*0000*/ 	.byte	0x04, 0x2f
        /*0002*/ 	.short	(.L_2 - .L_1)
	.align		4
.L_1:
        /*0004*/ 	.word	index@(attn_fwd)
        /*0008*/ 	.word	0x000000ff


	//----- nvinfo : EIATTR_FRAME_SIZE
	.align		4
.L_2:
        /*000c*/ 	.byte	0x04, 0x11
        /*000e*/ 	.short	(.L_4 - .L_3)
	.align		4
.L_3:
        /*0010*/ 	.word	index@(attn_fwd)
        /*0014*/ 	.word	0x00000728


	//----- nvinfo : EIATTR_MIN_STACK_SIZE
	.align		4
.L_4:
        /*0018*/ 	.byte	0x04, 0x12
        /*001a*/ 	.short	(.L_6 - .L_5)
	.align		4
.L_5:
        /*001c*/ 	.word	index@(attn_fwd)
        /*0020*/ 	.word	0x00000728
.L_6:


//--------------------- .nv.compat                --------------------------
	.section	.nv.compat,"",@"SHT_CUDA_COMPAT_INFO"
	.align	4
        /*0000*/ 	.byte	0x02, 0x09, 0x01, 0x00, 0x02, 0x02, 0x04, 0x00, 0x02, 0x05, 0x05, 0x00, 0x03, 0x07, 0x01, 0x01
        /*0010*/ 	.byte	0x02, 0x03, 0x00, 0x00, 0x02, 0x06, 0x01, 0x00, 0x04, 0x0b, 0x08, 0x00, 0x00, 0x00, 0x00, 0x00
        /*0020*/ 	.byte	0x00, 0x00, 0x00, 0x00


//--------------------- .nv.info.attn_fwd         --------------------------
	.section	.nv.info.attn_fwd,"",@"SHT_CUDA_INFO"
	.sectionflags	@""
	.align	4


	//----- nvinfo : EIATTR_CUDA_API_VERSION
	.align		4
        /*0000*/ 	.byte	0x04, 0x37
        /*0002*/ 	.short	(.L_8 - .L_7)
.L_7:
        /*0004*/ 	.word	0x00000082


	//----- nvinfo : EIATTR_KPARAM_INFO
	.align		4
.L_8:
        /*0008*/ 	.byte	0x04, 0x17
        /*000a*/ 	.short	(.L_10 - .L_9)
.L_9:
        /*000c*/ 	.word	0x00000000
        /*0010*/ 	.short	0x0019
        /*0012*/ 	.short	0x0080
        /*0014*/ 	.byte	0x00, 0xf4, 0x21, 0x00


	//----- nvinfo : EIATTR_KPARAM_INFO
	.align		4
.L_10:
        /*0018*/ 	.byte	0x04, 0x17
        /*001a*/ 	.short	(.L_12 - .L_11)
.L_11:
        /*001c*/ 	.word	0x00000000
        /*0020*/ 	.short	0x0018
        /*0022*/ 	.short	0x0078
        /*0024*/ 	.byte	0x00, 0xf4, 0x21, 0x00


	//----- nvinfo : EIATTR_KPARAM_INFO
	.align		4
.L_12:
        /*0028*/ 	.byte	0x04, 0x17
        /*002a*/ 	.short	(.L_14 - .L_13)
.L_13:
        /*002c*/ 	.word	0x00000000
        /*0030*/ 	.short	0x0017
        /*0032*/ 	.short	0x0070
        /*0034*/ 	.byte	0x00, 0xf0, 0x11, 0x00


	//----- nvinfo : EIATTR_KPARAM_INFO
	.align		4
.L_14:
        /*0038*/ 	.byte	0x04, 0x17
        /*003a*/ 	.short	(.L_16 - .L_15)
.L_15:
        /*003c*/ 	.word	0x00000000
        /*0040*/ 	.short	0x0016
        /*0042*/ 	.short	0x006c
        /*0044*/ 	.byte	0x00, 0xf0, 0x11, 0x00


	//----- nvinfo : EIATTR_KPARAM_INFO
	.align		4
.L_16:
        /*0048*/ 	.byte	0x04, 0x17
        /*004a*/ 	.short	(.L_18 - .L_17)
.L_17:
        /*004c*/ 	.word	0x00000000
        /*0050*/ 	.short	0x0015
        /*0052*/ 	.short	0x0068
        /*0054*/ 	.byte	0x00, 0xf0, 0x11, 0x00


	//----- nvinfo : EIATTR_KPARAM_INFO
	.align		4
.L_18:
        /*0058*/ 	.byte	0x04, 0x17
        /*005a*/ 	.short	(.L_20 - .L_19)
.L_19:
        /*005c*/ 	.word	0x00000000
        /*0060*/ 	.short	0x0014
        /*0062*/ 	.short	0x0064
        /*0064*/ 	.byte	0x00, 0xf0, 0x11, 0x00


	//----- nvinfo : EIATTR_KPARAM_INFO
	.align		4
.L_20:
        /*0068*/ 	.byte	0x04, 0x17
        /*006a*/ 	.short	(.L_22 - .L_21)
.L_21:
        /*006c*/ 	.word	0x00000000
        /*0070*/ 	.short	0x0013
        /*0072*/ 	.short	0x0060
        /*0074*/ 	.byte	0x00, 0xf0, 0x11, 0x00


	//----- nvinfo : EIATTR_KPARAM_INFO
	.align		4
.L_22:
        /*0078*/ 	.byte	0x04, 0x17
        /*007a*/ 	.short	(.L_24 - .L_23)
.L_23:
        /*007c*/ 	.word	0x00000000
        /*0080*/ 	.short	0x0012
        /*0082*/ 	.short	0x005c
        /*0084*/ 	.byte	0x00, 0xf0, 0x11, 0x00


	//----- nvinfo : EIATTR_KPARAM_INFO
	.align		4
.L_24:
        /*0088*/ 	.byte	0x04, 0x17
        /*008a*/ 	.short	(.L_26 - .L_25)
.L_25:
        /*008c*/ 	.word	0x00000000
        /*0090*/ 	.short	0x0011
        /*0092*/ 	.short	0x0058
        /*0094*/ 	.byte	0x00, 0xf0, 0x11, 0x00


	//----- nvinfo : EIATTR_KPARAM_INFO
	.align		4
.L_26:
        /*0098*/ 	.byte	0x04, 0x17
        /*009a*/ 	.short	(.L_28 - .L_27)
.L_27:
        /*009c*/ 	.word	0x00000000
        /*00a0*/ 	.short	0x0010
        /*00a2*/ 	.short	0x0054
        /*00a4*/ 	.byte	0x00, 0xf0, 0x11, 0x00


	//----- nvinfo : EIATTR_KPARAM_INFO
	.align		4
.L_28:
        /*00a8*/ 	.byte	0x04, 0x17
        /*00aa*/ 	.short	(.L_30 - .L_29)
.L_29:
        /*00ac*/ 	.word	0x00000000
        /*00b0*/ 	.short	0x000f
        /*00b2*/ 	.short	0x0050
        /*00b4*/ 	.byte	0x00, 0xf0, 0x11, 0x00


	//----- nvinfo : EIATTR_KPARAM_INFO
	.align		4
.L_30:
        /*00b8*/ 	.byte	0x04, 0x17
        /*00ba*/ 	.short	(.L_32 - .L_31)
.L_31:
        /*00bc*/ 	.word	0x00000000
        /*00c0*/ 	.short	0x000e
        /*00c2*/ 	.short	0x004c
        /*00c4*/ 	.byte	0x00, 0xf0, 0x11, 0x00


	//----- nvinfo : EIATTR_KPARAM_INFO
	.align		4
.L_32:
        /*00c8*/ 	.byte	0x04, 0x17
        /*00ca*/ 	.short	(.L_34 - .L_33)
.L_33:
        /*00cc*/ 	.word	0x00000000
        /*00d0*/ 	.short	0x000d
        /*00d2*/ 	.short	0x0048
        /*00d4*/ 	.byte	0x00, 0xf0, 0x11, 0x00


	//----- nvinfo : EIATTR_KPARAM_INFO
	.align		4
.L_34:
        /*00d8*/ 	.byte	0x04, 0x17
        /*00da*/ 	.short	(.L_36 - .L_35)
.L_35:
        /*00dc*/ 	.word	0x00000000
        /*00e0*/ 	.short	0x000c
        /*00e2*/ 	.short	0x0044
        /*00e4*/ 	.byte	0x00, 0xf0, 0x11, 0x00


	//----- nvinfo : EIATTR_KPARAM_INFO
	.align		4
.L_36:
        /*00e8*/ 	.byte	0x04, 0x17
        /*00ea*/ 	.short	(.L_38 - .L_37)
.L_37:
        /*00ec*/ 	.word	0x00000000
        /*00f0*/ 	.short	0x000b
        /*00f2*/ 	.short	0x0040
        /*00f4*/ 	.byte	0x00, 0xf0, 0x11, 0x00


	//----- nvinfo : EIATTR_KPARAM_INFO
	.align		4
.L_38:
        /*00f8*/ 	.byte	0x04, 0x17
        /*00fa*/ 	.short	(.L_40 - .L_39)
.L_39:
        /*00fc*/ 	.word	0x00000000
        /*0100*/ 	.short	0x000a
        /*0102*/ 	.short	0x003c
        /*0104*/ 	.byte	0x00, 0xf0, 0x11, 0x00


	//----- nvinfo : EIATTR_KPARAM_INFO
	.align		4
.L_40:
        /*0108*/ 	.byte	0x04, 0x17
        /*010a*/ 	.short	(.L_42 - .L_41)
.L_41:
        /*010c*/ 	.word	0x00000000
        /*0110*/ 	.short	0x0009
        /*0112*/ 	.short	0x0038
        /*0114*/ 	.byte	0x00, 0xf0, 0x11, 0x00


	//----- nvinfo : EIATTR_KPARAM_INFO
	.align		4
.L_42:
        /*0118*/ 	.byte	0x04, 0x17
        /*011a*/ 	.short	(.L_44 - .L_43)
.L_43:
        /*011c*/ 	.word	0x00000000
        /*0120*/ 	.short	0x0008
        /*0122*/ 	.short	0x0034
        /*0124*/ 	.byte	0x00, 0xf0, 0x11, 0x00


	//----- nvinfo : EIATTR_KPARAM_INFO
	.align		4
.L_44:
        /*0128*/ 	.byte	0x04, 0x17
        /*012a*/ 	.short	(.L_46 - .L_45)
.L_45:
        /*012c*/ 	.word	0x00000000
        /*0130*/ 	.short	0x0007
        /*0132*/ 	.short	0x0030
        /*0134*/ 	.byte	0x00, 0xf0, 0x11, 0x00


	//----- nvinfo : EIATTR_KPARAM_INFO
	.align		4
.L_46:
        /*0138*/ 	.byte	0x04, 0x17
        /*013a*/ 	.short	(.L_48 - .L_47)
.L_47:
        /*013c*/ 	.word	0x00000000
        /*0140*/ 	.short	0x0006
        /*0142*/ 	.short	0x002c
        /*0144*/ 	.byte	0x00, 0xf0, 0x11, 0x00


	//----- nvinfo : EIATTR_KPARAM_INFO
	.align		4
.L_48:
        /*0148*/ 	.byte	0x04, 0x17
        /*014a*/ 	.short	(.L_50 - .L_49)
.L_49:
        /*014c*/ 	.word	0x00000000
        /*0150*/ 	.short	0x0005
        /*0152*/ 	.short	0x0028
        /*0154*/ 	.byte	0x00, 0xf0, 0x11, 0x00


	//----- nvinfo : EIATTR_KPARAM_INFO
	.align		4
.L_50:
        /*0158*/ 	.byte	0x04, 0x17
        /*015a*/ 	.short	(.L_52 - .L_51)
.L_51:
        /*015c*/ 	.word	0x00000000
        /*0160*/ 	.short	0x0004
        /*0162*/ 	.short	0x0020
        /*0164*/ 	.byte	0x00, 0xf4, 0x21, 0x00


	//----- nvinfo : EIATTR_KPARAM_INFO
	.align		4
.L_52:
        /*0168*/ 	.byte	0x04, 0x17
        /*016a*/ 	.short	(.L_54 - .L_53)
.L_53:
        /*016c*/ 	.word	0x00000000
        /*0170*/ 	.short	0x0003
        /*0172*/ 	.short	0x0018
        /*0174*/ 	.byte	0x00, 0xf4, 0x21, 0x00


	//----- nvinfo : EIATTR_KPARAM_INFO
	.align		4
.L_54:
        /*0178*/ 	.byte	0x04, 0x17
        /*017a*/ 	.short	(.L_56 - .L_55)
.L_55:
        /*017c*/ 	.word	0x00000000
        /*0180*/ 	.short	0x0002
        /*0182*/ 	.short	0x0010
        /*0184*/ 	.byte	0x00, 0xf4, 0x21, 0x00


	//----- nvinfo : EIATTR_KPARAM_INFO
	.align		4
.L_56:
        /*0188*/ 	.byte	0x04, 0x17
        /*018a*/ 	.short	(.L_58 - .L_57)
.L_57:
        /*018c*/ 	.word	0x00000000
        /*0190*/ 	.short	0x0001
        /*0192*/ 	.short	0x0008
        /*0194*/ 	.byte	0x00, 0xf4, 0x21, 0x00


	//----- nvinfo : EIATTR_KPARAM_INFO
	.align		4
.L_58:
        /*0198*/ 	.byte	0x04, 0x17
        /*019a*/ 	.short	(.L_60 - .L_59)
.L_59:
        /*019c*/ 	.word	0x00000000
        /*01a0*/ 	.short	0x0000
        /*01a2*/ 	.short	0x0000
        /*01a4*/ 	.byte	0x00, 0xf4, 0x21, 0x00


	//----- nvinfo : EIATTR_SPARSE_MMA_MASK
	.align		4
.L_60:
        /*01a8*/ 	.byte	0x03, 0x50
        /*01aa*/ 	.short	0x0000


	//----- nvinfo : EIATTR_MAXREG_COUNT
	.align		4
        /*01ac*/ 	.byte	0x03, 0x1b
        /*01ae*/ 	.short	0x00ff


	//----- nvinfo : EIATTR_NUM_BARRIERS
	.align		4
        /*01b0*/ 	.byte	0x02, 0x4c
        /*01b2*/ 	.byte	0x01
	.zero		1


	//----- nvinfo : EIATTR_ANNOTATIONS
	.align		4
        /*01b4*/ 	.byte	0x04, 0x55
        /*01b6*/ 	.short	(.L_62 - .L_61)


	//   ....[0]....
.L_61:
        /*01b8*/ 	.word	0x00000001
        /*01bc*/ 	.byte	0xe0, 0x00, 0x00, 0x00, 0x01, 0x00, 0x00, 0x00, 0x60, 0x60, 0x00, 0x00, 0x01, 0x00, 0x00, 0x00
        /* <DEDUP_REMOVED lines=461> */
        /*1e9c*/ 	.byte	0x10, 0x79, 0x01, 0x00, 0x01, 0x00, 0x00, 0x00, 0x80, 0x79, 0x01, 0x00


	//----- nvinfo : EIATTR_MERCURY_ISA_VERSION
	.align		4
.L_62:
        /*1ea8*/ 	.byte	0x03, 0x5f
        /*1eaa*/ 	.short	0x0101


	//----- nvinfo : EIATTR_COOP_GROUP_MASK_REGIDS
	.align		4
        /*1eac*/ 	.byte	0x04, 0x29
        /*1eae*/ 	.short	(.L_64 - .L_63)


	//   ....[0]....
.L_63:
        /*1eb0*/ 	.word	0xffffffff


	//   ....[1]....
        /*1eb4*/ 	.word	0xffffffff


	//   ....[2]....
        /*1eb8*/ 	.word	0xffffffff


	//   ....[3]....
        /*1ebc*/ 	.word	0xffffffff


	//   ....[4]....
        /*1ec0*/ 	.word	0xffffffff


	//   ....[5]....
        /*1ec4*/ 	.word	0xffffffff


	//   ....[6]....
        /*1ec8*/ 	.word	0xffffffff


	//   ....[7]....
        /*1ecc*/ 	.word	0xffffffff


	//   ....[8]....
        /*1ed0*/ 	.word	0xffffffff


	//   ....[9]....
        /*1ed4*/ 	.word	0xffffffff


	//   ....[10]....
        /*1ed8*/ 	.word	0xffffffff


	//   ....[11]....
        /*1edc*/ 	.word	0xffffffff


	//   ....[12]....
        /*1ee0*/ 	.word	0xffffffff


	//   ....[13]....
        /*1ee4*/ 	.word	0xffffffff


	//   ....[14]....
        /*1ee8*/ 	.word	0xffffffff


	//   ....[15]....
        /*1eec*/ 	.word	0xffffffff


	//----- nvinfo : EIATTR_COOP_GROUP_INSTR_OFFSETS
	.align		4
.L_64:
        /*1ef0*/ 	.byte	0x04, 0x28
        /*1ef2*/ 	.short	(.L_66 - .L_65)


	//   ....[0]....
.L_65:
        /*1ef4*/ 	.word	0x0000d350


	//   ....[1]....
        /*1ef8*/ 	.word	0x0000d380


	//   ....[2]....
        /*1efc*/ 	.word	0x0000dae0


	//   ....[3]....
        /*1f00*/ 	.word	0x0000db50


	//   ....[4]....
        /*1f04*/ 	.word	0x0000ee50


	//   ....[5]....
        /*1f08*/ 	.word	0x0000ee60


	//   ....[6]....
        /*1f0c*/ 	.word	0x0000ee90


	//   ....[7]....
        /*1f10*/ 	.word	0x0000ef10


	//   ....[8]....
        /*1f14*/ 	.word	0x00010cd0


	//   ....[9]....
        /*1f18*/ 	.word	0x00010dd0


	//   ....[10]....
        /*1f1c*/ 	.word	0x00010de0


	//   ....[11]....
        /*1f20*/ 	.word	0x00010df0


	//   ....[12]....
        /*1f24*/ 	.word	0x00010e20


	//   ....[13]....
        /*1f28*/ 	.word	0x00010e40


	//   ....[14]....
        /*1f2c*/ 	.word	0x00010e50


	//   ....[15]....
        /*1f30*/ 	.word	0x00010e60


	//----- nvinfo : EIATTR_EXIT_INSTR_OFFSETS
	.align		4
.L_66:
        /*1f34*/ 	.byte	0x04, 0x1c
        /*1f36*/ 	.short	(.L_68 - .L_67)


	//   ....[0]....
.L_67:
        /*1f38*/ 	.word	0x0001dfe0


	//----- nvinfo : EIATTR_REQNTID
	.align		4
.L_68:
        /*1f3c*/ 	.byte	0x04, 0x10
        /*1f3e*/ 	.short	(.L_70 - .L_69)
.L_69:
        /*1f40*/ 	.word	0x00000100
        /*1f44*/ 	.word	0x00000001
        /*1f48*/ 	.word	0x00000001


	//----- nvinfo : EIATTR_CBANK_PARAM_SIZE
	.align		4
.L_70:
        /*1f4c*/ 	.byte	0x03, 0x19
        /*1f4e*/ 	.short	0x0088


	//----- nvinfo : EIATTR_PARAM_CBANK
	.align		4
        /*1f50*/ 	.byte	0x04, 0x0a
        /*1f52*/ 	.short	(.L_72 - .L_71)
	.align		4
.L_71:
        /*1f54*/ 	.word	index@(.nv.constant0.attn_fwd)
        /*1f58*/ 	.short	0x0210
        /*1f5a*/ 	.short	0x0088


	//----- nvinfo : EIATTR_SW_WAR
	.align		4
.L_72:
        /*1f5c*/ 	.byte	0x04, 0x36
        /*1f5e*/ 	.short	(.L_74 - .L_73)
.L_73:
        /*1f60*/ 	.word	0x00000008
.L_74:


//--------------------- .nv.callgraph             --------------------------
	.section	.nv.callgraph,"",@"SHT_CUDA_CALLGRAPH"
	.align	4
	.sectionentsize	8
	.align		4
        /*0000*/ 	.word	0x00000000
	.align		4
        /*0004*/ 	.word	0xffffffff
	.align		4
        /*0008*/ 	.word	0x00000000
	.align		4
        /*000c*/ 	.word	0xfffffffe
	.align		4
        /*0010*/ 	.word	0x00000000
	.align		4
        /*0014*/ 	.word	0xfffffffd
	.align		4
        /*0018*/ 	.word	0x00000000
	.align		4
        /*001c*/ 	.word	0xfffffffc


//--------------------- .nv.constant4             --------------------------
	.section	.nv.constant4,"a",@progbits
	.align	8
	.align		8
.nv.constant4:
        /*0000*/ 	.dword	_$_str


//--------------------- .text.attn_fwd            --------------------------
	.section	.text.attn_fwd,"ax",@progbits
	.align	128
        .global         attn_fwd
        .type           attn_fwd,@function
        .size           attn_fwd,(.L_x_3 - attn_fwd)
        .other          attn_fwd,@"STO_CUDA_ENTRY STV_DEFAULT"
attn_fwd:
.text.attn_fwd:
[----:B------:R-:W0:Y:S01]  /*0000*/  LDC R1, c[0x0][0x28] ;  /* 0x00000a00ff017b82 */ /* 0x000e220000000800 */
[----:B------:R-:W1:Y:S07]  /*0010*/  S2R R238, SR_TID.X ;  /* 0x0000000000ee7919 */ /* 0x000e6e0000002100 */
[----:B------:R-:W2:Y:S01]  /*0020*/  S2UR UR6, SR_CTAID.Y ;  /* 0x00000000000679c3 */ /* 0x000ea20000002600 */
[----:B0-----:R-:W-:Y:S01]  /*0030*/  IADD3 R1, R1, -0x728, RZ ;  /* 0xfffff8d801017810 */ /* 0x001fe20007ffe0ff */
[----:B------:R-:W-:Y:S01]  /*0040*/  ULDC.64 UR4, c[0x0][0x240] ;  /* 0x0000900000047ab9 */ /* 0x000fe20000000a00 */
[----:B------:R-:W0:Y:S05]  /*0050*/  S2R R5, SR_CTAID.X ;  /* 0x0000000000057919 */ /* 0x000e2a0000002500 */
[----:B------:R-:W3:Y:S08]  /*0060*/  LDC.64 R6, c[0x0][0x210] ;  /* 0x00008400ff067b82 */ /* 0x000ef00000000a00 */
[----:B------:R-:W4:Y:S01]  /*0070*/  LDC R3, c[0x0][0x248] ;  /* 0x00009200ff037b82 */ /* 0x000f220000000800 */
[----:B--2---:R-:W-:-:S07]  /*0080*/  UIMAD UR4, UR6, UR4, URZ ;  /* 0x00000004060472a4 */ /* 0x004fce000f8e023f */
[----:B------:R-:W2:Y:S01]  /*0090*/  LDC R195, c[0x0][0x248] ;  /* 0x00009200ffc37b82 */ /* 0x000ea20000000800 */
[----:B------:R-:W-:Y:S01]  /*00a0*/  USHF.L.U32 UR6, UR4, 0x1, URZ ;  /* 0x0000000104067899 */ /* 0x000fe2000800063f */
[----:B-1----:R-:W-:-:S06]  /*00b0*/  LOP3.LUT R184, R238, 0xff, RZ, 0xc0, !PT ;  /* 0x000000ffeeb87812 */ /* 0x002fcc00078ec0ff */
[----:B------:R-:W1:Y:S01]  /*00c0*/  LDC R2, c[0x0][0x248] ;  /* 0x00009200ff027b82 */ /* 0x000e620000000800 */
[----:B0-----:R-:W-:-:S05]  /*00d0*/  LEA R0, R5, R184, 0x8 ;  /* 0x000000b805007211 */ /* 0x001fca00078e40ff */
[----:B------:R0:W-:Y:S01]  /*00e0*/  STL [R1+0x524], R0 ;  /* 0x0005240001007387 */ /* 0x0001e20000100800 */
[C---:B----4-:R-:W-:Y:S01]  /*00f0*/  IMAD R105, R3.reuse, 0x90, RZ ;  /* 0x0000009003697824 */ /* 0x050fe200078e02ff */
[C---:B------:R-:W-:Y:S01]  /*0100*/  SHF.L.U32 R5, R3.reuse, 0x3, RZ ;  /* 0x0000000303057819 */ /* 0x040fe200000006ff */
[----:B------:R-:W-:Y:S01]  /*0110*/  IMAD R47, R3, 0x48, RZ ;  /* 0x00000048032f7824 */ /* 0x000fe200078e02ff */
[----:B------:R-:W4:Y:S01]  /*0120*/  LDC R197, c[0x0][0x248] ;  /* 0x00009200ffc57b82 */ /* 0x000f220000000800 */
[----:B0-----:R-:W-:Y:S01]  /*0130*/  IMAD R0, R0, UR5, RZ ;  /* 0x0000000500007c24 */ /* 0x001fe2000f8e02ff */
[----:B------:R-:W-:-:S06]  /*0140*/  UIMAD.WIDE UR4, UR4, 0x2, URZ ;  /* 0x00000002040478a5 */ /* 0x000fcc000f8e023f */
[----:B------:R-:W0:Y:S01]  /*0150*/  LDC R24, c[0x0][0x248] ;  /* 0x00009200ff187b82 */ /* 0x000e220000000800 */
[C---:B------:R-:W-:Y:S01]  /*0160*/  SHF.L.U32 R123, R0.reuse, 0x1, RZ ;  /* 0x00000001007b7819 */ /* 0x040fe200000006ff */
[----:B------:R-:W-:-:S03]  /*0170*/  IMAD.HI R0, R0, 0x2, RZ ;  /* 0x0000000200007827 */ /* 0x000fc600078e02ff */
[----:B---3--:R-:W-:Y:S01]  /*0180*/  IADD3 R122, P0, P1, R123, UR6, R6 ;  /* 0x000000067b7a7c10 */ /* 0x008fe2000f91e006 */
[C---:B------:R-:W-:Y:S01]  /*0190*/  IMAD R13, R3.reuse, 0x50, RZ ;  /* 0x00000050030d7824 */ /* 0x040fe200078e02ff */
[----:B------:R-:W-:Y:S01]  /*01a0*/  ULDC.64 UR6, c[0x0][0x208] ;  /* 0x0000820000067ab9 */ /* 0x000fe20000000a00 */
[----:B------:R-:W3:Y:S01]  /*01b0*/  LDC R26, c[0x0][0x248] ;  /* 0x00009200ff1a7b82 */ /* 0x000ee20000000800 */
[----:B------:R-:W-:Y:S02]  /*01c0*/  IADD3.X R123, R0, UR5, R7, P0, P1 ;  /* 0x00000005007b7c10 */ /* 0x000fe400087e2407 */
[-C--:B------:R-:W-:Y:S02]  /*01d0*/  LEA R4, P0, R3, R122.reuse, 0x4 ;  /* 0x0000007a03047211 */ /* 0x080fe400078020ff */
[-C--:B------:R-:W-:Y:S01]  /*01e0*/  IADD3 R6, P1, R105, R122.reuse, RZ ;  /* 0x0000007a69067210 */ /* 0x080fe20007f3e0ff */
[----:B------:R-:W-:Y:S01]  /*01f0*/  IMAD R37, R3, 0x28, RZ ;  /* 0x0000002803257824 */ /* 0x000fe200078e02ff */
[-C--:B------:R-:W-:Y:S01]  /*0200*/  LEA.HI.X.SX32 R5, R5, R123.reuse, 0x1, P0 ;  /* 0x0000007b05057211 */ /* 0x080fe200000f0eff */
[----:B------:R-:W-:Y:S01]  /*0210*/  IMAD R81, R3, 0xa0, RZ ;  /* 0x000000a003517824 */ /* 0x000fe200078e02ff */
[-C--:B------:R-:W-:Y:S01]  /*0220*/  LEA.HI.X.SX32 R7, R47, R123.reuse, 0x1, P1 ;  /* 0x0000007b2f077211 */ /* 0x080fe200008f0eff */
[----:B------:R-:W-:Y:S01]  /*0230*/  IMAD R11, R3, 0x30, RZ ;  /* 0x00000030030b7824 */ /* 0x000fe200078e02ff */
[-C--:B------:R-:W-:Y:S01]  /*0240*/  IADD3 R8, P0, R13, R122.reuse, RZ ;  /* 0x0000007a0d087210 */ /* 0x080fe20007f1e0ff */
[----:B------:R-:W-:Y:S01]  /*0250*/  IMAD R15, R3, 0x18, RZ ;  /* 0x00000018030f7824 */ /* 0x000fe200078e02ff */
[-C--:B------:R-:W-:Y:S01]  /*0260*/  IADD3 R12, P1, R81, R122.reuse, RZ ;  /* 0x0000007a510c7210 */ /* 0x080fe20007f3e0ff */
[----:B------:R5:W3:Y:S01]  /*0270*/  LDG.E.U16 R23, desc[UR6][R6.64] ;  /* 0x0000000606177981 */ /* 0x000ae2000c1e1500 */
[-C--:B------:R-:W-:Y:S01]  /*0280*/  LEA.HI.X.SX32 R9, R37, R123.reuse, 0x1, P0 ;  /* 0x0000007b25097211 */ /* 0x080fe200000f0eff */
[C---:B------:R-:W-:Y:S01]  /*0290*/  IMAD R17, R3.reuse, 0x60, RZ ;  /* 0x0000006003117824 */ /* 0x040fe200078e02ff */
[----:B------:R-:W3:Y:S01]  /*02a0*/  LDC R44, c[0x0][0x248] ;  /* 0x00009200ff2c7b82 */ /* 0x000ee20000000800 */
[----:B------:R-:W-:Y:S01]  /*02b0*/  IMAD R101, R3, 0xc0, RZ ;  /* 0x000000c003657824 */ /* 0x000fe200078e02ff */
[-C--:B------:R-:W-:Y:S01]  /*02c0*/  LEA.HI.X.SX32 R13, R13, R123.reuse, 0x1, P1 ;  /* 0x0000007b0d0d7211 */ /* 0x080fe200008f0eff */
[----:B------:R2:W3:Y:S01]  /*02d0*/  LDG.E.U16 R22, desc[UR6][R8.64] ;  /* 0x0000000608167981 */ /* 0x0004e2000c1e1500 */
[-C--:B-----5:R-:W-:Y:S01]  /*02e0*/  IADD3 R6, P0, R11, R122.reuse, RZ ;  /* 0x0000007a0b067210 */ /* 0x0a0fe20007f1e0ff */
[----:B------:R-:W-:Y:S01]  /*02f0*/  IMAD R103, R3, 0xb0, RZ ;  /* 0x000000b003677824 */ /* 0x000fe200078e02ff */
[-C--:B------:R-:W-:Y:S01]  /*0300*/  IADD3 R10, P1, R17, R122.reuse, RZ ;  /* 0x0000007a110a7210 */ /* 0x080fe20007f3e0ff */
[----:B------:R-:W-:Y:S01]  /*0310*/  IMAD R19, R3, 0x38, RZ ;  /* 0x0000003803137824 */ /* 0x000fe200078e02ff */
[-C--:B------:R-:W-:Y:S01]  /*0320*/  LEA.HI.X.SX32 R7, R15, R123.reuse, 0x1, P0 ;  /* 0x0000007b0f077211 */ /* 0x080fe200000f0eff */
[----:B------:R5:W3:Y:S01]  /*0330*/  LDG.E.U16 R163, desc[UR6][R4.64] ;  /* 0x0000000604a37981 */ /* 0x000ae2000c1e1500 */
[-C--:B--2---:R-:W-:Y:S01]  /*0340*/  IADD3 R8, P0, R101, R122.reuse, RZ ;  /* 0x0000007a65087210 */ /* 0x084fe20007f1e0ff */
[----:B------:R-:W-:Y:S01]  /*0350*/  IMAD R49, R3, 0x58, RZ ;  /* 0x0000005803317824 */ /* 0x000fe200078e02ff */
[-C--:B------:R-:W-:Y:S01]  /*0360*/  LEA.HI.X.SX32 R11, R11, R123.reuse, 0x1, P1 ;  /* 0x0000007b0b0b7211 */ /* 0x080fe200008f0eff */
[----:B------:R-:W-:Y:S01]  /*0370*/  IMAD R95, R3, 0xd0, RZ ;  /* 0x000000d0035f7824 */ /* 0x000fe200078e02ff */
[-C--:B------:R-:W-:Y:S01]  /*0380*/  LEA.HI.X.SX32 R9, R17, R123.reuse, 0x1, P0 ;  /* 0x0000007b11097211 */ /* 0x080fe200000f0eff */
[----:B------:R-:W-:Y:S01]  /*0390*/  IMAD R192, R3, 0x1c, RZ ;  /* 0x0000001c03c07824 */ /* 0x000fe200078e02ff */
[-C--:B------:R-:W-:Y:S01]  /*03a0*/  IADD3 R62, P0, R19, R122.reuse, RZ ;  /* 0x0000007a133e7210 */ /* 0x080fe20007f1e0ff */
[----:B------:R-:W-:Y:S01]  /*03b0*/  IMAD R85, R3, 0xe0, RZ ;  /* 0x000000e003557824 */ /* 0x000fe200078e02ff */
[----:B------:R2:W3:Y:S01]  /*03c0*/  LDG.E.U16 R41, desc[UR6][R12.64] ;  /* 0x000000060c297981 */ /* 0x0004e2000c1e1500 */
[-C--:B-----5:R-:W-:Y:S01]  /*03d0*/  IADD3 R4, P2, R103, R122.reuse, RZ ;  /* 0x0000007a67047210 */ /* 0x0a0fe20007f5e0ff */
[C---:B------:R-:W-:Y:S01]  /*03e0*/  IMAD R21, R3.reuse, 0x70, RZ ;  /* 0x0000007003157824 */ /* 0x040fe200078e02ff */
[-C--:B------:R-:W-:Y:S01]  /*03f0*/  LEA.HI.X.SX32 R63, R192, R123.reuse, 0x1, P0 ;  /* 0x0000007bc03f7211 */ /* 0x080fe200000f0eff */
[----:B------:R5:W3:Y:S01]  /*0400*/  LDG.E.U16 R27, desc[UR6][R10.64] ;  /* 0x000000060a1b7981 */ /* 0x000ae2000c1e1500 */
[----:B------:R-:W-:Y:S01]  /*0410*/  IMAD R55, R3, 0x68, RZ ;  /* 0x0000006803377824 */ /* 0x000fe200078e02ff */
[----:B------:R-:W-:Y:S01]  /*0420*/  LEA.HI.X.SX32 R5, R49, R123, 0x1, P2 ;  /* 0x0000007b31057211 */ /* 0x000fe200010f0eff */
[----:B------:R-:W-:Y:S01]  /*0430*/  IMAD R109, R3, 0xf0, RZ ;  /* 0x000000f0036d7824 */ /* 0x000fe200078e02ff */
[----:B------:R1:W3:Y:S01]  /*0440*/  LDG.E.U16 R137, desc[UR6][R6.64] ;  /* 0x0000000606897981 */ /* 0x0002e2000c1e1500 */
[-C--:B------:R-:W-:Y:S01]  /*0450*/  IADD3 R16, P2, R85, R122.reuse, RZ ;  /* 0x0000007a55107210 */ /* 0x080fe20007f5e0ff */
[----:B------:R-:W3:Y:S01]  /*0460*/  LDC R52, c[0x0][0x248] ;  /* 0x00009200ff347b82 */ /* 0x000ee20000000800 */
[----:B--2---:R-:W-:Y:S01]  /*0470*/  IADD3 R12, P1, R95, R122, RZ ;  /* 0x0000007a5f0c7210 */ /* 0x004fe20007f3e0ff */
[----:B------:R2:W3:Y:S01]  /*0480*/  LDG.E.U16 R25, desc[UR6][R8.64] ;  /* 0x0000000608197981 */ /* 0x0004e2000c1e1500 */
[----:B-----5:R-:W-:-:S02]  /*0490*/  IMAD R11, R3, 0x78, RZ ;  /* 0x00000078030b7824 */ /* 0x020fc400078e02ff */
[-C--:B------:R-:W-:Y:S01]  /*04a0*/  LEA.HI.X.SX32 R13, R55, R123.reuse, 0x1, P1 ;  /* 0x0000007b370d7211 */ /* 0x080fe200008f0eff */
[----:B------:R-:W-:Y:S01]  /*04b0*/  IMAD R196, R3, 0x3c, RZ ;  /* 0x0000003c03c47824 */ /* 0x000fe200078e02ff */
[----:B------:R-:W5:Y:S01]  /*04c0*/  LDG.E.U16 R62, desc[UR6][R62.64] ;  /* 0x000000063e3e7981 */ /* 0x000f62000c1e1500 */
[-C--:B-1----:R-:W-:Y:S01]  /*04d0*/  IADD3 R6, P0, R21, R122.reuse, RZ ;  /* 0x0000007a15067210 */ /* 0x082fe20007f1e0ff */
[----:B------:R-:W-:Y:S01]  /*04e0*/  IMAD R51, R3, 0xb8, RZ ;  /* 0x000000b803337824 */ /* 0x000fe200078e02ff */
[-C--:B------:R-:W-:Y:S01]  /*04f0*/  LEA.HI.X.SX32 R17, R21, R123.reuse, 0x1, P2 ;  /* 0x0000007b15117211 */ /* 0x080fe200010f0eff */
[----:B------:R-:W-:Y:S01]  /*0500*/  IMAD R83, R3, 0xf8, RZ ;  /* 0x000000f803537824 */ /* 0x000fe200078e02ff */
[-C--:B--2---:R-:W-:Y:S01]  /*0510*/  IADD3 R8, P1, R11, R122.reuse, RZ ;  /* 0x0000007a0b087210 */ /* 0x084fe20007f3e0ff */
[----:B------:R-:W-:Y:S01]  /*0520*/  IMAD R198, R3, 0x5c, RZ ;  /* 0x0000005c03c67824 */ /* 0x000fe200078e02ff */
[-C--:B------:R-:W-:Y:S01]  /*0530*/  LEA.HI.X.SX32 R7, R19, R123.reuse, 0x1, P0 ;  /* 0x0000007b13077211 */ /* 0x080fe200000f0eff */
[----:B------:R-:W-:Y:S01]  /*0540*/  IMAD R200, R3, 0x7c, RZ ;  /* 0x0000007c03c87824 */ /* 0x000fe200078e02ff */
[-C--:B------:R-:W-:Y:S01]  /*0550*/  IADD3 R10, P2, R109, R122.reuse, RZ ;  /* 0x0000007a6d0a7210 */ /* 0x080fe20007f5e0ff */
[----:B------:R-:W-:Y:S01]  /*0560*/  IMAD R33, R3, 0x12, RZ ;  /* 0x0000001203217824 */ /* 0x000fe200078e02ff */
[-C--:B------:R-:W-:Y:S01]  /*0570*/  LEA.HI.X.SX32 R9, R196, R123.reuse, 0x1, P1 ;  /* 0x0000007bc4097211 */ /* 0x080fe200008f0eff */
[----:B------:R1:W2:Y:S01]  /*0580*/  LDG.E.U16 R108, desc[UR6][R6.64] ;  /* 0x00000006066c7981 */ /* 0x0002a2000c1e1500 */
[-C--:B------:R-:W-:Y:S01]  /*0590*/  IADD3 R56, P0, R51, R122.reuse, RZ ;  /* 0x0000007a33387210 */ /* 0x080fe20007f1e0ff */
[----:B------:R-:W-:Y:S01]  /*05a0*/  IMAD R35, R3, 0x22, RZ ;  /* 0x0000002203237824 */ /* 0x000fe200078e02ff */
[-C--:B------:R-:W-:Y:S01]  /*05b0*/  LEA.HI.X.SX32 R11, R11, R123.reuse, 0x1, P2 ;  /* 0x0000007b0b0b7211 */ /* 0x080fe200010f0eff */
[C---:B------:R-:W-:Y:S01]  /*05c0*/  IMAD R39, R3.reuse, 0x32, RZ ;  /* 0x0000003203277824 */ /* 0x040fe200078e02ff */
[----:B------:R4:W5:Y:S01]  /*05d0*/  LDG.E.U16 R45, desc[UR6][R12.64] ;  /* 0x000000060c2d7981 */ /* 0x000962000c1e1500 */
[----:B------:R-:W-:Y:S01]  /*05e0*/  LEA.HI.X.SX32 R57, R198, R123, 0x1, P0 ;  /* 0x0000007bc6397211 */ /* 0x000fe200000f0eff */
[----:B------:R-:W-:Y:S01]  /*05f0*/  IMAD R19, R3, 0x19, RZ ;  /* 0x0000001903137824 */ /* 0x000fe200078e02ff */
[----:B------:R-:W3:Y:S01]  /*0600*/  LDC R82, c[0x0][0x248] ;  /* 0x00009200ff527b82 */ /* 0x000ee20000000800 */
[----:B------:R0:W2:Y:S01]  /*0610*/  LDG.E.U16 R0, desc[UR6][R16.64] ;  /* 0x0000000610007981 */ /* 0x0000a2000c1e1500 */
[----:B-1----:R-:W-:-:S03]  /*0620*/  IADD3 R6, P2, R83, R122, RZ ;  /* 0x0000007a53067210 */ /* 0x002fc60007f5e0ff */
[----:B------:R1:W2:Y:S01]  /*0630*/  LDG.E.U16 R59, desc[UR6][R8.64] ;  /* 0x00000006083b7981 */ /* 0x0002a2000c1e1500 */
[----:B------:R-:W-:Y:S01]  /*0640*/  LEA.HI.X.SX32 R7, R200, R123, 0x1, P2 ;  /* 0x0000007bc8077211 */ /* 0x000fe200010f0eff */
[----:B----4-:R-:W-:Y:S01]  /*0650*/  IMAD R13, R3, 0x9, RZ ;  /* 0x00000009030d7824 */ /* 0x010fe200078e02ff */
[-C--:B------:R-:W-:Y:S01]  /*0660*/  IADD3 R12, P2, R39, R122.reuse, RZ ;  /* 0x0000007a270c7210 */ /* 0x080fe20007f5e0ff */
[----:B------:R4:W2:Y:S01]  /*0670*/  LDG.E.U16 R50, desc[UR6][R10.64] ;  /* 0x000000060a327981 */ /* 0x0008a2000c1e1500 */
[----:B------:R-:W3:Y:S01]  /*0680*/  LDC R94, c[0x0][0x248] ;  /* 0x00009200ff5e7b82 */ /* 0x000ee20000000800 */
[C---:B0-----:R-:W-:Y:S02]  /*0690*/  IMAD R17, R3.reuse, 0x11, RZ ;  /* 0x0000001103117824 */ /* 0x041fe400078e02ff */
[----:B------:R-:W-:Y:S01]  /*06a0*/  IMAD R43, R3, 0x42, RZ ;  /* 0x00000042032b7824 */ /* 0x000fe200078e02ff */
[----:B------:R0:W2:Y:S01]  /*06b0*/  LDG.E.U16 R53, desc[UR6][R6.64] ;  /* 0x0000000606357981 */ /* 0x0000a2000c1e1500 */
[----:B-1----:R-:W-:Y:S01]  /*06c0*/  IADD3 R8, P0, R33, R122, RZ ;  /* 0x0000007a21087210 */ /* 0x002fe20007f1e0ff */
[----:B------:R-:W-:-:S02]  /*06d0*/  IMAD R63, R3, 0x52, RZ ;  /* 0x00000052033f7824 */ /* 0x000fc400078e02ff */
[----:B------:R-:W-:Y:S01]  /*06e0*/  IMAD R65, R3, 0x62, RZ ;  /* 0x0000006203417824 */ /* 0x000fe200078e02ff */
[-C--:B----4-:R-:W-:Y:S01]  /*06f0*/  IADD3 R10, P1, R35, R122.reuse, RZ ;  /* 0x0000007a230a7210 */ /* 0x090fe20007f3e0ff */
[----:B------:R-:W-:Y:S01]  /*0700*/  IMAD R21, R3, 0x31, RZ ;  /* 0x0000003103157824 */ /* 0x000fe200078e02ff */
[-C--:B------:R-:W-:Y:S01]  /*0710*/  LEA.HI.X.SX32 R9, R13, R123.reuse, 0x1, P0 ;  /* 0x0000007b0d097211 */ /* 0x080fe200000f0eff */
[----:B------:R-:W-:Y:S01]  /*0720*/  IMAD R107, R3, 0x82, RZ ;  /* 0x00000082036b7824 */ /* 0x000fe200078e02ff */
[-C--:B------:R-:W-:Y:S01]  /*0730*/  LEA.HI.X.SX32 R11, R17, R123.reuse, 0x1, P1 ;  /* 0x0000007b110b7211 */ /* 0x080fe200008f0eff */
[----:B------:R-:W-:Y:S01]  /*0740*/  IMAD R17, R3, 0x21, RZ ;  /* 0x0000002103117824 */ /* 0x000fe200078e02ff */
[-C--:B------:R-:W-:Y:S01]  /*0750*/  LEA.HI.X.SX32 R13, R19, R123.reuse, 0x1, P2 ;  /* 0x0000007b130d7211 */ /* 0x080fe200010f0eff */
[----:B0-----:R-:W-:Y:S01]  /*0760*/  IMAD R7, R3, 0x72, RZ ;  /* 0x0000007203077824 */ /* 0x001fe200078e02ff */
[-C--:B------:R-:W-:Y:S01]  /*0770*/  IADD3 R120, P0, R43, R122.reuse, RZ ;  /* 0x0000007a2b787210 */ /* 0x080fe20007f1e0ff */
[----:B------:R0:W4:Y:S01]  /*0780*/  LDG.E.U16 R161, desc[UR6][R8.64] ;  /* 0x0000000608a17981 */ /* 0x000122000c1e1500 */
[----:B------:R-:W-:Y:S01]  /*0790*/  IMAD R19, R3, 0x29, RZ ;  /* 0x0000002903137824 */ /* 0x000fe200078e02ff */
[----:B------:R-:W1:Y:S01]  /*07a0*/  LDC R84, c[0x0][0x248] ;  /* 0x00009200ff547b82 */ /* 0x000e620000000800 */
[----:B------:R-:W-:Y:S01]  /*07b0*/  LEA.HI.X.SX32 R121, R17, R123, 0x1, P0 ;  /* 0x0000007b11797211 */ /* 0x000fe200000f0eff */
[----:B------:R0:W4:Y:S04]  /*07c0*/  LDG.E.U16 R135, desc[UR6][R12.64] ;  /* 0x000000060c877981 */ /* 0x000128000c1e1500 */
[----:B------:R0:W4:Y:S02]  /*07d0*/  LDG.E.U16 R149, desc[UR6][R10.64] ;  /* 0x000000060a957981 */ /* 0x000124000c1e1500 */
[-C--:B0-----:R-:W-:Y:S01]  /*07e0*/  IADD3 R8, P1, R63, R122.reuse, RZ ;  /* 0x0000007a3f087210 */ /* 0x081fe20007f3e0ff */
[C---:B------:R-:W-:Y:S01]  /*07f0*/  IMAD R17, R3.reuse, 0x41, RZ ;  /* 0x0000004103117824 */ /* 0x040fe200078e02ff */
[----:B------:R-:W4:Y:S01]  /*0800*/  LDG.E.U16 R56, desc[UR6][R56.64] ;  /* 0x0000000638387981 */ /* 0x000f22000c1e1500 */
[----:B------:R-:W0:Y:S01]  /*0810*/  LDC R100, c[0x0][0x248] ;  /* 0x00009200ff647b82 */ /* 0x000e220000000800 */
[----:B------:R-:W-:Y:S01]  /*0820*/  IMAD R13, R3, 0x39, RZ ;  /* 0x00000039030d7824 */ /* 0x000fe200078e02ff */
[-C--:B------:R-:W-:Y:S01]  /*0830*/  IADD3 R12, P0, R7, R122.reuse, RZ ;  /* 0x0000007a070c7210 */ /* 0x080fe20007f1e0ff */
[----:B------:R-:W-:Y:S01]  /*0840*/  IMAD R138, R3, 0x92, RZ ;  /* 0x00000092038a7824 */ /* 0x000fe200078e02ff */
[----:B------:R-:W4:Y:S01]  /*0850*/  LDG.E.U16 R120, desc[UR6][R120.64] ;  /* 0x0000000678787981 */ /* 0x000f22000c1e1500 */
[----:B------:R-:W-:-:S02]  /*0860*/  IADD3 R10, P2, R65, R122, RZ ;  /* 0x0000007a410a7210 */ /* 0x000fc40007f5e0ff */
[-C--:B------:R-:W-:Y:S01]  /*0870*/  LEA.HI.X.SX32 R9, R19, R123.reuse, 0x1, P1 ;  /* 0x0000007b13097211 */ /* 0x080fe200008f0eff */
[----:B------:R-:W-:Y:S01]  /*0880*/  IMAD R130, R3, 0xb2, RZ ;  /* 0x000000b203827824 */ /* 0x000fe200078e02ff */
[-C--:B------:R-:W-:Y:S01]  /*0890*/  LEA.HI.X.SX32 R13, R13, R123.reuse, 0x1, P0 ;  /* 0x0000007b0d0d7211 */ /* 0x080fe200000f0eff */
[----:B------:R-:W-:Y:S01]  /*08a0*/  IMAD R106, R3, 0xa2, RZ ;  /* 0x000000a2036a7824 */ /* 0x000fe200078e02ff */
[-C--:B------:R-:W-:Y:S01]  /*08b0*/  LEA.HI.X.SX32 R11, R21, R123.reuse, 0x1, P2 ;  /* 0x0000007b150b7211 */ /* 0x080fe200010f0eff */
[----:B------:R1:W4:Y:S01]  /*08c0*/  LDG.E.U16 R119, desc[UR6][R8.64] ;  /* 0x0000000608777981 */ /* 0x000322000c1e1500 */
[----:B------:R-:W-:Y:S01]  /*08d0*/  IADD3 R16, P0, R107, R122, RZ ;  /* 0x0000007a6b107210 */ /* 0x000fe20007f1e0ff */
[----:B------:R-:W-:Y:S01]  /*08e0*/  IMAD R19, R3, 0x49, RZ ;  /* 0x0000004903137824 */ /* 0x000fe200078e02ff */
[----:B------:R-:W0:Y:S01]  /*08f0*/  LDC R102, c[0x0][0x248] ;  /* 0x00009200ff667b82 */ /* 0x000e220000000800 */
[----:B------:R1:W4:Y:S01]  /*0900*/  LDG.E.U16 R117, desc[UR6][R12.64] ;  /* 0x000000060c757981 */ /* 0x000322000c1e1500 */
[----:B------:R-:W-:Y:S01]  /*0910*/  LEA.HI.X.SX32 R17, R17, R123, 0x1, P0 ;  /* 0x0000007b11117211 */ /* 0x000fe200000f0eff */
[----:B------:R-:W-:-:S02]  /*0920*/  IMAD R21, R3, 0x51, RZ ;  /* 0x0000005103157824 */ /* 0x000fc400078e02ff */
[----:B------:R1:W4:Y:S01]  /*0930*/  LDG.E.U16 R118, desc[UR6][R10.64] ;  /* 0x000000060a767981 */ /* 0x000322000c1e1500 */
[C---:B------:R-:W-:Y:S01]  /*0940*/  IMAD R131, R3.reuse, 0xc2, RZ ;  /* 0x000000c203837824 */ /* 0x040fe200078e02ff */
[-C--:B-1----:R-:W-:Y:S01]  /*0950*/  IADD3 R8, P1, R138, R122.reuse, RZ ;  /* 0x0000007a8a087210 */ /* 0x082fe20007f3e0ff */
[C---:B------:R-:W-:Y:S01]  /*0960*/  IMAD R126, R3.reuse, 0xd2, RZ ;  /* 0x000000d2037e7824 */ /* 0x040fe200078e02ff */
[----:B------:R1:W4:Y:S01]  /*0970*/  LDG.E.U16 R116, desc[UR6][R16.64] ;  /* 0x0000000610747981 */ /* 0x000322000c1e1500 */
[----:B------:R-:W0:Y:S01]  /*0980*/  LDC R104, c[0x0][0x248] ;  /* 0x00009200ff687b82 */ /* 0x000e220000000800 */
[C---:B------:R-:W-:Y:S01]  /*0990*/  IMAD R13, R3.reuse, 0x59, RZ ;  /* 0x00000059030d7824 */ /* 0x040fe200078e02ff */
[-C--:B------:R-:W-:Y:S01]  /*09a0*/  IADD3 R12, P0, R130, R122.reuse, RZ ;  /* 0x0000007a820c7210 */ /* 0x080fe20007f1e0ff */
[----:B------:R-:W-:Y:S01]  /*09b0*/  IMAD R124, R3, 0xe2, RZ ;  /* 0x000000e2037c7824 */ /* 0x000fe200078e02ff */
[----:B------:R-:W5:Y:S01]  /*09c0*/  LDG.E.U16 R5, desc[UR6][R4.64] ;  /* 0x0000000604057981 */ /* 0x000f62000c1e1500 */
[----:B------:R-:W-:-:S02]  /*09d0*/  IADD3 R10, P2, R106, R122, RZ ;  /* 0x0000007a6a0a7210 */ /* 0x000fc40007f5e0ff */
[-C--:B------:R-:W-:Y:S01]  /*09e0*/  LEA.HI.X.SX32 R9, R19, R123.reuse, 0x1, P1 ;  /* 0x0000007b13097211 */ /* 0x080fe200008f0eff */
[----:B------:R-:W-:Y:S01]  /*09f0*/  IMAD R19, R3, 0x61, RZ ;  /* 0x0000006103137824 */ /* 0x000fe200078e02ff */
[-C--:B------:R-:W-:Y:S01]  /*0a00*/  LEA.HI.X.SX32 R13, R13, R123.reuse, 0x1, P0 ;  /* 0x0000007b0d0d7211 */ /* 0x080fe200000f0eff */
[----:B------:R-:W-:Y:S01]  /*0a10*/  IMAD R29, R3, 0x71, RZ ;  /* 0x00000071031d7824 */ /* 0x000fe200078e02ff */
[-C--:B------:R-:W-:Y:S01]  /*0a20*/  LEA.HI.X.SX32 R11, R21, R123.reuse, 0x1, P2 ;  /* 0x0000007b150b7211 */ /* 0x080fe200010f0eff */
[----:B------:R-:W-:Y:S01]  /*0a30*/  IMAD R127, R3, 0xf2, RZ ;  /* 0x000000f2037f7824 */ /* 0x000fe200078e02ff */
[-C--:B------:R-:W-:Y:S01]  /*0a40*/  IADD3 R18, P0, R131, R122.reuse, RZ ;  /* 0x0000007a83127210 */ /* 0x080fe20007f1e0ff */
[----:B------:R-:W-:Y:S01]  /*0a50*/  IMAD R21, R3, 0x69, RZ ;  /* 0x0000006903157824 */ /* 0x000fe200078e02ff */
[-C--:B-1----:R-:W-:Y:S01]  /*0a60*/  IADD3 R16, P1, R126, R122.reuse, RZ ;  /* 0x0000007a7e107210 */ /* 0x082fe20007f3e0ff */
[----:B------:R1:W4:Y:S01]  /*0a70*/  LDG.E.U16 R114, desc[UR6][R10.64] ;  /* 0x000000060a727981 */ /* 0x000322000c1e1500 */
[-C--:B------:R-:W-:Y:S01]  /*0a80*/  LEA.HI.X.SX32 R19, R19, R123.reuse, 0x1, P0 ;  /* 0x0000007b13137211 */ /* 0x080fe200000f0eff */
[----:B------:R-:W-:Y:S01]  /*0a90*/  IMAD R31, R3, 0xa, RZ ;  /* 0x0000000a031f7824 */ /* 0x000fe200078e02ff */
[-C--:B------:R-:W-:Y:S01]  /*0aa0*/  IADD3 R20, P0, R124, R122.reuse, RZ ;  /* 0x0000007a7c147210 */ /* 0x080fe20007f1e0ff */
[----:B------:R1:W4:Y:S01]  /*0ab0*/  LDG.E.U16 R115, desc[UR6][R8.64] ;  /* 0x0000000608737981 */ /* 0x000322000c1e1500 */
[-C--:B------:R-:W-:Y:S01]  /*0ac0*/  LEA.HI.X.SX32 R17, R21, R123.reuse, 0x1, P1 ;  /* 0x0000007b15117211 */ /* 0x080fe200008f0eff */
[----:B------:R-:W-:Y:S01]  /*0ad0*/  IMAD R79, R3, 0xa8, RZ ;  /* 0x000000a8034f7824 */ /* 0x000fe200078e02ff */
[-C--:B------:R-:W-:Y:S01]  /*0ae0*/  IADD3 R28, P2, R127, R122.reuse, RZ ;  /* 0x0000007a7f1c7210 */ /* 0x080fe20007f5e0ff */
[----:B------:R1:W4:Y:S01]  /*0af0*/  LDG.E.U16 R113, desc[UR6][R12.64] ;  /* 0x000000060c717981 */ /* 0x000322000c1e1500 */
[C---:B------:R-:W-:Y:S01]  /*0b00*/  IMAD R77, R3.reuse, 0xc8, RZ ;  /* 0x000000c8034d7824 */ /* 0x040fe200078e02ff */
[C---:B-1----:R-:W-:Y:S01]  /*0b10*/  SHF.L.U32 R11, R3.reuse, 0x1, RZ ;  /* 0x00000001030b7819 */ /* 0x042fe200000006ff */
[----:B------:R-:W-:Y:S01]  /*0b20*/  IMAD R128, R3, 0x8a, RZ ;  /* 0x0000008a03807824 */ /* 0x000fe200078e02ff */
[-C--:B------:R-:W-:Y:S01]  /*0b30*/  LEA.HI.X.SX32 R21, R29, R123.reuse, 0x1, P0 ;  /* 0x0000007b1d157211 */ /* 0x080fe200000f0eff */
[----:B------:R1:W4:Y:S01]  /*0b40*/  LDG.E.U16 R112, desc[UR6][R18.64] ;  /* 0x0000000612707981 */ /* 0x000322000c1e1500 */
[----:B------:R-:W-:Y:S01]  /*0b50*/  IMAD R9, R3, 0x79, RZ ;  /* 0x0000007903097824 */ /* 0x000fe200078e02ff */
[-C--:B------:R-:W-:Y:S01]  /*0b60*/  IADD3 R8, P0, R11, R122.reuse, RZ ;  /* 0x0000007a0b087210 */ /* 0x080fe20007f1e0ff */
[C---:B------:R-:W-:Y:S01]  /*0b70*/  IMAD R125, R3.reuse, 0x9a, RZ ;  /* 0x0000009a037d7824 */ /* 0x040fe200078e02ff */
[-C--:B------:R-:W-:Y:S01]  /*0b80*/  LEA R10, P1, R3, R122.reuse, 0x2 ;  /* 0x0000007a030a7211 */ /* 0x080fe200078210ff */
[----:B------:R0:W4:Y:S01]  /*0b90*/  LDG.E.U16 R111, desc[UR6][R16.64] ;  /* 0x00000006106f7981 */ /* 0x000122000c1e1500 */
[-C--:B------:R-:W-:Y:S01]  /*0ba0*/  LEA.HI.X.SX32 R29, R9, R123.reuse, 0x1, P2 ;  /* 0x0000007b091d7211 */ /* 0x080fe200010f0eff */
[C---:B------:R-:W-:Y:S01]  /*0bb0*/  IMAD R129, R3.reuse, 0xaa, RZ ;  /* 0x000000aa03817824 */ /* 0x040fe200078e02ff */
[C---:B------:R-:W-:Y:S01]  /*0bc0*/  LEA.HI.X.SX32 R9, R3.reuse, R123, 0x1, P0 ;  /* 0x0000007b03097211 */ /* 0x040fe200000f0eff */
[----:B------:R0:W4:Y:S01]  /*0bd0*/  LDG.E.U16 R87, desc[UR6][R20.64] ;  /* 0x0000000614577981 */ /* 0x000122000c1e1500 */
[C---:B------:R-:W-:Y:S01]  /*0be0*/  LEA R13, R3.reuse, R3, 0x2 ;  /* 0x00000003030d7211 */ /* 0x040fe200078e10ff */
[----:B-1----:R-:W-:Y:S01]  /*0bf0*/  IMAD R19, R3, 0x14, RZ ;  /* 0x0000001403137824 */ /* 0x002fe200078e02ff */
[-C--:B------:R-:W-:Y:S01]  /*0c00*/  IADD3 R12, P0, R31, R122.reuse, RZ ;  /* 0x0000007a1f0c7210 */ /* 0x080fe20007f1e0ff */
[----:B------:R1:W4:Y:S01]  /*0c10*/  LDG.E.U16 R110, desc[UR6][R28.64] ;  /* 0x000000061c6e7981 */ /* 0x000322000c1e1500 */
[-C--:B------:R-:W-:Y:S01]  /*0c20*/  LEA.HI.X.SX32 R11, R11, R123.reuse, 0x1, P1 ;  /* 0x0000007b0b0b7211 */ /* 0x080fe200008f0eff */
[----:B------:R-:W-:Y:S01]  /*0c30*/  IMAD R185, R3, 0xe8, RZ ;  /* 0x000000e803b97824 */ /* 0x000fe200078e02ff */
[-C--:B------:R-:W-:Y:S01]  /*0c40*/  LEA.HI.X.SX32 R13, R13, R123.reuse, 0x1, P0 ;  /* 0x0000007b0d0d7211 */ /* 0x080fe200000f0eff */
[----:B------:R-:W4:Y:S01]  /*0c50*/  LDG.E.U16 R175, desc[UR6][R8.64] ;  /* 0x0000000608af7981 */ /* 0x000f22000c1e1500 */
[-C--:B0-----:R-:W-:Y:S01]  /*0c60*/  IADD3 R16, P1, R19, R122.reuse, RZ ;  /* 0x0000007a13107210 */ /* 0x081fe20007f3e0ff */
[----:B------:R-:W-:Y:S01]  /*0c70*/  IMAD R136, R3, 0xca, RZ ;  /* 0x000000ca03887824 */ /* 0x000fe200078e02ff */
[----:B------:R-:W-:Y:S01]  /*0c80*/  IADD3 R20, P2, R37, R122, RZ ;  /* 0x0000007a25147210 */ /* 0x000fe20007f5e0ff */
[----:B------:R0:W4:Y:S01]  /*0c90*/  LDG.E.U16 R167, desc[UR6][R12.64] ;  /* 0x000000060ca77981 */ /* 0x000122000c1e1500 */
[C---:B------:R-:W-:Y:S01]  /*0ca0*/  IMAD R132, R3.reuse, 0xda, RZ ;  /* 0x000000da03847824 */ /* 0x040fe200078e02ff */
[----:B------:R-:W3:Y:S01]  /*0cb0*/  LDC R4, c[0x0][0x248] ;  /* 0x00009200ff047b82 */ /* 0x000ee20000000800 */
[----:B-1----:R-:W-:Y:S01]  /*0cc0*/  IMAD R29, R3, 0x24, RZ ;  /* 0x00000024031d7824 */ /* 0x002fe200078e02ff */
[-C--:B------:R-:W-:Y:S01]  /*0cd0*/  LEA.HI.X.SX32 R17, R31, R123.reuse, 0x1, P1 ;  /* 0x0000007b1f117211 */ /* 0x080fe200008f0eff */
[----:B------:R1:W4:Y:S01]  /*0ce0*/  LDG.E.U16 R173, desc[UR6][R10.64] ;  /* 0x000000060aad7981 */ /* 0x000322000c1e1500 */
[----:B------:R-:W-:-:S02]  /*0cf0*/  LEA.HI.X.SX32 R21, R19, R123, 0x1, P2 ;  /* 0x0000007b13157211 */ /* 0x000fc400010f0eff */
[-C--:B------:R-:W-:Y:S01]  /*0d00*/  IADD3 R18, P0, R29, R122.reuse, RZ ;  /* 0x0000007a1d127210 */ /* 0x080fe20007f1e0ff */
[----:B------:R-:W-:Y:S01]  /*0d10*/  IMAD R174, R3, 0x84, RZ ;  /* 0x0000008403ae7824 */ /* 0x000fe200078e02ff */
[-C--:B------:R-:W-:Y:S01]  /*0d20*/  IADD3 R28, P1, R47, R122.reuse, RZ ;  /* 0x0000007a2f1c7210 */ /* 0x080fe20007f3e0ff */
[----:B0-----:R-:W-:Y:S01]  /*0d30*/  IMAD R13, R3, 0x34, RZ ;  /* 0x00000034030d7824 */ /* 0x001fe200078e02ff */
[-C--:B------:R-:W-:Y:S01]  /*0d40*/  LEA.HI.X.SX32 R19, R33, R123.reuse, 0x1, P0 ;  /* 0x0000007b21137211 */ /* 0x080fe200000f0eff */
[----:B------:R0:W4:Y:S01]  /*0d50*/  LDG.E.U16 R143, desc[UR6][R20.64] ;  /* 0x00000006148f7981 */ /* 0x000122000c1e1500 */
[-C--:B------:R-:W-:Y:S01]  /*0d60*/  LEA.HI.X.SX32 R29, R29, R123.reuse, 0x1, P1 ;  /* 0x0000007b1d1d7211 */ /* 0x080fe200008f0eff */
[----:B-1----:R-:W-:Y:S01]  /*0d70*/  IMAD R11, R3, 0x1a, RZ ;  /* 0x0000001a030b7824 */ /* 0x002fe200078e02ff */
[-C--:B------:R-:W-:Y:S01]  /*0d80*/  IADD3 R10, P1, R13, R122.reuse, RZ ;  /* 0x0000007a0d0a7210 */ /* 0x080fe20007f3e0ff */
[C---:B------:R-:W-:Y:S01]  /*0d90*/  IMAD R9, R3.reuse, 0xd, RZ ;  /* 0x0000000d03097824 */ /* 0x040fe200078e02ff */
[----:B------:R1:W4:Y:S01]  /*0da0*/  LDG.E.U16 R147, desc[UR6][R18.64] ;  /* 0x0000000612937981 */ /* 0x000322000c1e1500 */
[----:B------:R-:W-:Y:S01]  /*0db0*/  IMAD R31, R3, 0x44, RZ ;  /* 0x00000044031f7824 */ /* 0x000fe200078e02ff */
[----:B------:R-:W-:Y:S01]  /*0dc0*/  IADD3 R8, P0, R11, R122, RZ ;  /* 0x0000007a0b087210 */ /* 0x000fe20007f1e0ff */
[----:B------:R-:W2:Y:S01]  /*0dd0*/  LDC R150, c[0x0][0x248] ;  /* 0x00009200ff967b82 */ /* 0x000ea20000000800 */
[----:B------:R1:W4:Y:S01]  /*0de0*/  LDG.E.U16 R159, desc[UR6][R16.64] ;  /* 0x00000006109f7981 */ /* 0x000322000c1e1500 */
[----:B0-----:R-:W-:Y:S01]  /*0df0*/  IMAD R21, R3, 0x88, RZ ;  /* 0x0000008803157824 */ /* 0x001fe200078e02ff */
[----:B------:R-:W-:-:S02]  /*0e00*/  LEA.HI.X.SX32 R11, R11, R123, 0x1, P1 ;  /* 0x0000007b0b0b7211 */ /* 0x000fc400008f0eff */
[-C--:B------:R-:W-:Y:S01]  /*0e10*/  LEA.HI.X.SX32 R9, R9, R123.reuse, 0x1, P0 ;  /* 0x0000007b09097211 */ /* 0x080fe200000f0eff */
[----:B------:R0:W4:Y:S01]  /*0e20*/  LDG.E.U16 R61, desc[UR6][R28.64] ;  /* 0x000000061c3d7981 */ /* 0x000122000c1e1500 */
[-C--:B-1----:R-:W-:Y:S01]  /*0e30*/  IADD3 R18, P1, R21, R122.reuse, RZ ;  /* 0x0000007a15127210 */ /* 0x082fe20007f3e0ff */
[----:B------:R-:W-:Y:S01]  /*0e40*/  IMAD R33, R3, 0x64, RZ ;  /* 0x0000006403217824 */ /* 0x000fe200078e02ff */
[-C--:B------:R-:W-:Y:S01]  /*0e50*/  IADD3 R12, P0, R31, R122.reuse, RZ ;  /* 0x0000007a1f0c7210 */ /* 0x080fe20007f1e0ff */
[----:B------:R1:W4:Y:S01]  /*0e60*/  LDG.E.U16 R153, desc[UR6][R8.64] ;  /* 0x0000000608997981 */ /* 0x000322000c1e1500 */
[-C--:B------:R-:W-:Y:S01]  /*0e70*/  IADD3 R16, P2, R55, R122.reuse, RZ ;  /* 0x0000007a37107210 */ /* 0x080fe20007f5e0ff */
[----:B------:R-:W-:Y:S01]  /*0e80*/  IMAD R121, R3, 0xba, RZ ;  /* 0x000000ba03797824 */ /* 0x000fe200078e02ff */
[-C--:B------:R-:W-:Y:S01]  /*0e90*/  LEA.HI.X.SX32 R19, R31, R123.reuse, 0x1, P1 ;  /* 0x0000007b1f137211 */ /* 0x080fe200008f0eff */
[C---:B------:R-:W-:Y:S01]  /*0ea0*/  IMAD R31, R3.reuse, 0x54, RZ ;  /* 0x00000054031f7824 */ /* 0x040fe200078e02ff */
[----:B------:R1:W4:Y:S01]  /*0eb0*/  LDG.E.U16 R133, desc[UR6][R10.64] ;  /* 0x000000060a857981 */ /* 0x000322000c1e1500 */
[----:B0-----:R-:W-:Y:S01]  /*0ec0*/  IMAD R29, R3, 0x2a, RZ ;  /* 0x0000002a031d7824 */ /* 0x001fe200078e02ff */
[-C--:B------:R-:W-:Y:S01]  /*0ed0*/  LEA.HI.X.SX32 R17, R13, R123.reuse, 0x1, P2 ;  /* 0x0000007b0d117211 */ /* 0x080fe200010f0eff */
[----:B------:R-:W-:Y:S01]  /*0ee0*/  IMAD R47, R3, 0x4a, RZ ;  /* 0x0000004a032f7824 */ /* 0x000fe200078e02ff */
[-C--:B------:R-:W-:Y:S01]  /*0ef0*/  LEA.HI.X.SX32 R13, R35, R123.reuse, 0x1, P0 ;  /* 0x0000007b230d7211 */ /* 0x080fe200000f0eff */
[----:B-1----:R-:W-:Y:S01]  /*0f00*/  IMAD R9, R3, 0x15, RZ ;  /* 0x0000001503097824 */ /* 0x002fe200078e02ff */
[-C--:B------:R-:W-:Y:S01]  /*0f10*/  IADD3 R8, P0, R29, R122.reuse, RZ ;  /* 0x0000007a1d087210 */ /* 0x080fe20007f1e0ff */
[----:B------:R0:W4:Y:S01]  /*0f20*/  LDG.E.U16 R60, desc[UR6][R16.64] ;  /* 0x00000006103c7981 */ /* 0x000122000c1e1500 */
[----:B------:R-:W-:Y:S01]  /*0f30*/  IMAD R134, R3, 0xea, RZ ;  /* 0x000000ea03867824 */ /* 0x000fe200078e02ff */
[----:B------:R-:W1:Y:S01]  /*0f40*/  LDC R20, c[0x0][0x248] ;  /* 0x00009200ff147b82 */ /* 0x000e620000000800 */
[----:B------:R-:W-:Y:S01]  /*0f50*/  IADD3 R10, P1, R31, R122, RZ ;  /* 0x0000007a1f0a7210 */ /* 0x000fe20007f3e0ff */
[----:B------:R0:W4:Y:S01]  /*0f60*/  LDG.E.U16 R99, desc[UR6][R12.64] ;  /* 0x000000060c637981 */ /* 0x000122000c1e1500 */
[----:B------:R-:W-:-:S02]  /*0f70*/  LEA.HI.X.SX32 R9, R9, R123, 0x1, P0 ;  /* 0x0000007b09097211 */ /* 0x000fc400000f0eff */
[-C--:B------:R-:W-:Y:S01]  /*0f80*/  LEA.HI.X.SX32 R11, R29, R123.reuse, 0x1, P1 ;  /* 0x0000007b1d0b7211 */ /* 0x080fe200008f0eff */
[----:B------:R-:W-:Y:S01]  /*0f90*/  IMAD R29, R3, 0x3a, RZ ;  /* 0x0000003a031d7824 */ /* 0x000fe200078e02ff */
[----:B------:R0:W4:Y:S02]  /*0fa0*/  LDG.E.U16 R58, desc[UR6][R18.64] ;  /* 0x00000006123a7981 */ /* 0x000124000c1e1500 */
[-C--:B0-----:R-:W-:Y:S01]  /*0fb0*/  IADD3 R16, P2, R79, R122.reuse, RZ ;  /* 0x0000007a4f107210 */ /* 0x081fe20007f5e0ff */
[----:B------:R-:W0:Y:S01]  /*0fc0*/  LDC R152, c[0x0][0x248] ;  /* 0x00009200ff987b82 */ /* 0x000e220000000800 */
[----:B------:R1:W4:Y:S01]  /*0fd0*/  LDG.E.U16 R141, desc[UR6][R8.64] ;  /* 0x00000006088d7981 */ /* 0x000322000c1e1500 */
[-C--:B------:R-:W-:Y:S02]  /*0fe0*/  IADD3 R12, P0, R33, R122.reuse, RZ ;  /* 0x0000007a210c7210 */ /* 0x080fe40007f1e0ff */
[-C--:B------:R-:W-:Y:S01]  /*0ff0*/  LEA.HI.X.SX32 R17, R31, R123.reuse, 0x1, P2 ;  /* 0x0000007b1f117211 */ /* 0x080fe200010f0eff */
[----:B------:R1:W4:Y:S01]  /*1000*/  LDG.E.U16 R98, desc[UR6][R10.64] ;  /* 0x000000060a627981 */ /* 0x000322000c1e1500 */
[-C--:B------:R-:W-:Y:S01]  /*1010*/  LEA.HI.X.SX32 R13, R39, R123.reuse, 0x1, P0 ;  /* 0x0000007b270d7211 */ /* 0x080fe200000f0eff */
[----:B------:R-:W-:Y:S01]  /*1020*/  IMAD R31, R3, 0x74, RZ ;  /* 0x00000074031f7824 */ /* 0x000fe200078e02ff */
[-C--:B------:R-:W-:Y:S01]  /*1030*/  IADD3 R18, P1, R77, R122.reuse, RZ ;  /* 0x0000007a4d127210 */ /* 0x080fe20007f3e0ff */
[----:B------:R1:W4:Y:S01]  /*1040*/  LDG.E.U16 R57, desc[UR6][R16.64] ;  /* 0x0000000610397981 */ /* 0x000322000c1e1500 */
[----:B------:R-:W0:Y:S01]  /*1050*/  LDC R142, c[0x0][0x248] ;  /* 0x00009200ff8e7b82 */ /* 0x000e220000000800 */
[----:B-1----:R-:W-:Y:S01]  /*1060*/  IMAD R9, R3, 0x1d, RZ ;  /* 0x0000001d03097824 */ /* 0x002fe200078e02ff */
[----:B------:R-:W-:Y:S01]  /*1070*/  IADD3 R8, P0, R29, R122, RZ ;  /* 0x0000007a1d087210 */ /* 0x000fe20007f1e0ff */
[----:B------:R1:W4:Y:S01]  /*1080*/  LDG.E.U16 R97, desc[UR6][R12.64] ;  /* 0x000000060c617981 */ /* 0x000322000c1e1500 */
[----:B------:R-:W-:-:S02]  /*1090*/  LEA.HI.X.SX32 R19, R33, R123, 0x1, P1 ;  /* 0x0000007b21137211 */ /* 0x000fc400008f0eff */
[-C--:B------:R-:W-:Y:S01]  /*10a0*/  LEA.HI.X.SX32 R9, R9, R123.reuse, 0x1, P0 ;  /* 0x0000007b09097211 */ /* 0x080fe200000f0eff */
[----:B------:R-:W-:Y:S01]  /*10b0*/  IMAD R172, R3, 0x94, RZ ;  /* 0x0000009403ac7824 */ /* 0x000fe200078e02ff */
[-C--:B------:R-:W-:Y:S01]  /*10c0*/  IADD3 R10, P1, R31, R122.reuse, RZ ;  /* 0x0000007a1f0a7210 */ /* 0x080fe20007f3e0ff */
[C---:B------:R-:W-:Y:S01]  /*10d0*/  IMAD R17, R3.reuse, 0x4d, RZ ;  /* 0x0000004d03117824 */ /* 0x040fe200078e02ff */
[----:B------:R1:W4:Y:S01]  /*10e0*/  LDG.E.U16 R55, desc[UR6][R18.64] ;  /* 0x0000000612377981 */ /* 0x000322000c1e1500 */
[----:B------:R-:W0:Y:S01]  /*10f0*/  LDC R144, c[0x0][0x248] ;  /* 0x00009200ff907b82 */ /* 0x000e220000000800 */
[----:B-1----:R-:W-:Y:S01]  /*1100*/  IMAD R13, R3, 0x45, RZ ;  /* 0x00000045030d7824 */ /* 0x002fe200078e02ff */
[-C--:B------:R-:W-:Y:S01]  /*1110*/  IADD3 R12, P0, R128, R122.reuse, RZ ;  /* 0x0000007a800c7210 */ /* 0x080fe20007f1e0ff */
[----:B------:R1:W4:Y:S01]  /*1120*/  LDG.E.U16 R40, desc[UR6][R8.64] ;  /* 0x0000000608287981 */ /* 0x000322000c1e1500 */
[-C--:B------:R-:W-:Y:S02]  /*1130*/  LEA.HI.X.SX32 R11, R29, R123.reuse, 0x1, P1 ;  /* 0x0000007b1d0b7211 */ /* 0x080fe400008f0eff */
[----:B------:R-:W-:Y:S01]  /*1140*/  LEA.HI.X.SX32 R13, R13, R123, 0x1, P0 ;  /* 0x0000007b0d0d7211 */ /* 0x000fe200000f0eff */
[C---:B------:R-:W-:Y:S01]  /*1150*/  IMAD R180, R3.reuse, 0xb4, RZ ;  /* 0x000000b403b47824 */ /* 0x040fe200078e02ff */
[----:B------:R-:W0:Y:S01]  /*1160*/  LDC R146, c[0x0][0x248] ;  /* 0x00009200ff927b82 */ /* 0x000e220000000800 */
[----:B------:R1:W4:Y:S01]  /*1170*/  LDG.E.U16 R96, desc[UR6][R10.64] ;  /* 0x000000060a607981 */ /* 0x000322000c1e1500 */
[----:B------:R-:W-:Y:S01]  /*1180*/  IMAD R19, R3, 0x55, RZ ;  /* 0x0000005503137824 */ /* 0x000fe200078e02ff */
[----:B-1----:R-:W-:-:S02]  /*1190*/  IADD3 R8, P0, R125, R122, RZ ;  /* 0x0000007a7d087210 */ /* 0x002fc40007f1e0ff */
[----:B------:R1:W4:Y:S01]  /*11a0*/  LDG.E.U16 R35, desc[UR6][R12.64] ;  /* 0x000000060c237981 */ /* 0x000322000c1e1500 */
[-C--:B------:R-:W-:Y:S02]  /*11b0*/  IADD3 R28, P2, R185, R122.reuse, RZ ;  /* 0x0000007ab91c7210 */ /* 0x080fe40007f5e0ff */
[----:B------:R-:W0:Y:S01]  /*11c0*/  LDC R148, c[0x0][0x248] ;  /* 0x00009200ff947b82 */ /* 0x000e220000000800 */
[----:B------:R-:W-:Y:S01]  /*11d0*/  LEA.HI.X.SX32 R9, R17, R123, 0x1, P0 ;  /* 0x0000007b11097211 */ /* 0x000fe200000f0eff */
[----:B------:R-:W-:Y:S01]  /*11e0*/  IMAD R179, R3, 0xa4, RZ ;  /* 0x000000a403b37824 */ /* 0x000fe200078e02ff */
[-C--:B------:R-:W-:Y:S01]  /*11f0*/  IADD3 R10, P1, R129, R122.reuse, RZ ;  /* 0x0000007a810a7210 */ /* 0x080fe20007f3e0ff */
[C---:B------:R-:W-:Y:S01]  /*1200*/  IMAD R181, R3.reuse, 0xc4, RZ ;  /* 0x000000c403b57824 */ /* 0x040fe200078e02ff */
[----:B------:R-:W5:Y:S01]  /*1210*/  LDG.E.U16 R177, desc[UR6][R122.64] ;  /* 0x000000067ab17981 */ /* 0x000f62000c1e1500 */
[----:B-1----:R-:W-:Y:S01]  /*1220*/  IMAD R13, R3, 0x65, RZ ;  /* 0x00000065030d7824 */ /* 0x002fe200078e02ff */
[----:B------:R-:W-:-:S02]  /*1230*/  IADD3 R12, P0, R136, R122, RZ ;  /* 0x0000007a880c7210 */ /* 0x000fc40007f1e0ff */
[----:B------:R1:W4:Y:S01]  /*1240*/  LDG.E.U16 R34, desc[UR6][R8.64] ;  /* 0x0000000608227981 */ /* 0x000322000c1e1500 */
[-C--:B------:R-:W-:Y:S01]  /*1250*/  LEA.HI.X.SX32 R11, R19, R123.reuse, 0x1, P1 ;  /* 0x0000007b130b7211 */ /* 0x080fe200008f0eff */
[----:B------:R-:W-:Y:S01]  /*1260*/  IMAD R19, R3, 0x6d, RZ ;  /* 0x0000006d03137824 */ /* 0x000fe200078e02ff */
[-C--:B------:R-:W-:Y:S01]  /*1270*/  LEA.HI.X.SX32 R29, R31, R123.reuse, 0x1, P2 ;  /* 0x0000007b1f1d7211 */ /* 0x080fe200010f0eff */
[----:B------:R-:W-:Y:S01]  /*1280*/  IMAD R31, R3, 0x5d, RZ ;  /* 0x0000005d031f7824 */ /* 0x000fe200078e02ff */
[-C--:B------:R-:W-:Y:S01]  /*1290*/  LEA.HI.X.SX32 R13, R13, R123.reuse, 0x1, P0 ;  /* 0x0000007b0d0d7211 */ /* 0x080fe200000f0eff */
[----:B------:R1:W4:Y:S01]  /*12a0*/  LDG.E.U16 R33, desc[UR6][R10.64] ;  /* 0x000000060a217981 */ /* 0x000322000c1e1500 */
[-C--:B------:R-:W-:Y:S01]  /*12b0*/  IADD3 R18, P0, R132, R122.reuse, RZ ;  /* 0x0000007a84127210 */ /* 0x080fe20007f1e0ff */
[----:B------:R-:W0:Y:S01]  /*12c0*/  LDC R154, c[0x0][0x248] ;  /* 0x00009200ff9a7b82 */ /* 0x000e220000000800 */
[----:B------:R-:W-:Y:S01]  /*12d0*/  IADD3 R16, P2, R121, R122, RZ ;  /* 0x0000007a79107210 */ /* 0x000fe20007f5e0ff */
[----:B------:R1:W4:Y:S01]  /*12e0*/  LDG.E.U16 R54, desc[UR6][R28.64] ;  /* 0x000000061c367981 */ /* 0x000322000c1e1500 */
[-C--:B------:R-:W-:Y:S01]  /*12f0*/  LEA.HI.X.SX32 R19, R19, R123.reuse, 0x1, P0 ;  /* 0x0000007b13137211 */ /* 0x080fe200000f0eff */
[----:B-1----:R-:W-:Y:S01]  /*1300*/  IMAD R9, R3, 0x25, RZ ;  /* 0x0000002503097824 */ /* 0x002fe200078e02ff */
[----:B------:R-:W-:-:S02]  /*1310*/  LEA.HI.X.SX32 R17, R31, R123, 0x1, P2 ;  /* 0x0000007b1f117211 */ /* 0x000fc400010f0eff */
[-C--:B------:R-:W-:Y:S01]  /*1320*/  IADD3 R8, P0, R47, R122.reuse, RZ ;  /* 0x0000007a2f087210 */ /* 0x080fe20007f1e0ff */
[----:B------:R1:W4:Y:S01]  /*1330*/  LDG.E.U16 R31, desc[UR6][R12.64] ;  /* 0x000000060c1f7981 */ /* 0x000322000c1e1500 */
[-C--:B------:R-:W-:Y:S01]  /*1340*/  IADD3 R10, P1, R174, R122.reuse, RZ ;  /* 0x0000007aae0a7210 */ /* 0x080fe20007f3e0ff */
[----:B------:R-:W0:Y:S01]  /*1350*/  LDC R156, c[0x0][0x248] ;  /* 0x00009200ff9c7b82 */ /* 0x000e220000000800 */
[----:B------:R-:W-:Y:S01]  /*1360*/  IMAD R29, R3, 0x75, RZ ;  /* 0x00000075031d7824 */ /* 0x000fe200078e02ff */
[-C--:B------:R-:W-:Y:S01]  /*1370*/  IADD3 R28, P2, R134, R122.reuse, RZ ;  /* 0x0000007a861c7210 */ /* 0x080fe20007f5e0ff */
[----:B------:R1:W4:Y:S01]  /*1380*/  LDG.E.U16 R30, desc[UR6][R18.64] ;  /* 0x00000006121e7981 */ /* 0x000322000c1e1500 */
[-C--:B------:R-:W-:Y:S01]  /*1390*/  LEA.HI.X.SX32 R11, R43, R123.reuse, 0x1, P1 ;  /* 0x0000007b2b0b7211 */ /* 0x080fe200008f0eff */
[----:B------:R-:W-:Y:S01]  /*13a0*/  IMAD R43, R3, 0x5a, RZ ;  /* 0x0000005a032b7824 */ /* 0x000fe200078e02ff */
[-C--:B------:R-:W-:Y:S01]  /*13b0*/  LEA.HI.X.SX32 R9, R9, R123.reuse, 0x1, P0 ;  /* 0x0000007b09097211 */ /* 0x080fe200000f0eff */
[----:B------:R-:W-:Y:S01]  /*13c0*/  IMAD R37, R3, 0x2d, RZ ;  /* 0x0000002d03257824 */ /* 0x000fe200078e02ff */
[-C--:B------:R-:W-:Y:S01]  /*13d0*/  LEA.HI.X.SX32 R29, R29, R123.reuse, 0x1, P2 ;  /* 0x0000007b1d1d7211 */ /* 0x080fe200010f0eff */
[----:B------:R1:W4:Y:S02]  /*13e0*/  LDG.E.U16 R93, desc[UR6][R10.64] ;  /* 0x000000060a5d7981 */ /* 0x000324000c1e1500 */
[-C--:B-1----:R-:W-:Y:S01]  /*13f0*/  IADD3 R12, P0, R172, R122.reuse, RZ ;  /* 0x0000007aac0c7210 */ /* 0x082fe20007f1e0ff */
[----:B------:R-:W1:Y:S01]  /*1400*/  LDC R158, c[0x0][0x248] ;  /* 0x00009200ff9e7b82 */ /* 0x000e620000000800 */
[----:B------:R-:W-:Y:S01]  /*1410*/  IADD3 R18, P2, R180, R122, RZ ;  /* 0x0000007ab4127210 */ /* 0x000fe20007f5e0ff */
[----:B------:R3:W4:Y:S01]  /*1420*/  LDG.E.U16 R32, desc[UR6][R16.64] ;  /* 0x0000000610207981 */ /* 0x000722000c1e1500 */
[----:B------:R-:W-:-:S02]  /*1430*/  LEA.HI.X.SX32 R13, R47, R123, 0x1, P0 ;  /* 0x0000007b2f0d7211 */ /* 0x000fc400000f0eff */
[CC--:B------:R-:W-:Y:S01]  /*1440*/  LEA.HI.X.SX32 R19, R43.reuse, R123.reuse, 0x1, P2 ;  /* 0x0000007b2b137211 */ /* 0x0c0fe200010f0eff */
[----:B------:R3:W4:Y:S01]  /*1450*/  LDG.E.U16 R39, desc[UR6][R8.64] ;  /* 0x0000000608277981 */ /* 0x000722000c1e1500 */
[-C--:B------:R-:W-:Y:S01]  /*1460*/  IADD3 R10, P0, R43, R122.reuse, RZ ;  /* 0x0000007a2b0a7210 */ /* 0x080fe20007f1e0ff */
[C---:B------:R-:W-:Y:S01]  /*1470*/  IMAD R43, R3.reuse, 0x6a, RZ ;  /* 0x0000006a032b7824 */ /* 0x040fe200078e02ff */
[----:B------:R-:W1:Y:S01]  /*1480*/  LDC R162, c[0x0][0x248] ;  /* 0x00009200ffa27b82 */ /* 0x000e620000000800 */
[----:B------:R-:W-:Y:S01]  /*1490*/  IMAD R183, R3, 0xd4, RZ ;  /* 0x000000d403b77824 */ /* 0x000fe200078e02ff */
[----:B------:R-:W4:Y:S01]  /*14a0*/  LDG.E.U16 R29, desc[UR6][R28.64] ;  /* 0x000000061c1d7981 */ /* 0x000f22000c1e1500 */
[-C--:B---3--:R-:W-:Y:S02]  /*14b0*/  IADD3 R16, P1, R179, R122.reuse, RZ ;  /* 0x0000007ab3107210 */ /* 0x088fe40007f3e0ff */
[-C--:B------:R-:W-:Y:S01]  /*14c0*/  LEA.HI.X.SX32 R11, R37, R123.reuse, 0x1, P0 ;  /* 0x0000007b250b7211 */ /* 0x080fe200000f0eff */
[----:B------:R3:W4:Y:S01]  /*14d0*/  LDG.E.U16 R92, desc[UR6][R12.64] ;  /* 0x000000060c5c7981 */ /* 0x000722000c1e1500 */
[-C--:B------:R-:W-:Y:S01]  /*14e0*/  LEA.HI.X.SX32 R17, R63, R123.reuse, 0x1, P1 ;  /* 0x0000007b3f117211 */ /* 0x080fe200008f0eff */
[----:B------:R-:W-:Y:S01]  /*14f0*/  IMAD R9, R3, 0x35, RZ ;  /* 0x0000003503097824 */ /* 0x000fe200078e02ff */
[-C--:B------:R-:W-:Y:S01]  /*1500*/  IADD3 R8, P0, R43, R122.reuse, RZ ;  /* 0x0000007a2b087210 */ /* 0x080fe20007f1e0ff */
[----:B------:R-:W-:Y:S01]  /*1510*/  IMAD R63, R3, 0x7a, RZ ;  /* 0x0000007a033f7824 */ /* 0x000fe200078e02ff */
[-C--:B------:R-:W-:Y:S01]  /*1520*/  IADD3 R36, P1, R181, R122.reuse, RZ ;  /* 0x0000007ab5247210 */ /* 0x080fe20007f3e0ff */
[----:B------:R0:W4:Y:S01]  /*1530*/  LDG.E.U16 R38, desc[UR6][R10.64] ;  /* 0x000000060a267981 */ /* 0x000122000c1e1500 */
[----:B------:R-:W-:Y:S01]  /*1540*/  IMAD R191, R3, 0xe4, RZ ;  /* 0x000000e403bf7824 */ /* 0x000fe200078e02ff */
[-C--:B------:R-:W-:Y:S01]  /*1550*/  LEA.HI.X.SX32 R9, R9, R123.reuse, 0x1, P0 ;  /* 0x0000007b09097211 */ /* 0x080fe200000f0eff */
[----:B------:R-:W-:Y:S01]  /*1560*/  IMAD R140, R3, 0xfa, RZ ;  /* 0x000000fa038c7824 */ /* 0x000fe200078e02ff */
[-C--:B------:R-:W-:Y:S01]  /*1570*/  LEA.HI.X.SX32 R37, R65, R123.reuse, 0x1, P1 ;  /* 0x0000007b41257211 */ /* 0x080fe200008f0eff */
[----:B------:R0:W4:Y:S01]  /*1580*/  LDG.E.U16 R91, desc[UR6][R16.64] ;  /* 0x00000006105b7981 */ /* 0x000122000c1e1500 */
[-C--:B---3--:R-:W-:Y:S01]  /*1590*/  IADD3 R12, P0, R63, R122.reuse, RZ ;  /* 0x0000007a3f0c7210 */ /* 0x088fe20007f1e0ff */
[----:B------:R-:W3:Y:S01]  /*15a0*/  LDC R160, c[0x0][0x248] ;  /* 0x00009200ffa07b82 */ /* 0x000ee20000000800 */
[-C--:B------:R-:W-:Y:S01]  /*15b0*/  IADD3 R64, P1, R183, R122.reuse, RZ ;  /* 0x0000007ab7407210 */ /* 0x080fe20007f3e0ff */
[----:B------:R0:W4:Y:S02]  /*15c0*/  LDG.E.U16 R90, desc[UR6][R18.64] ;  /* 0x00000006125a7981 */ /* 0x000124000c1e1500 */
[----:B0-----:R-:W-:Y:S01]  /*15d0*/  IMAD R11, R3, 0x3d, RZ ;  /* 0x0000003d030b7824 */ /* 0x001fe200078e02ff */
[-C--:B------:R-:W-:Y:S01]  /*15e0*/  LEA.HI.X.SX32 R65, R43, R123.reuse, 0x1, P1 ;  /* 0x0000007b2b417211 */ /* 0x080fe200008f0eff */
[----:B------:R-:W-:Y:S01]  /*15f0*/  IMAD R47, R3, 0x16, RZ ;  /* 0x00000016032f7824 */ /* 0x000fe200078e02ff */
[----:B------:R-:W4:Y:S01]  /*1600*/  LDG.E.U16 R89, desc[UR6][R36.64] ;  /* 0x0000000624597981 */ /* 0x000f22000c1e1500 */
[-C--:B------:R-:W-:Y:S01]  /*1610*/  IADD3 R16, P2, R191, R122.reuse, RZ ;  /* 0x0000007abf107210 */ /* 0x080fe20007f5e0ff */
[----:B------:R-:W0:Y:S01]  /*1620*/  LDC R164, c[0x0][0x248] ;  /* 0x00009200ffa47b82 */ /* 0x000e220000000800 */
[-C--:B------:R-:W-:Y:S01]  /*1630*/  LEA.HI.X.SX32 R13, R11, R123.reuse, 0x1, P0 ;  /* 0x0000007b0b0d7211 */ /* 0x080fe200000f0eff */
[C---:B------:R-:W-:Y:S01]  /*1640*/  IMAD R11, R3.reuse, 0x7d, RZ ;  /* 0x0000007d030b7824 */ /* 0x040fe200078e02ff */
[-C--:B------:R-:W-:Y:S01]  /*1650*/  IADD3 R10, P1, R140, R122.reuse, RZ ;  /* 0x0000007a8c0a7210 */ /* 0x080fe20007f3e0ff */
[----:B------:R-:W-:Y:S01]  /*1660*/  IMAD R19, R3, 0x6, RZ ;  /* 0x0000000603137824 */ /* 0x000fe200078e02ff */
[-C--:B------:R-:W-:Y:S01]  /*1670*/  LEA.HI.X.SX32 R17, R7, R123.reuse, 0x1, P2 ;  /* 0x0000007b07117211 */ /* 0x080fe200010f0eff */
[----:B------:R-:W-:Y:S01]  /*1680*/  IMAD R189, R3, 0xf4, RZ ;  /* 0x000000f403bd7824 */ /* 0x000fe200078e02ff */
[-C--:B------:R-:W-:Y:S01]  /*1690*/  LEA.HI.X.SX32 R11, R11, R123.reuse, 0x1, P1 ;  /* 0x0000007b0b0b7211 */ /* 0x080fe200008f0eff */
[----:B------:R1:W4:Y:S01]  /*16a0*/  LDG.E.U16 R36, desc[UR6][R12.64] ;  /* 0x000000060c247981 */ /* 0x000322000c1e1500 */
[----:B------:R-:W-:Y:S01]  /*16b0*/  IMAD R7, R3, 0x3, RZ ;  /* 0x0000000303077824 */ /* 0x000fe200078e02ff */
[-C--:B------:R-:W-:Y:S01]  /*16c0*/  IADD3 R6, P0, R19, R122.reuse, RZ ;  /* 0x0000007a13067210 */ /* 0x080fe20007f1e0ff */
[C---:B------:R-:W-:Y:S01]  /*16d0*/  IMAD R139, R3.reuse, 0x26, RZ ;  /* 0x00000026038b7824 */ /* 0x040fe200078e02ff */
[----:B------:R2:W4:Y:S01]  /*16e0*/  LDG.E.U16 R37, desc[UR6][R8.64] ;  /* 0x0000000608257981 */ /* 0x000522000c1e1500 */
[----:B------:R-:W-:Y:S01]  /*16f0*/  IMAD R203, R3, 0x46, RZ ;  /* 0x0000004603cb7824 */ /* 0x000fe200078e02ff */
[----:B------:R-:W-:Y:S01]  /*1700*/  LEA.HI.X.SX32 R7, R7, R123, 0x1, P0 ;  /* 0x0000007b07077211 */ /* 0x000fe200000f0eff */
[----:B------:R-:W0:Y:S01]  /*1710*/  LDC R166, c[0x0][0x248] ;  /* 0x00009200ffa67b82 */ /* 0x000e220000000800 */
[----:B------:R2:W4:Y:S01]  /*1720*/  LDG.E.U16 R88, desc[UR6][R16.64] ;  /* 0x0000000610587981 */ /* 0x000522000c1e1500 */
[----:B-1----:R-:W-:Y:S01]  /*1730*/  IMAD R13, R3, 0xb, RZ ;  /* 0x0000000b030d7824 */ /* 0x002fe200078e02ff */
[----:B------:R-:W-:-:S02]  /*1740*/  IADD3 R12, P1, R47, R122, RZ ;  /* 0x0000007a2f0c7210 */ /* 0x000fc40007f3e0ff */
[----:B------:R1:W4:Y:S01]  /*1750*/  LDG.E.U16 R28, desc[UR6][R10.64] ;  /* 0x000000060a1c7981 */ /* 0x000322000c1e1500 */
[-C--:B--2---:R-:W-:Y:S02]  /*1760*/  IADD3 R8, P2, R189, R122.reuse, RZ ;  /* 0x0000007abd087210 */ /* 0x084fe40007f5e0ff */
[----:B------:R-:W2:Y:S01]  /*1770*/  LDC R170, c[0x0][0x248] ;  /* 0x00009200ffaa7b82 */ /* 0x000ea20000000800 */
[-C--:B------:R-:W-:Y:S01]  /*1780*/  LEA.HI.X.SX32 R13, R13, R123.reuse, 0x1, P1 ;  /* 0x0000007b0d0d7211 */ /* 0x080fe200008f0eff */
[----:B------:R-:W-:Y:S01]  /*1790*/  IMAD R210, R3, 0x56, RZ ;  /* 0x0000005603d27824 */ /* 0x000fe200078e02ff */
[-C--:B------:R-:W-:Y:S01]  /*17a0*/  LEA.HI.X.SX32 R9, R63, R123.reuse, 0x1, P2 ;  /* 0x0000007b3f097211 */ /* 0x080fe200010f0eff */
[C---:B------:R-:W-:Y:S01]  /*17b0*/  IMAD R17, R3.reuse, 0x13, RZ ;  /* 0x0000001303117824 */ /* 0x040fe200078e02ff */
[----:B------:R3:W4:Y:S01]  /*17c0*/  LDG.E.U16 R171, desc[UR6][R6.64] ;  /* 0x0000000606ab7981 */ /* 0x000722000c1e1500 */
[----:B------:R-:W-:Y:S01]  /*17d0*/  IMAD R151, R3, 0x36, RZ ;  /* 0x0000003603977824 */ /* 0x000fe200078e02ff */
[-C--:B-1----:R-:W-:Y:S01]  /*17e0*/  IADD3 R10, P0, R139, R122.reuse, RZ ;  /* 0x0000007a8b0a7210 */ /* 0x082fe20007f1e0ff */
[C---:B------:R-:W-:Y:S01]  /*17f0*/  IMAD R63, R3.reuse, 0x23, RZ ;  /* 0x00000023033f7824 */ /* 0x040fe200078e02ff */
[----:B------:R1:W4:Y:S01]  /*1800*/  LDG.E.U16 R157, desc[UR6][R12.64] ;  /* 0x000000060c9d7981 */ /* 0x000322000c1e1500 */
[----:B------:R-:W-:Y:S01]  /*1810*/  IMAD R43, R3, 0x1b, RZ ;  /* 0x0000001b032b7824 */ /* 0x000fe200078e02ff */
[-C--:B------:R-:W-:Y:S01]  /*1820*/  LEA.HI.X.SX32 R11, R17, R123.reuse, 0x1, P0 ;  /* 0x0000007b110b7211 */ /* 0x080fe200000f0eff */
[----:B------:R-:W-:Y:S01]  /*1830*/  IMAD R214, R3, 0x66, RZ ;  /* 0x0000006603d67824 */ /* 0x000fe200078e02ff */
[----:B------:R1:W4:Y:S01]  /*1840*/  LDG.E.U16 R86, desc[UR6][R8.64] ;  /* 0x0000000608567981 */ /* 0x000322000c1e1500 */
[----:B------:R-:W2:Y:S01]  /*1850*/  LDC R168, c[0x0][0x248] ;  /* 0x00009200ffa87b82 */ /* 0x000ea20000000800 */
[-C--:B---3--:R-:W-:Y:S01]  /*1860*/  IADD3 R6, P2, R203, R122.reuse, RZ ;  /* 0x0000007acb067210 */ /* 0x088fe20007f5e0ff */
[C---:B------:R-:W-:Y:S01]  /*1870*/  IMAD R231, R3.reuse, 0x86, RZ ;  /* 0x0000008603e77824 */ /* 0x040fe200078e02ff */
[----:B------:R3:W4:Y:S01]  /*1880*/  LDG.E.U16 R145, desc[UR6][R10.64] ;  /* 0x000000060a917981 */ /* 0x000722000c1e1500 */
[C---:B-1----:R-:W-:Y:S01]  /*1890*/  IMAD R13, R3.reuse, 0x2b, RZ ;  /* 0x0000002b030d7824 */ /* 0x042fe200078e02ff */
[-C--:B------:R-:W-:Y:S01]  /*18a0*/  IADD3 R12, P0, R210, R122.reuse, RZ ;  /* 0x0000007ad20c7210 */ /* 0x080fe20007f1e0ff */
[----:B------:R-:W-:Y:S01]  /*18b0*/  IMAD R212, R3, 0x76, RZ ;  /* 0x0000007603d47824 */ /* 0x000fe200078e02ff */
[-C--:B------:R-:W-:Y:S01]  /*18c0*/  LEA.HI.X.SX32 R7, R63, R123.reuse, 0x1, P2 ;  /* 0x0000007b3f077211 */ /* 0x080fe200010f0eff */
[----:B------:R-:W-:Y:S01]  /*18d0*/  IMAD R229, R3, 0x96, RZ ;  /* 0x0000009603e57824 */ /* 0x000fe200078e02ff */
[-C--:B------:R-:W-:Y:S01]  /*18e0*/  IADD3 R8, P1, R151, R122.reuse, RZ ;  /* 0x0000007a97087210 */ /* 0x080fe20007f3e0ff */
[----:B------:R-:W-:Y:S01]  /*18f0*/  IMAD R17, R3, 0x33, RZ ;  /* 0x0000003303117824 */ /* 0x000fe200078e02ff */
[-C--:B------:R-:W-:Y:S01]  /*1900*/  LEA.HI.X.SX32 R13, R13, R123.reuse, 0x1, P0 ;  /* 0x0000007b0d0d7211 */ /* 0x080fe200000f0eff */
[----:B------:R1:W4:Y:S01]  /*1910*/  LDG.E.U16 R74, desc[UR6][R6.64] ;  /* 0x00000006064a7981 */ /* 0x000322000c1e1500 */
[-C--:B------:R-:W-:Y:S01]  /*1920*/  LEA.HI.X.SX32 R9, R43, R123.reuse, 0x1, P1 ;  /* 0x0000007b2b097211 */ /* 0x080fe200008f0eff */
[C---:B------:R-:W-:Y:S01]  /*1930*/  IMAD R63, R3.reuse, 0x43, RZ ;  /* 0x00000043033f7824 */ /* 0x040fe200078e02ff */
[-C--:B---3--:R-:W-:Y:S01]  /*1940*/  IADD3 R10, P0, R214, R122.reuse, RZ ;  /* 0x0000007ad60a7210 */ /* 0x088fe20007f1e0ff */
[----:B------:R3:W4:Y:S01]  /*1950*/  LDG.E.U16 R73, desc[UR6][R12.64] ;  /* 0x000000060c497981 */ /* 0x000722000c1e1500 */
[----:B------:R-:W-:Y:S01]  /*1960*/  IMAD R43, R3, 0x3b, RZ ;  /* 0x0000003b032b7824 */ /* 0x000fe200078e02ff */
[----:B------:R-:W0:Y:S01]  /*1970*/  LDC R188, c[0x0][0x248] ;  /* 0x00009200ffbc7b82 */ /* 0x000e220000000800 */
[----:B------:R-:W-:Y:S01]  /*1980*/  LEA.HI.X.SX32 R11, R17, R123, 0x1, P0 ;  /* 0x0000007b110b7211 */ /* 0x000fe200000f0eff */
[----:B------:R3:W4:Y:S01]  /*1990*/  LDG.E.U16 R75, desc[UR6][R8.64] ;  /* 0x00000006084b7981 */ /* 0x000722000c1e1500 */
[----:B-1----:R-:W-:Y:S01]  /*19a0*/  IADD3 R6, P2, R231, R122, RZ ;  /* 0x0000007ae7067210 */ /* 0x002fe20007f5e0ff */
[----:B------:R-:W-:-:S02]  /*19b0*/  IMAD R227, R3, 0xa6, RZ ;  /* 0x000000a603e37824 */ /* 0x000fc400078e02ff */
[----:B------:R1:W4:Y:S01]  /*19c0*/  LDG.E.U16 R72, desc[UR6][R10.64] ;  /* 0x000000060a487981 */ /* 0x000322000c1e1500 */
[----:B---3--:R-:W-:Y:S01]  /*19d0*/  IMAD R13, R3, 0x4b, RZ ;  /* 0x0000004b030d7824 */ /* 0x008fe200078e02ff */
[-C--:B------:R-:W-:Y:S01]  /*19e0*/  IADD3 R12, P0, R229, R122.reuse, RZ ;  /* 0x0000007ae50c7210 */ /* 0x080fe20007f1e0ff */
[----:B------:R-:W-:Y:S01]  /*19f0*/  IMAD R223, R3, 0xc6, RZ ;  /* 0x000000c603df7824 */ /* 0x000fe200078e02ff */
[-C--:B------:R-:W-:Y:S01]  /*1a00*/  LEA.HI.X.SX32 R7, R63, R123.reuse, 0x1, P2 ;  /* 0x0000007b3f077211 */ /* 0x080fe200010f0eff */
[C---:B------:R-:W-:Y:S01]  /*1a10*/  IMAD R225, R3.reuse, 0xb6, RZ ;  /* 0x000000b603e17824 */ /* 0x040fe200078e02ff */
[-C--:B------:R-:W-:Y:S01]  /*1a20*/  IADD3 R8, P1, R212, R122.reuse, RZ ;  /* 0x0000007ad4087210 */ /* 0x080fe20007f3e0ff */
[----:B------:R-:W-:Y:S01]  /*1a30*/  IMAD R17, R3, 0x53, RZ ;  /* 0x0000005303117824 */ /* 0x000fe200078e02ff */
[-C--:B------:R-:W-:Y:S01]  /*1a40*/  LEA.HI.X.SX32 R13, R13, R123.reuse, 0x1, P0 ;  /* 0x0000007b0d0d7211 */ /* 0x080fe200000f0eff */
[----:B------:R3:W4:Y:S01]  /*1a50*/  LDG.E.U16 R70, desc[UR6][R6.64] ;  /* 0x0000000606467981 */ /* 0x000722000c1e1500 */
[-C--:B------:R-:W-:Y:S01]  /*1a60*/  LEA.HI.X.SX32 R9, R43, R123.reuse, 0x1, P1 ;  /* 0x0000007b2b097211 */ /* 0x080fe200008f0eff */
[----:B------:R-:W-:Y:S01]  /*1a70*/  IMAD R63, R3, 0x63, RZ ;  /* 0x00000063033f7824 */ /* 0x000fe200078e02ff */
[-C--:B-1----:R-:W-:Y:S01]  /*1a80*/  IADD3 R10, P0, R227, R122.reuse, RZ ;  /* 0x0000007ae30a7210 */ /* 0x082fe20007f1e0ff */
[C---:B------:R-:W-:Y:S01]  /*1a90*/  IMAD R221, R3.reuse, 0xd6, RZ ;  /* 0x000000d603dd7824 */ /* 0x040fe200078e02ff */
[----:B------:R1:W4:Y:S01]  /*1aa0*/  LDG.E.U16 R69, desc[UR6][R12.64] ;  /* 0x000000060c457981 */ /* 0x000322000c1e1500 */
[----:B------:R-:W-:Y:S01]  /*1ab0*/  IMAD R43, R3, 0x5b, RZ ;  /* 0x0000005b032b7824 */ /* 0x000fe200078e02ff */
[-C--:B------:R-:W-:Y:S01]  /*1ac0*/  LEA.HI.X.SX32 R11, R17, R123.reuse, 0x1, P0 ;  /* 0x0000007b110b7211 */ /* 0x080fe200000f0eff */
[----:B------:R-:W2:Y:S01]  /*1ad0*/  LDC R178, c[0x0][0x248] ;  /* 0x00009200ffb27b82 */ /* 0x000ea20000000800 */
[----:B------:R1:W4:Y:S01]  /*1ae0*/  LDG.E.U16 R71, desc[UR6][R8.64] ;  /* 0x0000000608477981 */ /* 0x000322000c1e1500 */
[-C--:B---3--:R-:W-:Y:S01]  /*1af0*/  IADD3 R6, P2, R223, R122.reuse, RZ ;  /* 0x0000007adf067210 */ /* 0x088fe20007f5e0ff */
[----:B------:R-:W-:Y:S01]  /*1b00*/  IMAD R219, R3, 0xe6, RZ ;  /* 0x000000e603db7824 */ /* 0x000fe200078e02ff */
[-C--:B------:R-:W-:Y:S01]  /*1b10*/  IADD3 R42, P0, R221, R122.reuse, RZ ;  /* 0x0000007add2a7210 */ /* 0x080fe20007f1e0ff */
[----:B------:R-:W-:Y:S01]  /*1b20*/  IMAD R217, R3, 0xf6, RZ ;  /* 0x000000f603d97824 */ /* 0x000fe200078e02ff */
[----:B------:R-:W-:Y:S01]  /*1b30*/  LEA.HI.X.SX32 R7, R63, R123, 0x1, P2 ;  /* 0x0000007b3f077211 */ /* 0x000fe200010f0eff */
[----:B-1----:R-:W-:Y:S01]  /*1b40*/  IMAD R13, R3, 0x6b, RZ ;  /* 0x0000006b030d7824 */ /* 0x002fe200078e02ff */
[----:B------:R-:W3:Y:S01]  /*1b50*/  LDG.E.U16 R68, desc[UR6][R10.64] ;  /* 0x000000060a447981 */ /* 0x000ee2000c1e1500 */
[----:B------:R-:W1:Y:S01]  /*1b60*/  LDC R182, c[0x0][0x248] ;  /* 0x00009200ffb67b82 */ /* 0x000e620000000800 */
[----:B------:R-:W-:-:S02]  /*1b70*/  IADD3 R8, P1, R225, R122, RZ ;  /* 0x0000007ae1087210 */ /* 0x000fc40007f3e0ff */
[----:B------:R0:W3:Y:S02]  /*1b80*/  LDG.E.U16 R66, desc[UR6][R6.64] ;  /* 0x0000000606427981 */ /* 0x0000e4000c1e1500 */
[-C--:B------:R-:W-:Y:S02]  /*1b90*/  LEA.HI.X.SX32 R9, R43, R123.reuse, 0x1, P1 ;  /* 0x0000007b2b097211 */ /* 0x080fe400008f0eff */
[----:B------:R-:W3:Y:S01]  /*1ba0*/  LDG.E.U16 R64, desc[UR6][R64.64] ;  /* 0x0000000640407981 */ /* 0x000ee2000c1e1500 */
[-C--:B------:R-:W-:Y:S01]  /*1bb0*/  LEA.HI.X.SX32 R43, R13, R123.reuse, 0x1, P0 ;  /* 0x0000007b0d2b7211 */ /* 0x080fe200000f0eff */
[C---:B------:R-:W-:Y:S01]  /*1bc0*/  IMAD R13, R3.reuse, 0x73, RZ ;  /* 0x00000073030d7824 */ /* 0x040fe200078e02ff */
[----:B------:R-:W1:Y:S01]  /*1bd0*/  LDC R176, c[0x0][0x248] ;  /* 0x00009200ffb07b82 */ /* 0x000e620000000800 */
[----:B------:R-:W-:Y:S01]  /*1be0*/  IMAD R17, R3, 0xc, RZ ;  /* 0x0000000c03117824 */ /* 0x000fe200078e02ff */
[----:B------:R0:W3:Y:S02]  /*1bf0*/  LDG.E.U16 R67, desc[UR6][R8.64] ;  /* 0x0000000608437981 */ /* 0x0000e4000c1e1500 */
[-C--:B0-----:R-:W-:Y:S01]  /*1c00*/  IADD3 R6, P0, R219, R122.reuse, RZ ;  /* 0x0000007adb067210 */ /* 0x081fe20007f1e0ff */
[----:B------:R-:W-:Y:S01]  /*1c10*/  IMAD R63, R3, 0x7b, RZ ;  /* 0x0000007b033f7824 */ /* 0x000fe200078e02ff */
[-C--:B------:R-:W-:Y:S01]  /*1c20*/  IADD3 R12, P2, R217, R122.reuse, RZ ;  /* 0x0000007ad90c7210 */ /* 0x080fe20007f5e0ff */
[----:B------:R0:W3:Y:S01]  /*1c30*/  LDG.E.U16 R42, desc[UR6][R42.64] ;  /* 0x000000062a2a7981 */ /* 0x0000e2000c1e1500 */
[----:B------:R-:W-:Y:S01]  /*1c40*/  LEA.HI.X.SX32 R7, R13, R123, 0x1, P0 ;  /* 0x0000007b0d077211 */ /* 0x000fe200000f0eff */
[----:B------:R-:W1:Y:S01]  /*1c50*/  LDC R194, c[0x0][0x248] ;  /* 0x00009200ffc27b82 */ /* 0x000e620000000800 */
[----:B------:R-:W-:-:S02]  /*1c60*/  LEA R10, P0, R3, R122, 0x3 ;  /* 0x0000007a030a7211 */ /* 0x000fc400078018ff */
[----:B------:R-:W-:Y:S01]  /*1c70*/  SHF.L.U32 R9, R3, 0x2, RZ ;  /* 0x0000000203097819 */ /* 0x000fe200000006ff */
[----:B------:R2:W3:Y:S01]  /*1c80*/  LDG.E.U16 R65, desc[UR6][R6.64] ;  /* 0x0000000606417981 */ /* 0x0004e2000c1e1500 */
[-C--:B------:R-:W-:Y:S02]  /*1c90*/  IADD3 R8, P1, R17, R122.reuse, RZ ;  /* 0x0000007a11087210 */ /* 0x080fe40007f3e0ff */
[-C--:B------:R-:W-:Y:S01]  /*1ca0*/  LEA.HI.X.SX32 R11, R9, R123.reuse, 0x1, P0 ;  /* 0x0000007b090b7211 */ /* 0x080fe200000f0eff */
[----:B0-----:R-:W0:Y:S01]  /*1cb0*/  LDC R43, c[0x0][0x248] ;  /* 0x00009200ff2b7b82 */ /* 0x001e220000000800 */
[-C--:B------:R-:W-:Y:S02]  /*1cc0*/  LEA.HI.X.SX32 R9, R19, R123.reuse, 0x1, P1 ;  /* 0x0000007b13097211 */ /* 0x080fe400008f0eff */
[-C--:B------:R-:W-:Y:S01]  /*1cd0*/  LEA.HI.X.SX32 R13, R63, R123.reuse, 0x1, P2 ;  /* 0x0000007b3f0d7211 */ /* 0x080fe200010f0eff */
[----:B------:R2:W3:Y:S04]  /*1ce0*/  LDG.E.U16 R169, desc[UR6][R10.64] ;  /* 0x000000060aa97981 */ /* 0x0004e8000c1e1500 */
[----:B------:R-:W1:Y:S01]  /*1cf0*/  LDC R19, c[0x0][0x248] ;  /* 0x00009200ff137b82 */ /* 0x000e620000000800 */
[-C--:B--2---:R-:W-:Y:S01]  /*1d00*/  IADD3 R6, P2, R15, R122.reuse, RZ ;  /* 0x0000007a0f067210 */ /* 0x084fe20007f5e0ff */
[C---:B------:R-:W-:Y:S01]  /*1d10*/  IMAD R15, R3.reuse, 0x2c, RZ ;  /* 0x0000002c030f7824 */ /* 0x040fe200078e02ff */
[----:B------:R2:W3:Y:S01]  /*1d20*/  LDG.E.U16 R165, desc[UR6][R8.64] ;  /* 0x0000000608a57981 */ /* 0x0004e2000c1e1500 */
        /* <DEDUP_REMOVED lines=8> */
[----:B------:R-:W5:Y:S01]  /*1db0*/  LDC R186, c[0x0][0x248] ;  /* 0x00009200ffba7b82 */ /* 0x000f620000000800 */
[----:B------:R-:W-:Y:S01]  /*1dc0*/  LEA.HI.X.SX32 R49, R15, R123, 0x1, P2 ;  /* 0x0000007b0f317211 */ /* 0x000fe200010f0eff */
[----:B------:R-:W-:Y:S01]  /*1dd0*/  IMAD R15, R3, 0x6c, RZ ;  /* 0x0000006c030f7824 */ /* 0x000fe200078e02ff */
[-C--:B--2---:R-:W-:Y:S01]  /*1de0*/  IADD3 R8, P1, R17, R122.reuse, RZ ;  /* 0x0000007a11087210 */ /* 0x084fe20007f3e0ff */
[----:B------:R2:W3:Y:S01]  /*1df0*/  LDG.E.U16 R63, desc[UR6][R12.64] ;  /* 0x000000060c3f7981 */ /* 0x0004e2000c1e1500 */
[----:B------:R-:W-:-:S03]  /*1e00*/  IADD3 R6, P0, R187, R122, RZ ;  /* 0x0000007abb067210 */ /* 0x000fc60007f1e0ff */
[----:B------:R2:W3:Y:S01]  /*1e10*/  LDG.E.U16 R48, desc[UR6][R48.64] ;  /* 0x0000000630307981 */ /* 0x0004e2000c1e1500 */
[-C--:B------:R-:W-:Y:S01]  /*1e20*/  LEA.HI.X.SX32 R9, R139, R123.reuse, 0x1, P1 ;  /* 0x0000007b8b097211 */ /* 0x080fe200008f0eff */
[----:B------:R-:W5:Y:S01]  /*1e30*/  LDC R202, c[0x0][0x248] ;  /* 0x00009200ffca7b82 */ /* 0x000f620000000800 */
[-C--:B------:R-:W-:Y:S01]  /*1e40*/  LEA.HI.X.SX32 R7, R17, R123.reuse, 0x1, P0 ;  /* 0x0000007b11077211 */ /* 0x080fe200000f0eff */
[----:B------:R0:W3:Y:S01]  /*1e50*/  LDG.E.U16 R139, desc[UR6][R10.64] ;  /* 0x000000060a8b7981 */ /* 0x0000e2000c1e1500 */
[-C--:B--2---:R-:W-:Y:S02]  /*1e60*/  IADD3 R12, P1, R15, R122.reuse, RZ ;  /* 0x0000007a0f0c7210 */ /* 0x084fe40007f3e0ff */
[----:B------:R-:W-:Y:S01]  /*1e70*/  IADD3 R14, P2, R193, R122, RZ ;  /* 0x0000007ac10e7210 */ /* 0x000fe20007f5e0ff */
[----:B------:R1:W2:Y:S01]  /*1e80*/  LDG.E.U16 R47, desc[UR6][R6.64] ;  /* 0x00000006062f7981 */ /* 0x0002a2000c1e1500 */
[----:B------:R-:W-:Y:S01]  /*1e90*/  LEA.HI.X.SX32 R13, R151, R123, 0x1, P1 ;  /* 0x0000007b970d7211 */ /* 0x000fe200008f0eff */
[----:B------:R-:W5:Y:S01]  /*1ea0*/  LDC R49, c[0x0][0x248] ;  /* 0x00009200ff317b82 */ /* 0x000f620000000800 */
[C---:B------:R-:W-:Y:S01]  /*1eb0*/  SHF.L.U32 R17, R3.reuse, 0x5, RZ ;  /* 0x0000000503117819 */ /* 0x040fe200000006ff */
[----:B------:R-:W2:Y:S01]  /*1ec0*/  LDG.E.U16 R9, desc[UR6][R8.64] ;  /* 0x0000000608097981 */ /* 0x000ea2000c1e1500 */
[----:B0-----:R-:W-:-:S02]  /*1ed0*/  SHF.L.U32 R11, R3, 0x4, RZ ;  /* 0x00000004030b7819 */ /* 0x001fc400000006ff */
[-C--:B------:R-:W-:Y:S01]  /*1ee0*/  LEA R10, P1, R43, R122.reuse, 0x6 ;  /* 0x0000007a2b0a7211 */ /* 0x080fe200078230ff */
[----:B------:R0:W2:Y:S01]  /*1ef0*/  LDG.E.U16 R13, desc[UR6][R12.64] ;  /* 0x000000060c0d7981 */ /* 0x0000a2000c1e1500 */
[-C--:B-1----:R-:W-:Y:S01]  /*1f00*/  LEA R6, P0, R19, R122.reuse, 0x5 ;  /* 0x0000007a13067211 */ /* 0x082fe200078028ff */
[----:B------:R-:W1:Y:S01]  /*1f10*/  LDC R204, c[0x0][0x248] ;  /* 0x00009200ffcc7b82 */ /* 0x000e620000000800 */
[-C--:B------:R-:W-:Y:S02]  /*1f20*/  LEA.HI.X.SX32 R15, R15, R123.reuse, 0x1, P2 ;  /* 0x0000007b0f0f7211 */ /* 0x080fe400010f0eff */
[-C--:B------:R-:W-:Y:S02]  /*1f30*/  LEA.HI.X.SX32 R7, R11, R123.reuse, 0x1, P0 ;  /* 0x0000007b0b077211 */ /* 0x080fe400000f0eff */
[-C--:B------:R-:W-:Y:S01]  /*1f40*/  LEA.HI.X.SX32 R11, R17, R123.reuse, 0x1, P1 ;  /* 0x0000007b110b7211 */ /* 0x080fe200008f0eff */
[----:B------:R0:W2:Y:S01]  /*1f50*/  LDG.E.U16 R46, desc[UR6][R14.64] ;  /* 0x000000060e2e7981 */ /* 0x0000a2000c1e1500 */
[-C--:B------:R-:W-:Y:S01]  /*1f60*/  LEA R18, P0, R195, R122.reuse, 0x7 ;  /* 0x0000007ac3127211 */ /* 0x080fe200078038ff */
[----:B------:R-:W-:Y:S01]  /*1f70*/  IMAD R195, R2, 0x110, RZ ;  /* 0x0000011002c37824 */ /* 0x000fe200078e02ff */
[C---:B------:R-:W-:Y:S01]  /*1f80*/  SHF.L.U32 R17, R3.reuse, 0x6, RZ ;  /* 0x0000000603117819 */ /* 0x040fe200000006ff */
[----:B------:R0:W4:Y:S01]  /*1f90*/  LDG.E.U16 R151, desc[UR6][R6.64] ;  /* 0x0000000606977981 */ /* 0x000122000c1e1500 */
[----:B------:R-:W-:Y:S01]  /*1fa0*/  SHF.L.U32 R43, R3, 0x7, RZ ;  /* 0x00000007032b7819 */ /* 0x000fe200000006ff */
[----:B0-----:R-:W0:Y:S01]  /*1fb0*/  LDC R12, c[0x0][0x248] ;  /* 0x00009200ff0c7b82 */ /* 0x001e220000000800 */
[----:B------:R-:W-:Y:S01]  /*1fc0*/  LEA.HI.X.SX32 R19, R17, R123, 0x1, P0 ;  /* 0x0000007b11137211 */ /* 0x000fe200000f0eff */
[----:B------:R5:W3:Y:S01]  /*1fd0*/  LDG.E.U16 R10, desc[UR6][R10.64] ;  /* 0x000000060a0a7981 */ /* 0x000ae2000c1e1500 */
[----:B------:R-:W-:Y:S01]  /*1fe0*/  IMAD R15, R4, 0x130, RZ ;  /* 0x00000130040f7824 */ /* 0x000fe200078e02ff */
[----:B------:R-:W-:-:S02]  /*1ff0*/  IADD3 R14, P0, R195, R122, RZ ;  /* 0x0000007ac30e7210 */ /* 0x000fc40007f1e0ff */
[----:B------:R5:W2:Y:S02]  /*2000*/  LDG.E.U16 R2, desc[UR6][R18.64] ;  /* 0x0000000612027981 */ /* 0x000aa4000c1e1500 */
[----:B------:R-:W1:Y:S01]  /*2010*/  LDC R4, c[0x0][0x248] ;  /* 0x00009200ff047b82 */ /* 0x000e620000000800 */
[-C--:B------:R-:W-:Y:S02]  /*2020*/  IADD3 R6, P2, R15, R122.reuse, RZ ;  /* 0x0000007a0f067210 */ /* 0x080fe40007f5e0ff */
[----:B------:R-:W-:Y:S01]  /*2030*/  LEA.HI.X.SX32 R15, R21, R123, 0x1, P0 ;  /* 0x0000007b150f7211 */ /* 0x000fe200000f0eff */
[----:B------:R-:W-:Y:S01]  /*2040*/  IMAD R7, R20, 0x150, RZ ;  /* 0x0000015014077824 */ /* 0x000fe200078e02ff */
[----:B------:R-:W-:-:S03]  /*2050*/  LEA R16, P1, R197, R122, 0x8 ;  /* 0x0000007ac5107211 */ /* 0x000fc600078240ff */
[----:B-----5:R-:W5:Y:S01]  /*2060*/  LDC R11, c[0x0][0x248] ;  /* 0x00009200ff0b7b82 */ /* 0x020f620000000800 */
[----:B------:R0:W3:Y:S01]  /*2070*/  LDG.E.U16 R15, desc[UR6][R14.64] ;  /* 0x000000060e0f7981 */ /* 0x0000e2000c1e1500 */
[----:B------:R-:W-:Y:S01]  /*2080*/  IMAD R19, R24, 0x190, RZ ;  /* 0x0000019018137824 */ /* 0x000fe200078e02ff */
[-C--:B------:R-:W-:Y:S02]  /*2090*/  LEA.HI.X.SX32 R17, R43, R123.reuse, 0x1, P1 ;  /* 0x0000007b2b117211 */ /* 0x080fe400008f0eff */
[-C--:B------:R-:W-:Y:S01]  /*20a0*/  IADD3 R20, P1, R7, R122.reuse, RZ ;  /* 0x0000007a07147210 */ /* 0x080fe20007f3e0ff */
[----:B------:R-:W-:Y:S01]  /*20b0*/  IMAD R49, R49, 0x1e0, RZ ;  /* 0x000001e031317824 */ /* 0x000fe200078e02ff */
[----:B------:R-:W-:Y:S01]  /*20c0*/  LEA.HI.X.SX32 R7, R187, R123, 0x1, P2 ;  /* 0x0000007bbb077211 */ /* 0x000fe200010f0eff */
[----:B------:R-:W4:Y:S01]  /*20d0*/  LDC R209, c[0x0][0x248] ;  /* 0x00009200ffd17b82 */ /* 0x000f220000000800 */
[----:B------:R-:W-:-:S07]  /*20e0*/  IADD3 R18, P0, R19, R122, RZ ;  /* 0x0000007a13127210 */ /* 0x000fce0007f1e0ff */
[----:B0-----:R-:W0:Y:S01]  /*20f0*/  LDC R14, c[0x0][0x248] ;  /* 0x00009200ff0e7b82 */ /* 0x001e220000000800 */
[-C--:B------:R-:W-:Y:S01]  /*2100*/  LEA.HI.X.SX32 R21, R79, R123.reuse, 0x1, P1 ;  /* 0x0000007b4f157211 */ /* 0x080fe200008f0eff */
[----:B------:R-:W-:Y:S01]  /*2110*/  IMAD R79, R26, 0x1b0, RZ ;  /* 0x000001b01a4f7824 */ /* 0x000fe200078e02ff */
[----:B------:R1:W3:Y:S01]  /*2120*/  LDG.E.U16 R8, desc[UR6][R6.64] ;  /* 0x0000000606087981 */ /* 0x0002e2000c1e1500 */
[----:B------:R-:W-:Y:S01]  /*2130*/  LEA.HI.X.SX32 R19, R77, R123, 0x1, P0 ;  /* 0x0000007b4d137211 */ /* 0x000fe200000f0eff */
[----:B------:R-:W-:Y:S02]  /*2140*/  IMAD R43, R44, 0x1d0, RZ ;  /* 0x000001d02c2b7824 */ /* 0x000fe400078e02ff */
[----:B------:R1:W3:Y:S01]  /*2150*/  LDG.E.U16 R20, desc[UR6][R20.64] ;  /* 0x0000000614147981 */ /* 0x0002e2000c1e1500 */
[----:B------:R-:W0:Y:S03]  /*2160*/  LDC R26, c[0x0][0x248] ;  /* 0x00009200ff1a7b82 */ /* 0x000e260000000800 */
[----:B------:R-:W3:Y:S01]  /*2170*/  LDG.E.U16 R16, desc[UR6][R16.64] ;  /* 0x0000000610107981 */ /* 0x000ee2000c1e1500 */
[----:B-1----:R-:W-:-:S02]  /*2180*/  IADD3 R6, P0, R49, R122, RZ ;  /* 0x0000007a31067210 */ /* 0x002fc40007f1e0ff */
[-C--:B------:R-:W-:Y:S02]  /*2190*/  IADD3 R78, P1, R79, R122.reuse, RZ ;  /* 0x0000007a4f4e7210 */ /* 0x080fe40007f3e0ff */
[----:B------:R-:W1:Y:S01]  /*21a0*/  LDC R49, c[0x0][0x248] ;  /* 0x00009200ff317b82 */ /* 0x000e620000000800 */
[-C--:B------:R-:W-:Y:S01]  /*21b0*/  LEA.HI.X.SX32 R7, R109, R123.reuse, 0x1, P0 ;  /* 0x0000007b6d077211 */ /* 0x080fe200000f0eff */
[----:B------:R-:W-:Y:S01]  /*21c0*/  IMAD R21, R4, 0x120, RZ ;  /* 0x0000012004157824 */ /* 0x000fe200078e02ff */
[----:B------:R-:W-:Y:S01]  /*21d0*/  IADD3 R76, P2, R43, R122, RZ ;  /* 0x0000007a2b4c7210 */ /* 0x000fe20007f5e0ff */
[----:B-----5:R-:W-:Y:S01]  /*21e0*/  IMAD R109, R11, 0x140, RZ ;  /* 0x000001400b6d7824 */ /* 0x020fe200078e02ff */
[----:B------:R-:W5:Y:S02]  /*21f0*/  LDG.E.U16 R19, desc[UR6][R18.64] ;  /* 0x0000000612137981 */ /* 0x000f64000c1e1500 */
[-C--:B------:R-:W-:Y:S01]  /*2200*/  LEA.HI.X.SX32 R77, R185, R123.reuse, 0x1, P2 ;  /* 0x0000007bb94d7211 */ /* 0x080fe200010f0eff */
[----:B------:R-:W0:Y:S01]  /*2210*/  LDC R43, c[0x0][0x248] ;  /* 0x00009200ff2b7b82 */ /* 0x000e220000000800 */
[----:B------:R1:W5:Y:S01]  /*2220*/  LDG.E.U16 R24, desc[UR6][R6.64] ;  /* 0x0000000606187981 */ /* 0x000362000c1e1500 */
[----:B------:R-:W-:-:S02]  /*2230*/  LEA.HI.X.SX32 R79, R193, R123, 0x1, P1 ;  /* 0x0000007bc14f7211 */ /* 0x000fc400008f0eff */
[-C--:B------:R-:W-:Y:S01]  /*2240*/  IADD3 R80, P1, R109, R122.reuse, RZ ;  /* 0x0000007a6d507210 */ /* 0x080fe20007f3e0ff */
[----:B------:R0:W5:Y:S03]  /*2250*/  LDG.E.U16 R18, desc[UR6][R76.64] ;  /* 0x000000064c127981 */ /* 0x000166000c1e1500 */
[----:B------:R-:W0:Y:S01]  /*2260*/  LDC R11, c[0x0][0x248] ;  /* 0x00009200ff0b7b82 */ /* 0x000e220000000800 */
[-C--:B-1----:R-:W-:Y:S01]  /*2270*/  IADD3 R6, P0, R21, R122.reuse, RZ ;  /* 0x0000007a15067210 */ /* 0x082fe20007f1e0ff */
[----:B------:R-:W-:Y:S01]  /*2280*/  IMAD R21, R12, 0x160, RZ ;  /* 0x000001600c157824 */ /* 0x000fe200078e02ff */
[----:B------:R1:W5:Y:S02]  /*2290*/  LDG.E.U16 R17, desc[UR6][R78.64] ;  /* 0x000000064e117981 */ /* 0x000364000c1e1500 */
[-C--:B------:R-:W-:Y:S01]  /*22a0*/  LEA.HI.X.SX32 R7, R105, R123.reuse, 0x1, P0 ;  /* 0x0000007b69077211 */ /* 0x080fe200000f0eff */
[----:B------:R-:W-:Y:S01]  /*22b0*/  IMAD R49, R49, 0x1c0, RZ ;  /* 0x000001c031317824 */ /* 0x000fe200078e02ff */
[----:B------:R-:W-:Y:S01]  /*22c0*/  LEA.HI.X.SX32 R81, R81, R123, 0x1, P1 ;  /* 0x0000007b51517211 */ /* 0x000fe200008f0eff */
[----:B0-----:R-:W-:Y:S01]  /*22d0*/  IMAD R77, R14, 0x1a0, RZ ;  /* 0x000001a00e4d7824 */ /* 0x001fe200078e02ff */
[----:B------:R-:W0:Y:S03]  /*22e0*/  LDC R105, c[0x0][0x248] ;  /* 0x00009200ff697b82 */ /* 0x000e260000000800 */
[----:B------:R-:W5:Y:S01]  /*22f0*/  LDG.E.U16 R44, desc[UR6][R80.64] ;  /* 0x00000006502c7981 */ /* 0x000f62000c1e1500 */
[----:B-1----:R-:W-:-:S03]  /*2300*/  IADD3 R78, P0, R21, R122, RZ ;  /* 0x0000007a154e7210 */ /* 0x002fc60007f1e0ff */
[----:B------:R1:W5:Y:S01]  /*2310*/  LDG.E.U16 R21, desc[UR6][R6.64] ;  /* 0x0000000606157981 */ /* 0x000362000c1e1500 */
[----:B------:R-:W-:Y:S01]  /*2320*/  IMAD R79, R26, 0x180, RZ ;  /* 0x000001801a4f7824 */ /* 0x000fe200078e02ff */
[----:B------:R-:W0:Y:S01]  /*2330*/  LDC R109, c[0x0][0x248] ;  /* 0x00009200ff6d7b82 */ /* 0x000e220000000800 */
[----:B-1----:R-:W-:-:S07]  /*2340*/  IADD3 R6, P1, R77, R122, RZ ;  /* 0x0000007a4d067210 */ /* 0x002fce0007f3e0ff */
[----:B------:R-:W1:Y:S01]  /*2350*/  LDC R213, c[0x0][0x248] ;  /* 0x00009200ffd57b82 */ /* 0x000e620000000800 */
[----:B------:R-:W-:Y:S02]  /*2360*/  LEA.HI.X.SX32 R7, R95, R123, 0x1, P1 ;  /* 0x0000007b5f077211 */ /* 0x000fe400008f0eff */
[----:B------:R-:W-:-:S05]  /*2370*/  IADD3 R76, P2, R79, R122, RZ ;  /* 0x0000007a4f4c7210 */ /* 0x000fca0007f5e0ff */
[----:B------:R-:W0:Y:S01]  /*2380*/  LDC R95, c[0x0][0x248] ;  /* 0x00009200ff5f7b82 */ /* 0x000e220000000800 */
[-C--:B------:R-:W-:Y:S01]  /*2390*/  LEA.HI.X.SX32 R79, R103, R123.reuse, 0x1, P0 ;  /* 0x0000007b674f7211 */ /* 0x080fe200000f0eff */
[----:B------:R-:W-:Y:S01]  /*23a0*/  IMAD R43, R43, 0x170, RZ ;  /* 0x000001702b2b7824 */ /* 0x000fe200078e02ff */
[-C--:B------:R-:W-:Y:S01]  /*23b0*/  IADD3 R80, P0, R49, R122.reuse, RZ ;  /* 0x0000007a31507210 */ /* 0x080fe20007f1e0ff */
[----:B------:R-:W-:Y:S01]  /*23c0*/  IMAD R11, R11, 0x102, RZ ;  /* 0x000001020b0b7824 */ /* 0x000fe200078e02ff */
[-C--:B------:R-:W-:Y:S01]  /*23d0*/  LEA.HI.X.SX32 R77, R101, R123.reuse, 0x1, P2 ;  /* 0x0000007b654d7211 */ /* 0x080fe200010f0eff */
[----:B------:R-:W-:Y:S01]  /*23e0*/  IMAD R101, R52, 0x1f0, RZ ;  /* 0x000001f034657824 */ /* 0x000fe200078e02ff */
[----:B------:R-:W-:Y:S01]  /*23f0*/  LEA.HI.X.SX32 R81, R85, R123, 0x1, P0 ;  /* 0x0000007b55517211 */ /* 0x000fe200000f0eff */
[----:B------:R1:W5:Y:S01]  /*2400*/  LDG.E.U16 R14, desc[UR6][R78.64] ;  /* 0x000000064e0e7981 */ /* 0x000362000c1e1500 */
[----:B------:R-:W0:Y:S03]  /*2410*/  LDC R85, c[0x0][0x248] ;  /* 0x00009200ff557b82 */ /* 0x000e260000000800 */
[----:B------:R1:W5:Y:S04]  /*2420*/  LDG.E.U16 R26, desc[UR6][R76.64] ;  /* 0x000000064c1a7981 */ /* 0x000368000c1e1500 */
[----:B------:R1:W5:Y:S01]  /*2430*/  LDG.E.U16 R4, desc[UR6][R6.64] ;  /* 0x0000000606047981 */ /* 0x000362000c1e1500 */
[----:B------:R-:W4:Y:S01]  /*2440*/  LDC R211, c[0x0][0x248] ;  /* 0x00009200ffd37b82 */ /* 0x000f220000000800 */
[-C--:B-1----:R-:W-:Y:S01]  /*2450*/  IADD3 R78, P1, R43, R122.reuse, RZ ;  /* 0x0000007a2b4e7210 */ /* 0x082fe20007f3e0ff */
[----:B------:R-:W-:Y:S01]  /*2460*/  IMAD R103, R94, 0x132, RZ ;  /* 0x000001325e677824 */ /* 0x000fe200078e02ff */
[----:B------:R1:W5:Y:S01]  /*2470*/  LDG.E.U16 R12, desc[UR6][R80.64] ;  /* 0x00000006500c7981 */ /* 0x000362000c1e1500 */
[----:B------:R-:W-:-:S04]  /*2480*/  IADD3 R76, P2, R101, R122, RZ ;  /* 0x0000007a654c7210 */ /* 0x000fc80007f5e0ff */
[----:B------:R-:W0:Y:S01]  /*2490*/  LDC R101, c[0x0][0x248] ;  /* 0x00009200ff657b82 */ /* 0x000e220000000800 */
[----:B------:R-:W-:Y:S01]  /*24a0*/  IMAD R7, R3, 0x81, RZ ;  /* 0x0000008103077824 */ /* 0x000fe200078e02ff */
[-C--:B------:R-:W-:Y:S02]  /*24b0*/  IADD3 R6, P0, R11, R122.reuse, RZ ;  /* 0x0000007a0b067210 */ /* 0x080fe40007f1e0ff */
[-C--:B------:R-:W-:Y:S01]  /*24c0*/  LEA.HI.X.SX32 R77, R83, R123.reuse, 0x1, P2 ;  /* 0x0000007b534d7211 */ /* 0x080fe200010f0eff */
[----:B------:R-:W-:Y:S01]  /*24d0*/  IMAD R83, R82, 0x112, RZ ;  /* 0x0000011252537824 */ /* 0x000fe200078e02ff */
[-C--:B------:R-:W-:Y:S02]  /*24e0*/  LEA.HI.X.SX32 R79, R51, R123.reuse, 0x1, P1 ;  /* 0x0000007b334f7211 */ /* 0x080fe400008f0eff */
[----:B------:R-:W0:Y:S01]  /*24f0*/  LDC R94, c[0x0][0x248] ;  /* 0x00009200ff5e7b82 */ /* 0x000e220000000800 */
[----:B------:R-:W-:Y:S01]  /*2500*/  LEA.HI.X.SX32 R7, R7, R123, 0x1, P0 ;  /* 0x0000007b07077211 */ /* 0x000fe200000f0eff */
[----:B-1----:R-:W-:Y:S01]  /*2510*/  IMAD R81, R84, 0x122, RZ ;  /* 0x0000012254517824 */ /* 0x002fe200078e02ff */
[----:B------:R-:W-:Y:S01]  /*2520*/  IADD3 R80, P0, R83, R122, RZ ;  /* 0x0000007a53507210 */ /* 0x000fe20007f1e0ff */
[----:B------:R-:W-:Y:S01]  /*2530*/  IMAD R43, R3, 0x89, RZ ;  /* 0x00000089032b7824 */ /* 0x000fe200078e02ff */
[----:B------:R1:W5:Y:S01]  /*2540*/  LDG.E.U16 R52, desc[UR6][R78.64] ;  /* 0x000000064e347981 */ /* 0x000362000c1e1500 */
[----:B0-----:R-:W-:-:S02]  /*2550*/  IMAD R95, R95, 0x142, RZ ;  /* 0x000001425f5f7824 */ /* 0x001fc400078e02ff */
[----:B------:R-:W0:Y:S01]  /*2560*/  LDC R215, c[0x0][0x248] ;  /* 0x00009200ffd77b82 */ /* 0x000e220000000800 */
[----:B------:R1:W5:Y:S01]  /*2570*/  LDG.E.U16 R11, desc[UR6][R76.64] ;  /* 0x000000064c0b7981 */ /* 0x000362000c1e1500 */
[----:B------:R-:W-:-:S03]  /*2580*/  IMAD R83, R3, 0xa1, RZ ;  /* 0x000000a103537824 */ /* 0x000fc600078e02ff */
[----:B------:R1:W5:Y:S02]  /*2590*/  LDG.E.U16 R49, desc[UR6][R6.64] ;  /* 0x0000000606317981 */ /* 0x000364000c1e1500 */
[----:B-1----:R-:W-:Y:S01]  /*25a0*/  IMAD R79, R3, 0x99, RZ ;  /* 0x00000099034f7824 */ /* 0x002fe200078e02ff */
[----:B------:R-:W1:Y:S01]  /*25b0*/  LDC R216, c[0x0][0x248] ;  /* 0x00009200ffd87b82 */ /* 0x000e620000000800 */
[-C--:B------:R-:W-:Y:S02]  /*25c0*/  IADD3 R76, P1, R81, R122.reuse, RZ ;  /* 0x0000007a514c7210 */ /* 0x080fe40007f3e0ff */
[----:B------:R-:W-:Y:S02]  /*25d0*/  LEA.HI.X.SX32 R81, R43, R123, 0x1, P0 ;  /* 0x0000007b2b517211 */ /* 0x000fe400000f0eff */
[----:B------:R-:W-:-:S03]  /*25e0*/  IADD3 R6, P2, R103, R122, RZ ;  /* 0x0000007a67067210 */ /* 0x000fc60007f5e0ff */
[----:B------:R-:W1:Y:S01]  /*25f0*/  LDC R220, c[0x0][0x248] ;  /* 0x00009200ffdc7b82 */ /* 0x000e620000000800 */
[-C--:B------:R-:W-:Y:S01]  /*2600*/  IADD3 R78, P0, R95, R122.reuse, RZ ;  /* 0x0000007a5f4e7210 */ /* 0x080fe20007f1e0ff */
[----:B------:R-:W-:Y:S01]  /*2610*/  IMAD R51, R3, 0x91, RZ ;  /* 0x0000009103337824 */ /* 0x000fe200078e02ff */
[-C--:B------:R-:W-:Y:S01]  /*2620*/  LEA.HI.X.SX32 R7, R79, R123.reuse, 0x1, P2 ;  /* 0x0000007b4f077211 */ /* 0x080fe200010f0eff */
[----:B------:R-:W-:Y:S01]  /*2630*/  IMAD R85, R85, 0x152, RZ ;  /* 0x0000015255557824 */ /* 0x000fe200078e02ff */
[-C--:B------:R-:W-:Y:S01]  /*2640*/  LEA.HI.X.SX32 R79, R83, R123.reuse, 0x1, P0 ;  /* 0x0000007b534f7211 */ /* 0x080fe200000f0eff */
[----:B------:R-:W-:Y:S01]  /*2650*/  IMAD R101, R101, 0x172, RZ ;  /* 0x0000017265657824 */ /* 0x000fe200078e02ff */
[----:B------:R0:W5:Y:S01]  /*2660*/  LDG.E.U16 R43, desc[UR6][R80.64] ;  /* 0x00000006502b7981 */ /* 0x000162000c1e1500 */
[----:B------:R-:W1:Y:S01]  /*2670*/  LDC R103, c[0x0][0x248] ;  /* 0x00009200ff677b82 */ /* 0x000e620000000800 */
[----:B------:R-:W-:Y:S01]  /*2680*/  LEA.HI.X.SX32 R77, R51, R123, 0x1, P1 ;  /* 0x0000007b334d7211 */ /* 0x000fe200008f0eff */
[----:B------:R-:W-:Y:S01]  /*2690*/  IMAD R83, R100, 0x162, RZ ;  /* 0x0000016264537824 */ /* 0x000fe200078e02ff */
[----:B------:R-:W5:Y:S01]  /*26a0*/  LDG.E.U16 R7, desc[UR6][R6.64] ;  /* 0x0000000606077981 */ /* 0x000f62000c1e1500 */
[----:B------:R-:W-:Y:S01]  /*26b0*/  IMAD R51, R3, 0xa9, RZ ;  /* 0x000000a903337824 */ /* 0x000fe200078e02ff */
[-C--:B------:R-:W-:Y:S01]  /*26c0*/  IADD3 R84, P0, R85, R122.reuse, RZ ;  /* 0x0000007a55547210 */ /* 0x080fe20007f1e0ff */
[----:B------:R-:W-:Y:S01]  /*26d0*/  IMAD R95, R3, 0xc9, RZ ;  /* 0x000000c9035f7824 */ /* 0x000fe200078e02ff */
[----:B------:R-:W5:Y:S01]  /*26e0*/  LDG.E.U16 R76, desc[UR6][R76.64] ;  /* 0x000000064c4c7981 */ /* 0x000f62000c1e1500 */
[----:B------:R-:W4:Y:S01]  /*26f0*/  LDC R222, c[0x0][0x248] ;  /* 0x00009200ffde7b82 */ /* 0x000f220000000800 */
[----:B0-----:R-:W-:-:S02]  /*2700*/  IADD3 R80, P1, R83, R122, RZ ;  /* 0x0000007a53507210 */ /* 0x001fc40007f3e0ff */
[----:B------:R0:W5:Y:S01]  /*2710*/  LDG.E.U16 R6, desc[UR6][R78.64] ;  /* 0x000000064e067981 */ /* 0x000162000c1e1500 */
[----:B------:R-:W-:Y:S01]  /*2720*/  LEA.HI.X.SX32 R85, R51, R123, 0x1, P0 ;  /* 0x0000007b33557211 */ /* 0x000fe200000f0eff */
[----:B------:R-:W-:-:S03]  /*2730*/  IMAD R83, R3, 0xc1, RZ ;  /* 0x000000c103537824 */ /* 0x000fc600078e02ff */
[----:B------:R-:W2:Y:S01]  /*2740*/  LDC R224, c[0x0][0x248] ;  /* 0x00009200ffe07b82 */ /* 0x000ea20000000800 */
[----:B------:R-:W-:Y:S02]  /*2750*/  IMAD R81, R3, 0xb1, RZ ;  /* 0x000000b103517824 */ /* 0x000fe400078e02ff */
[----:B------:R-:W-:Y:S01]  /*2760*/  IMAD R105, R105, 0x1c2, RZ ;  /* 0x000001c269697824 */ /* 0x000fe200078e02ff */
[----:B------:R-:W5:Y:S01]  /*2770*/  LDG.E.U16 R51, desc[UR6][R84.64] ;  /* 0x0000000654337981 */ /* 0x000f62000c1e1500 */
[----:B0-----:R-:W-:-:S03]  /*2780*/  IMAD R79, R102, 0x182, RZ ;  /* 0x00000182664f7824 */ /* 0x001fc600078e02ff */
[----:B------:R-:W0:Y:S01]  /*2790*/  LDC R228, c[0x0][0x248] ;  /* 0x00009200ffe47b82 */ /* 0x000e220000000800 */
[-C--:B------:R-:W-:Y:S01]  /*27a0*/  IADD3 R78, P2, R101, R122.reuse, RZ ;  /* 0x0000007a654e7210 */ /* 0x080fe20007f5e0ff */
[----:B------:R-:W-:Y:S01]  /*27b0*/  IMAD R101, R94, 0x192, RZ ;  /* 0x000001925e657824 */ /* 0x000fe200078e02ff */
[----:B------:R-:W-:-:S05]  /*27c0*/  IADD3 R82, P0, R79, R122, RZ ;  /* 0x0000007a4f527210 */ /* 0x000fca0007f1e0ff */
[----:B------:R-:W0:Y:S01]  /*27d0*/  LDC R102, c[0x0][0x248] ;  /* 0x00009200ff667b82 */ /* 0x000e220000000800 */
[-C--:B------:R-:W-:Y:S02]  /*27e0*/  LEA.HI.X.SX32 R83, R83, R123.reuse, 0x1, P0 ;  /* 0x0000007b53537211 */ /* 0x080fe400000f0eff */
[-C--:B------:R-:W-:Y:S01]  /*27f0*/  IADD3 R100, P0, R101, R122.reuse, RZ ;  /* 0x0000007a65647210 */ /* 0x080fe20007f1e0ff */
[----:B------:R-:W-:Y:S01]  /*2800*/  IMAD R77, R3, 0xb9, RZ ;  /* 0x000000b9034d7824 */ /* 0x000fe200078e02ff */
[-C--:B------:R-:W-:Y:S01]  /*2810*/  LEA.HI.X.SX32 R81, R81, R123.reuse, 0x1, P1 ;  /* 0x0000007b51517211 */ /* 0x080fe200008f0eff */
[----:B------:R-:W-:Y:S01]  /*2820*/  IMAD R185, R104, 0x1b2, RZ ;  /* 0x000001b268b97824 */ /* 0x000fe200078e02ff */
[-C--:B------:R-:W-:Y:S01]  /*2830*/  LEA.HI.X.SX32 R101, R95, R123.reuse, 0x1, P0 ;  /* 0x0000007b5f657211 */ /* 0x080fe200000f0eff */
[----:B------:R-:W-:Y:S01]  /*2840*/  IMAD R95, R3, 0xe1, RZ ;  /* 0x000000e1035f7824 */ /* 0x000fe200078e02ff */
[----:B------:R-:W-:Y:S01]  /*2850*/  IADD3 R94, P0, R105, R122, RZ ;  /* 0x0000007a695e7210 */ /* 0x000fe20007f1e0ff */
[----:B------:R1:W5:Y:S01]  /*2860*/  LDG.E.U16 R80, desc[UR6][R80.64] ;  /* 0x0000000650507981 */ /* 0x000362000c1e1500 */
[-C--:B------:R-:W-:Y:S01]  /*2870*/  LEA.HI.X.SX32 R79, R77, R123.reuse, 0x1, P2 ;  /* 0x0000007b4d4f7211 */ /* 0x080fe200010f0eff */
[----:B-1----:R-:W-:Y:S01]  /*2880*/  IMAD R103, R103, 0x1a2, RZ ;  /* 0x000001a267677824 */ /* 0x002fe200078e02ff */
[----:B------:R-:W-:Y:S01]  /*2890*/  LEA.HI.X.SX32 R95, R95, R123, 0x1, P0 ;  /* 0x0000007b5f5f7211 */ /* 0x000fe200000f0eff */
[----:B------:R1:W5:Y:S01]  /*28a0*/  LDG.E.U16 R77, desc[UR6][R82.64] ;  /* 0x00000006524d7981 */ /* 0x000362000c1e1500 */
[----:B------:R-:W-:Y:S01]  /*28b0*/  IMAD R109, R109, 0x1d2, RZ ;  /* 0x000001d26d6d7824 */ /* 0x000fe200078e02ff */
[----:B------:R-:W2:Y:S01]  /*28c0*/  LDC R218, c[0x0][0x248] ;  /* 0x00009200ffda7b82 */ /* 0x000ea20000000800 */
[----:B------:R-:W-:-:S02]  /*28d0*/  IMAD R105, R150, 0x1e2, RZ ;  /* 0x000001e296697824 */ /* 0x000fc400078e02ff */
[----:B------:R-:W-:Y:S01]  /*28e0*/  IMAD R81, R3, 0xd9, RZ ;  /* 0x000000d903517824 */ /* 0x000fe200078e02ff */
[----:B------:R-:W5:Y:S01]  /*28f0*/  LDG.E.U16 R79, desc[UR6][R78.64] ;  /* 0x000000064e4f7981 */ /* 0x000f62000c1e1500 */
[-C--:B-1----:R-:W-:Y:S01]  /*2900*/  IADD3 R82, P2, R185, R122.reuse, RZ ;  /* 0x0000007ab9527210 */ /* 0x082fe20007f5e0ff */
[----:B------:R-:W-:Y:S02]  /*2910*/  IMAD R85, R3, 0xd1, RZ ;  /* 0x000000d103557824 */ /* 0x000fe400078e02ff */
[----:B------:R-:W1:Y:S01]  /*2920*/  LDC R150, c[0x0][0x248] ;  /* 0x00009200ff967b82 */ /* 0x000e620000000800 */
[-C--:B------:R-:W-:Y:S01]  /*2930*/  IADD3 R84, P1, R103, R122.reuse, RZ ;  /* 0x0000007a67547210 */ /* 0x080fe20007f3e0ff */
[----:B------:R-:W-:Y:S01]  /*2940*/  IMAD R103, R3, 0xe9, RZ ;  /* 0x000000e903677824 */ /* 0x000fe200078e02ff */
[----:B------:R-:W-:Y:S02]  /*2950*/  LEA.HI.X.SX32 R83, R81, R123, 0x1, P2 ;  /* 0x0000007b51537211 */ /* 0x000fe400010f0eff */
[----:B------:R0:W5:Y:S01]  /*2960*/  LDG.E.U16 R81, desc[UR6][R94.64] ;  /* 0x000000065e517981 */ /* 0x000162000c1e1500 */
[----:B------:R-:W-:-:S02]  /*2970*/  IADD3 R104, P0, R109, R122, RZ ;  /* 0x0000007a6d687210 */ /* 0x000fc40007f1e0ff */
[-C--:B------:R-:W-:Y:S01]  /*2980*/  LEA.HI.X.SX32 R85, R85, R123.reuse, 0x1, P1 ;  /* 0x0000007b55557211 */ /* 0x080fe200008f0eff */
[----:B------:R-:W-:Y:S01]  /*2990*/  IMAD R185, R152, 0x1f2, RZ ;  /* 0x000001f298b97824 */ /* 0x000fe200078e02ff */
[----:B------:R0:W5:Y:S01]  /*29a0*/  LDG.E.U16 R78, desc[UR6][R100.64] ;  /* 0x00000006644e7981 */ /* 0x000162000c1e1500 */
[----:B------:R-:W4:Y:S03]  /*29b0*/  LDC R152, c[0x0][0x248] ;  /* 0x00009200ff987b82 */ /* 0x000f260000000800 */
[----:B------:R0:W5:Y:S02]  /*29c0*/  LDG.E.U16 R84, desc[UR6][R84.64] ;  /* 0x0000000654547981 */ /* 0x000164000c1e1500 */
[----:B0-----:R-:W-:Y:S01]  /*29d0*/  IMAD R95, R102, 0x104, RZ ;  /* 0x00000104665f7824 */ /* 0x001fe200078e02ff */
[-C--:B------:R-:W-:Y:S02]  /*29e0*/  IADD3 R102, P1, R105, R122.reuse, RZ ;  /* 0x0000007a69667210 */ /* 0x080fe40007f3e0ff */
[-C--:B------:R-:W-:Y:S01]  /*29f0*/  LEA.HI.X.SX32 R105, R103, R123.reuse, 0x1, P0 ;  /* 0x0000007b67697211 */ /* 0x080fe200000f0eff */
[----:B------:R-:W5:Y:S01]  /*2a00*/  LDG.E.U16 R83, desc[UR6][R82.64] ;  /* 0x0000000652537981 */ /* 0x000f62000c1e1500 */
[-C--:B------:R-:W-:Y:S01]  /*2a10*/  IADD3 R94, P0, R95, R122.reuse, RZ ;  /* 0x0000007a5f5e7210 */ /* 0x080fe20007f1e0ff */
[----:B------:R-:W-:Y:S01]  /*2a20*/  IMAD R101, R3, 0xf1, RZ ;  /* 0x000000f103657824 */ /* 0x000fe200078e02ff */
[----:B------:R-:W-:Y:S01]  /*2a30*/  IADD3 R100, P2, R185, R122, RZ ;  /* 0x0000007ab9647210 */ /* 0x000fe20007f5e0ff */
[----:B------:R-:W-:Y:S01]  /*2a40*/  IMAD R185, R142, 0x124, RZ ;  /* 0x000001248eb97824 */ /* 0x000fe200078e02ff */
[-C--:B------:R-:W-:Y:S01]  /*2a50*/  LEA.HI.X.SX32 R95, R107, R123.reuse, 0x1, P0 ;  /* 0x0000007b6b5f7211 */ /* 0x080fe200000f0eff */
[----:B------:R-:W-:Y:S01]  /*2a60*/  IMAD R85, R3, 0xf9, RZ ;  /* 0x000000f903557824 */ /* 0x000fe200078e02ff */
[-C--:B------:R-:W-:Y:S01]  /*2a70*/  LEA.HI.X.SX32 R103, R101, R123.reuse, 0x1, P1 ;  /* 0x0000007b65677211 */ /* 0x080fe200008f0eff */
[----:B------:R-:W0:Y:S01]  /*2a80*/  LDC R142, c[0x0][0x248] ;  /* 0x00009200ff8e7b82 */ /* 0x000e220000000800 */
[----:B------:R-:W-:Y:S01]  /*2a90*/  IMAD R187, R144, 0x144, RZ ;  /* 0x0000014490bb7824 */ /* 0x000fe200078e02ff */
[----:B------:R2:W5:Y:S01]  /*2aa0*/  LDG.E.U16 R82, desc[UR6][R104.64] ;  /* 0x0000000668527981 */ /* 0x000562000c1e1500 */
[----:B------:R-:W-:-:S03]  /*2ab0*/  LEA.HI.X.SX32 R101, R85, R123, 0x1, P2 ;  /* 0x0000007b55657211 */ /* 0x000fc600010f0eff */
[----:B------:R1:W5:Y:S02]  /*2ac0*/  LDG.E.U16 R107, desc[UR6][R94.64] ;  /* 0x000000065e6b7981 */ /* 0x000364000c1e1500 */
[----:B------:R-:W3:Y:S02]  /*2ad0*/  LDC R144, c[0x0][0x248] ;  /* 0x00009200ff907b82 */ /* 0x000ee40000000800 */
[----:B------:R1:W5:Y:S01]  /*2ae0*/  LDG.E.U16 R85, desc[UR6][R102.64] ;  /* 0x0000000666557981 */ /* 0x000362000c1e1500 */
[----:B--2---:R-:W-:Y:S01]  /*2af0*/  IMAD R105, R146, 0x164, RZ ;  /* 0x0000016492697824 */ /* 0x004fe200078e02ff */
[-C--:B------:R-:W-:Y:S02]  /*2b00*/  IADD3 R104, P1, R187, R122.reuse, RZ ;  /* 0x0000007abb687210 */ /* 0x080fe40007f3e0ff */
[----:B------:R2:W5:Y:S01]  /*2b10*/  LDG.E.U16 R109, desc[UR6][R100.64] ;  /* 0x00000006646d7981 */ /* 0x000562000c1e1500 */
[----:B-1----:R-:W-:Y:S01]  /*2b20*/  IADD3 R94, P0, R185, R122, RZ ;  /* 0x0000007ab95e7210 */ /* 0x002fe20007f1e0ff */
[----:B------:R-:W-:Y:S01]  /*2b30*/  IMAD R193, R154, 0x1e4, RZ ;  /* 0x000001e49ac17824 */ /* 0x000fe200078e02ff */
[----:B------:R-:W1:Y:S01]  /*2b40*/  LDC R146, c[0x0][0x248] ;  /* 0x00009200ff927b82 */ /* 0x000e620000000800 */
[----:B------:R-:W-:Y:S01]  /*2b50*/  IMAD R103, R148, 0x184, RZ ;  /* 0x0000018494677824 */ /* 0x000fe200078e02ff */
[----:B------:R-:W-:-:S02]  /*2b60*/  LEA.HI.X.SX32 R95, R138, R123, 0x1, P0 ;  /* 0x0000007b8a5f7211 */ /* 0x000fc400000f0eff */
[-C--:B------:R-:W-:Y:S01]  /*2b70*/  IADD3 R102, P0, R105, R122.reuse, RZ ;  /* 0x0000007a69667210 */ /* 0x080fe20007f1e0ff */
[----:B--2---:R-:W-:Y:S01]  /*2b80*/  IMAD R101, R150, 0x1a4, RZ ;  /* 0x000001a496657824 */ /* 0x004fe200078e02ff */
[-C--:B------:R-:W-:Y:S02]  /*2b90*/  IADD3 R100, P2, R103, R122.reuse, RZ ;  /* 0x0000007a67647210 */ /* 0x080fe40007f5e0ff */
[----:B------:R-:W2:Y:S01]  /*2ba0*/  LDC R148, c[0x0][0x248] ;  /* 0x00009200ff947b82 */ /* 0x000ea20000000800 */
[-C--:B------:R-:W-:Y:S02]  /*2bb0*/  LEA.HI.X.SX32 R105, R106, R123.reuse, 0x1, P1 ;  /* 0x0000007b6a697211 */ /* 0x080fe400008f0eff */
[----:B------:R-:W-:Y:S01]  /*2bc0*/  LEA.HI.X.SX32 R103, R130, R123, 0x1, P0 ;  /* 0x0000007b82677211 */ /* 0x000fe200000f0eff */
[----:B------:R4:W5:Y:S04]  /*2bd0*/  LDG.E.U16 R106, desc[UR6][R94.64] ;  /* 0x000000065e6a7981 */ /* 0x000968000c1e1500 */
[----:B------:R-:W1:Y:S01]  /*2be0*/  LDC R130, c[0x0][0x248] ;  /* 0x00009200ff827b82 */ /* 0x000e620000000800 */
[----:B----4-:R-:W-:Y:S01]  /*2bf0*/  IMAD R187, R152, 0x1c4, RZ ;  /* 0x000001c498bb7824 */ /* 0x010fe200078e02ff */
[----:B------:R-:W4:Y:S01]  /*2c00*/  LDG.E.U16 R105, desc[UR6][R104.64] ;  /* 0x0000000668697981 */ /* 0x000f22000c1e1500 */
[----:B------:R-:W-:-:S02]  /*2c10*/  IADD3 R94, P1, R101, R122, RZ ;  /* 0x0000007a655e7210 */ /* 0x000fc40007f3e0ff */
[----:B------:R-:W-:-:S03]  /*2c20*/  LEA.HI.X.SX32 R101, R131, R123, 0x1, P2 ;  /* 0x0000007b83657211 */ /* 0x000fc600010f0eff */
[----:B------:R-:W2:Y:S01]  /*2c30*/  LDC R150, c[0x0][0x248] ;  /* 0x00009200ff967b82 */ /* 0x000ea20000000800 */
[----:B0-----:R-:W-:Y:S01]  /*2c40*/  IMAD R185, R142, 0x114, RZ ;  /* 0x000001148eb97824 */ /* 0x001fe200078e02ff */
[----:B------:R-:W4:Y:S06]  /*2c50*/  LDG.E.U16 R104, desc[UR6][R102.64] ;  /* 0x0000000666687981 */ /* 0x000f2c000c1e1500 */
[----:B------:R-:W0:Y:S01]  /*2c60*/  LDC R131, c[0x0][0x248] ;  /* 0x00009200ff837b82 */ /* 0x000e220000000800 */
[----:B------:R-:W-:Y:S01]  /*2c70*/  LEA.HI.X.SX32 R95, R126, R123, 0x1, P1 ;  /* 0x0000007b7e5f7211 */ /* 0x000fe200008f0eff */
[----:B------:R3:W4:Y:S06]  /*2c80*/  LDG.E.U16 R103, desc[UR6][R100.64] ;  /* 0x0000000664677981 */ /* 0x00072c000c1e1500 */
[----:B------:R-:W2:Y:S01]  /*2c90*/  LDC R138, c[0x0][0x248] ;  /* 0x00009200ff8a7b82 */ /* 0x000ea20000000800 */
[----:B------:R3:W4:Y:S01]  /*2ca0*/  LDG.E.U16 R102, desc[UR6][R94.64] ;  /* 0x000000065e667981 */ /* 0x000722000c1e1500 */
[----:B------:R-:W-:-:S02]  /*2cb0*/  IADD3 R126, P2, R193, R122, RZ ;  /* 0x0000007ac17e7210 */ /* 0x000fc40007f5e0ff */
[----:B---3--:R-:W-:Y:S01]  /*2cc0*/  IADD3 R100, P1, R187, R122, RZ ;  /* 0x0000007abb647210 */ /* 0x008fe20007f3e0ff */
[----:B------:R-:W-:-:S03]  /*2cd0*/  IMAD R187, R144, 0x134, RZ ;  /* 0x0000013490bb7824 */ /* 0x000fc600078e02ff */
[----:B------:R-:W3:Y:S01]  /*2ce0*/  LDC R142, c[0x0][0x248] ;  /* 0x00009200ff8e7b82 */ /* 0x000ee20000000800 */
[-C--:B------:R-:W-:Y:S02]  /*2cf0*/  IADD3 R94, P0, R185, R122.reuse, RZ ;  /* 0x0000007ab95e7210 */ /* 0x080fe40007f1e0ff */
[-C--:B------:R-:W-:Y:S02]  /*2d00*/  LEA.HI.X.SX32 R101, R124, R123.reuse, 0x1, P1 ;  /* 0x0000007b7c657211 */ /* 0x080fe400008f0eff */
[----:B------:R-:W-:Y:S02]  /*2d10*/  IADD3 R124, P1, R187, R122, RZ ;  /* 0x0000007abb7c7210 */ /* 0x000fe40007f3e0ff */
[-C--:B------:R-:W-:Y:S01]  /*2d20*/  LEA.HI.X.SX32 R127, R127, R123.reuse, 0x1, P2 ;  /* 0x0000007b7f7f7211 */ /* 0x080fe200010f0eff */
[----:B------:R-:W3:Y:S01]  /*2d30*/  LDC R144, c[0x0][0x248] ;  /* 0x00009200ff907b82 */ /* 0x000ee20000000800 */
[-C--:B------:R-:W-:Y:S01]  /*2d40*/  LEA.HI.X.SX32 R95, R128, R123.reuse, 0x1, P0 ;  /* 0x0000007b805f7211 */ /* 0x080fe200000f0eff */
[----:B-1----:R-:W-:Y:S01]  /*2d50*/  IMAD R185, R130, 0x154, RZ ;  /* 0x0000015482b97824 */ /* 0x002fe200078e02ff */
[----:B------:R-:W-:Y:S01]  /*2d60*/  LEA.HI.X.SX32 R125, R125, R123, 0x1, P1 ;  /* 0x0000007b7d7d7211 */ /* 0x000fe200008f0eff */
[----:B------:R-:W4:Y:S01]  /*2d70*/  LDG.E.U16 R101, desc[UR6][R100.64] ;  /* 0x0000000664657981 */ /* 0x000f22000c1e1500 */
[----:B0-----:R-:W-:-:S02]  /*2d80*/  IMAD R131, R131, 0x174, RZ ;  /* 0x0000017483837824 */ /* 0x001fc400078e02ff */
[-C--:B------:R-:W-:Y:S01]  /*2d90*/  IADD3 R130, P0, R185, R122.reuse, RZ ;  /* 0x0000007ab9827210 */ /* 0x080fe20007f1e0ff */
[----:B------:R-:W4:Y:S01]  /*2da0*/  LDG.E.U16 R95, desc[UR6][R94.64] ;  /* 0x000000065e5f7981 */ /* 0x000f22000c1e1500 */
[----:B------:R-:W0:Y:S03]  /*2db0*/  LDC R154, c[0x0][0x248] ;  /* 0x00009200ff9a7b82 */ /* 0x000e260000000800 */
[----:B------:R2:W4:Y:S01]  /*2dc0*/  LDG.E.U16 R100, desc[UR6][R126.64] ;  /* 0x000000067e647981 */ /* 0x000522000c1e1500 */
[----:B------:R-:W-:-:S04]  /*2dd0*/  IADD3 R128, P1, R131, R122, RZ ;  /* 0x0000007a83807210 */ /* 0x000fc80007f3e0ff */
[----:B------:R-:W1:Y:S01]  /*2de0*/  LDC R152, c[0x0][0x248] ;  /* 0x00009200ff987b82 */ /* 0x000e620000000800 */
[----:B------:R2:W4:Y:S01]  /*2df0*/  LDG.E.U16 R94, desc[UR6][R124.64] ;  /* 0x000000067c5e7981 */ /* 0x000522000c1e1500 */
[----:B------:R-:W-:Y:S01]  /*2e00*/  LEA.HI.X.SX32 R131, R129, R123, 0x1, P0 ;  /* 0x0000007b81837211 */ /* 0x000fe200000f0eff */
[----:B--2---:R-:W-:-:S05]  /*2e10*/  IMAD R127, R148, 0x1b4, RZ ;  /* 0x000001b4947f7824 */ /* 0x004fca00078e02ff */
[----:B------:R-:W2:Y:S01]  /*2e20*/  LDC R230, c[0x0][0x248] ;  /* 0x00009200ffe67b82 */ /* 0x000ea20000000800 */
[----:B------:R-:W-:-:S07]  /*2e30*/  IMAD R125, R150, 0x1d4, RZ ;  /* 0x000001d4967d7824 */ /* 0x000fce00078e02ff */
[----:B------:R-:W0:Y:S01]  /*2e40*/  LDC R148, c[0x0][0x248] ;  /* 0x00009200ff947b82 */ /* 0x000e220000000800 */
[----:B------:R-:W-:Y:S01]  /*2e50*/  IMAD R185, R138, 0x194, RZ ;  /* 0x000001948ab97824 */ /* 0x000fe200078e02ff */
[----:B------:R-:W-:-:S06]  /*2e60*/  IADD3 R124, P2, R127, R122, RZ ;  /* 0x0000007a7f7c7210 */ /* 0x000fcc0007f5e0ff */
[----:B------:R-:W1:Y:S01]  /*2e70*/  LDC R150, c[0x0][0x248] ;  /* 0x00009200ff967b82 */ /* 0x000e620000000800 */
[----:B------:R-:W-:Y:S02]  /*2e80*/  LEA.HI.X.SX32 R129, R121, R123, 0x1, P1 ;  /* 0x0000007b79817211 */ /* 0x000fe400008f0eff */
[----:B------:R3:W4:Y:S01]  /*2e90*/  LDG.E.U16 R121, desc[UR6][R130.64] ;  /* 0x0000000682797981 */ /* 0x000722000c1e1500 */
[----:B------:R-:W-:Y:S01]  /*2ea0*/  IADD3 R126, P0, R185, R122, RZ ;  /* 0x0000007ab97e7210 */ /* 0x000fe20007f1e0ff */
[----:B------:R-:W-:-:S03]  /*2eb0*/  IMAD R195, R156, 0x1f4, RZ ;  /* 0x000001f49cc37824 */ /* 0x000fc600078e02ff */
[----:B------:R-:W2:Y:S01]  /*2ec0*/  LDC R156, c[0x0][0x248] ;  /* 0x00009200ff9c7b82 */ /* 0x000ea20000000800 */
[-C--:B------:R-:W-:Y:S02]  /*2ed0*/  LEA.HI.X.SX32 R127, R136, R123.reuse, 0x1, P0 ;  /* 0x0000007b887f7211 */ /* 0x080fe400000f0eff */
[----:B---3--:R-:W-:Y:S02]  /*2ee0*/  IADD3 R130, P1, R125, R122, RZ ;  /* 0x0000007a7d827210 */ /* 0x008fe40007f3e0ff */
[-C--:B------:R-:W-:Y:S01]  /*2ef0*/  LEA.HI.X.SX32 R125, R132, R123.reuse, 0x1, P2 ;  /* 0x0000007b847d7211 */ /* 0x080fe200010f0eff */
[----:B------:R-:W-:Y:S01]  /*2f00*/  IMAD R187, R142, 0x106, RZ ;  /* 0x000001068ebb7824 */ /* 0x000fe200078e02ff */
[----:B------:R-:W-:Y:S01]  /*2f10*/  LEA.HI.X.SX32 R131, R134, R123, 0x1, P1 ;  /* 0x0000007b86837211 */ /* 0x000fe200008f0eff */
[----:B------:R-:W-:Y:S01]  /*2f20*/  IMAD R193, R144, 0x116, RZ ;  /* 0x0000011690c17824 */ /* 0x000fe200078e02ff */
[----:B------:R3:W4:Y:S01]  /*2f30*/  LDG.E.U16 R134, desc[UR6][R126.64] ;  /* 0x000000067e867981 */ /* 0x000722000c1e1500 */
[----:B------:R-:W5:Y:S03]  /*2f40*/  LDC R232, c[0x0][0x248] ;  /* 0x00009200ffe87b82 */ /* 0x000f660000000800 */
[----:B------:R3:W4:Y:S01]  /*2f50*/  LDG.E.U16 R136, desc[UR6][R124.64] ;  /* 0x000000067c887981 */ /* 0x000722000c1e1500 */
[----:B------:R-:W-:-:S03]  /*2f60*/  IMAD R185, R3, 0x83, RZ ;  /* 0x0000008303b97824 */ /* 0x000fc600078e02ff */
[----:B------:R0:W4:Y:S01]  /*2f70*/  LDG.E.U16 R132, desc[UR6][R128.64] ;  /* 0x0000000680847981 */ /* 0x000122000c1e1500 */
[----:B------:R-:W5:Y:S01]  /*2f80*/  LDC R234, c[0x0][0x248] ;  /* 0x00009200ffea7b82 */ /* 0x000f620000000800 */
[----:B---3--:R-:W-:Y:S02]  /*2f90*/  IMAD R127, R146, 0x126, RZ ;  /* 0x00000126927f7824 */ /* 0x008fe400078e02ff */
[----:B------:R3:W4:Y:S01]  /*2fa0*/  LDG.E.U16 R138, desc[UR6][R130.64] ;  /* 0x00000006828a7981 */ /* 0x000722000c1e1500 */
[-C--:B------:R-:W-:Y:S02]  /*2fb0*/  IADD3 R124, P2, R195, R122.reuse, RZ ;  /* 0x0000007ac37c7210 */ /* 0x080fe40007f5e0ff */
[-C--:B------:R-:W-:Y:S01]  /*2fc0*/  IADD3 R126, P0, R187, R122.reuse, RZ ;  /* 0x0000007abb7e7210 */ /* 0x080fe20007f1e0ff */
[----:B------:R-:W-:Y:S01]  /*2fd0*/  IMAD R199, R188, 0x1f6, RZ ;  /* 0x000001f6bcc77824 */ /* 0x000fe200078e02ff */
[-C--:B------:R-:W-:Y:S01]  /*2fe0*/  LEA.HI.X.SX32 R125, R140, R123.reuse, 0x1, P2 ;  /* 0x0000007b8c7d7211 */ /* 0x080fe200010f0eff */
[----:B0-----:R-:W-:Y:S01]  /*2ff0*/  IMAD R129, R3, 0x8b, RZ ;  /* 0x0000008b03817824 */ /* 0x001fe200078e02ff */
[-C--:B------:R-:W-:Y:S01]  /*3000*/  IADD3 R128, P1, R193, R122.reuse, RZ ;  /* 0x0000007ac1807210 */ /* 0x080fe20007f3e0ff */
[----:B------:R-:W-:Y:S01]  /*3010*/  IMAD R193, R148, 0x136, RZ ;  /* 0x0000013694c17824 */ /* 0x000fe200078e02ff */
[----:B---3--:R-:W-:Y:S01]  /*3020*/  IADD3 R130, P2, R127, R122, RZ ;  /* 0x0000007a7f827210 */ /* 0x008fe20007f5e0ff */
[----:B------:R-:W-:Y:S01]  /*3030*/  IMAD R131, R3, 0x93, RZ ;  /* 0x0000009303837824 */ /* 0x000fe200078e02ff */
[-C--:B------:R-:W-:Y:S01]  /*3040*/  LEA.HI.X.SX32 R127, R185, R123.reuse, 0x1, P0 ;  /* 0x0000007bb97f7211 */ /* 0x080fe200000f0eff */
[----:B------:R1:W3:Y:S01]  /*3050*/  LDG.E.U16 R140, desc[UR6][R124.64] ;  /* 0x000000067c8c7981 */ /* 0x0002e2000c1e1500 */
[----:B------:R-:W-:Y:S01]  /*3060*/  IMAD R185, R3, 0x9b, RZ ;  /* 0x0000009b03b97824 */ /* 0x000fe200078e02ff */
[----:B------:R-:W0:Y:S01]  /*3070*/  LDC R195, c[0x0][0x248] ;  /* 0x00009200ffc37b82 */ /* 0x000e220000000800 */
[-C--:B------:R-:W-:Y:S01]  /*3080*/  LEA.HI.X.SX32 R131, R131, R123.reuse, 0x1, P2 ;  /* 0x0000007b83837211 */ /* 0x080fe200010f0eff */
[----:B------:R2:W3:Y:S01]  /*3090*/  LDG.E.U16 R142, desc[UR6][R126.64] ;  /* 0x000000067e8e7981 */ /* 0x0004e2000c1e1500 */
[----:B------:R-:W-:Y:S01]  /*30a0*/  LEA.HI.X.SX32 R129, R129, R123, 0x1, P1 ;  /* 0x0000007b81817211 */ /* 0x000fe200008f0eff */
[----:B------:R-:W-:-:S02]  /*30b0*/  IMAD R187, R3, 0xa3, RZ ;  /* 0x000000a303bb7824 */ /* 0x000fc400078e02ff */
[----:B------:R2:W3:Y:S01]  /*30c0*/  LDG.E.U16 R146, desc[UR6][R130.64] ;  /* 0x0000000682927981 */ /* 0x0004e2000c1e1500 */
[----:B-1----:R-:W-:Y:S01]  /*30d0*/  IMAD R125, R150, 0x146, RZ ;  /* 0x00000146967d7824 */ /* 0x002fe200078e02ff */
[-C--:B------:R-:W-:Y:S01]  /*30e0*/  IADD3 R124, P0, R193, R122.reuse, RZ ;  /* 0x0000007ac17c7210 */ /* 0x080fe20007f1e0ff */
[----:B------:R-:W-:Y:S01]  /*30f0*/  IMAD R193, R154, 0x166, RZ ;  /* 0x000001669ac17824 */ /* 0x000fe200078e02ff */
[----:B------:R1:W3:Y:S01]  /*3100*/  LDG.E.U16 R144, desc[UR6][R128.64] ;  /* 0x0000000680907981 */ /* 0x0002e2000c1e1500 */
[----:B--2---:R-:W-:Y:S01]  /*3110*/  IMAD R127, R152, 0x156, RZ ;  /* 0x00000156987f7824 */ /* 0x004fe200078e02ff */
[-C--:B------:R-:W-:Y:S01]  /*3120*/  IADD3 R126, P1, R125, R122.reuse, RZ ;  /* 0x0000007a7d7e7210 */ /* 0x080fe20007f3e0ff */
[----:B------:R-:W2:Y:S01]  /*3130*/  LDC R236, c[0x0][0x248] ;  /* 0x00009200ffec7b82 */ /* 0x000ea20000000800 */
[----:B------:R-:W-:Y:S01]  /*3140*/  LEA.HI.X.SX32 R125, R185, R123, 0x1, P0 ;  /* 0x0000007bb97d7211 */ /* 0x000fe200000f0eff */
[----:B------:R-:W-:Y:S01]  /*3150*/  IMAD R131, R3, 0xb3, RZ ;  /* 0x000000b303837824 */ /* 0x000fe200078e02ff */
[----:B------:R-:W-:Y:S01]  /*3160*/  IADD3 R130, P0, R193, R122, RZ ;  /* 0x0000007ac1827210 */ /* 0x000fe20007f1e0ff */
[----:B------:R-:W-:-:S02]  /*3170*/  IMAD R193, R156, 0x176, RZ ;  /* 0x000001769cc17824 */ /* 0x000fc400078e02ff */
[----:B------:R1:W3:Y:S02]  /*3180*/  LDG.E.U16 R148, desc[UR6][R124.64] ;  /* 0x000000067c947981 */ /* 0x0002e4000c1e1500 */
[-C--:B-1----:R-:W-:Y:S01]  /*3190*/  IADD3 R128, P2, R127, R122.reuse, RZ ;  /* 0x0000007a7f807210 */ /* 0x082fe20007f5e0ff */
[----:B------:R-:W-:Y:S01]  /*31a0*/  IMAD R129, R3, 0xab, RZ ;  /* 0x000000ab03817824 */ /* 0x000fe200078e02ff */
[-C--:B------:R-:W-:Y:S01]  /*31b0*/  LEA.HI.X.SX32 R127, R187, R123.reuse, 0x1, P1 ;  /* 0x0000007bbb7f7211 */ /* 0x080fe200008f0eff */
[----:B------:R-:W-:Y:S01]  /*31c0*/  IMAD R185, R3, 0xbb, RZ ;  /* 0x000000bb03b97824 */ /* 0x000fe200078e02ff */
[-C--:B------:R-:W-:Y:S01]  /*31d0*/  LEA.HI.X.SX32 R131, R131, R123.reuse, 0x1, P0 ;  /* 0x0000007b83837211 */ /* 0x080fe200000f0eff */
[----:B------:R-:W1:Y:S01]  /*31e0*/  LDC R226, c[0x0][0x248] ;  /* 0x00009200ffe27b82 */ /* 0x000e620000000800 */
[----:B------:R-:W-:Y:S01]  /*31f0*/  IMAD R125, R158, 0x186, RZ ;  /* 0x000001869e7d7824 */ /* 0x000fe200078e02ff */
[----:B------:R-:W-:Y:S01]  /*3200*/  IADD3 R124, P0, R193, R122, RZ ;  /* 0x0000007ac17c7210 */ /* 0x000fe20007f1e0ff */
[----:B------:R-:W-:Y:S01]  /*3210*/  IMAD R193, R162, 0x1a6, RZ ;  /* 0x000001a6a2c17824 */ /* 0x000fe200078e02ff */
[----:B------:R-:W-:Y:S01]  /*3220*/  LEA.HI.X.SX32 R129, R129, R123, 0x1, P2 ;  /* 0x0000007b81817211 */ /* 0x000fe200010f0eff */
[----:B------:R0:W3:Y:S01]  /*3230*/  LDG.E.U16 R150, desc[UR6][R126.64] ;  /* 0x000000067e967981 */ /* 0x0000e2000c1e1500 */
[----:B------:R-:W-:-:S02]  /*3240*/  IMAD R187, R3, 0xc3, RZ ;  /* 0x000000c303bb7824 */ /* 0x000fc400078e02ff */
[----:B------:R-:W3:Y:S01]  /*3250*/  LDC R240, c[0x0][0x280] ;  /* 0x0000a000fff07b82 */ /* 0x000ee20000000800 */
[----:B------:R0:W3:Y:S04]  /*3260*/  LDG.E.U16 R154, desc[UR6][R130.64] ;  /* 0x00000006829a7981 */ /* 0x0000e8000c1e1500 */
[----:B------:R0:W3:Y:S02]  /*3270*/  LDG.E.U16 R152, desc[UR6][R128.64] ;  /* 0x0000000680987981 */ /* 0x0000e4000c1e1500 */
[----:B0-----:R-:W-:Y:S01]  /*3280*/  IMAD R127, R160, 0x196, RZ ;  /* 0x00000196a07f7824 */ /* 0x001fe200078e02ff */
[-C--:B------:R-:W-:Y:S02]  /*3290*/  IADD3 R126, P1, R125, R122.reuse, RZ ;  /* 0x0000007a7d7e7210 */ /* 0x080fe40007f3e0ff */
[-C--:B------:R-:W-:Y:S01]  /*32a0*/  LEA.HI.X.SX32 R125, R185, R123.reuse, 0x1, P0 ;  /* 0x0000007bb97d7211 */ /* 0x080fe200000f0eff */
[----:B------:R-:W-:Y:S01]  /*32b0*/  IMAD R131, R3, 0xd3, RZ ;  /* 0x000000d303837824 */ /* 0x000fe200078e02ff */
[-C--:B------:R-:W-:Y:S01]  /*32c0*/  IADD3 R130, P0, R193, R122.reuse, RZ ;  /* 0x0000007ac1827210 */ /* 0x080fe20007f1e0ff */
[----:B------:R-:W-:Y:S01]  /*32d0*/  IMAD R193, R164, 0x1b6, RZ ;  /* 0x000001b6a4c17824 */ /* 0x000fe200078e02ff */
[----:B------:R-:W-:Y:S01]  /*32e0*/  IADD3 R128, P2, R127, R122, RZ ;  /* 0x0000007a7f807210 */ /* 0x000fe20007f5e0ff */
[----:B------:R0:W3:Y:S01]  /*32f0*/  LDG.E.U16 R156, desc[UR6][R124.64] ;  /* 0x000000067c9c7981 */ /* 0x0000e2000c1e1500 */
[-C--:B------:R-:W-:Y:S01]  /*3300*/  LEA.HI.X.SX32 R127, R187, R123.reuse, 0x1, P1 ;  /* 0x0000007bbb7f7211 */ /* 0x080fe200008f0eff */
[----:B------:R-:W-:Y:S01]  /*3310*/  IMAD R129, R3, 0xcb, RZ ;  /* 0x000000cb03817824 */ /* 0x000fe200078e02ff */
[----:B------:R-:W-:Y:S01]  /*3320*/  LEA.HI.X.SX32 R131, R131, R123, 0x1, P0 ;  /* 0x0000007b83837211 */ /* 0x000fe200000f0eff */
[----:B------:R-:W-:-:S02]  /*3330*/  IMAD R185, R3, 0xdb, RZ ;  /* 0x000000db03b97824 */ /* 0x000fc400078e02ff */
[----:B------:R2:W3:Y:S01]  /*3340*/  LDG.E.U16 R158, desc[UR6][R126.64] ;  /* 0x000000067e9e7981 */ /* 0x0004e2000c1e1500 */
[----:B0-----:R-:W-:Y:S01]  /*3350*/  IMAD R125, R166, 0x1c6, RZ ;  /* 0x000001c6a67d7824 */ /* 0x001fe200078e02ff */
[-C--:B------:R-:W-:Y:S01]  /*3360*/  IADD3 R124, P0, R193, R122.reuse, RZ ;  /* 0x0000007ac17c7210 */ /* 0x080fe20007f1e0ff */
[----:B------:R-:W-:Y:S01]  /*3370*/  IMAD R193, R170, 0x1e6, RZ ;  /* 0x000001e6aac17824 */ /* 0x000fe200078e02ff */
[-C--:B------:R-:W-:Y:S01]  /*3380*/  LEA.HI.X.SX32 R129, R129, R123.reuse, 0x1, P2 ;  /* 0x0000007b81817211 */ /* 0x080fe200010f0eff */
[----:B------:R0:W3:Y:S01]  /*3390*/  LDG.E.U16 R162, desc[UR6][R130.64] ;  /* 0x0000000682a27981 */ /* 0x0000e2000c1e1500 */
[-C--:B--2---:R-:W-:Y:S02]  /*33a0*/  IADD3 R126, P1, R125, R122.reuse, RZ ;  /* 0x0000007a7d7e7210 */ /* 0x084fe40007f3e0ff */
[----:B------:R-:W-:Y:S01]  /*33b0*/  LEA.HI.X.SX32 R125, R185, R123, 0x1, P0 ;  /* 0x0000007bb97d7211 */ /* 0x000fe200000f0eff */
[----:B------:R-:W-:Y:S01]  /*33c0*/  IMAD R127, R168, 0x1d6, RZ ;  /* 0x000001d6a87f7824 */ /* 0x000fe200078e02ff */
[----:B------:R-:W2:Y:S01]  /*33d0*/  LDC R185, c[0x0][0x248] ;  /* 0x00009200ffb97b82 */ /* 0x000ea20000000800 */
[----:B------:R1:W3:Y:S01]  /*33e0*/  LDG.E.U16 R160, desc[UR6][R128.64] ;  /* 0x0000000680a07981 */ /* 0x0002e2000c1e1500 */
[----:B0-----:R-:W-:Y:S01]  /*33f0*/  IMAD R131, R3, 0xf3, RZ ;  /* 0x000000f303837824 */ /* 0x001fe200078e02ff */
[-C--:B------:R-:W-:Y:S01]  /*3400*/  IADD3 R130, P0, R193, R122.reuse, RZ ;  /* 0x0000007ac1827210 */ /* 0x080fe20007f1e0ff */
[C---:B------:R-:W-:Y:S01]  /*3410*/  IMAD R187, R3.reuse, 0xe3, RZ ;  /* 0x000000e303bb7824 */ /* 0x040fe200078e02ff */
[----:B------:R0:W3:Y:S01]  /*3420*/  LDG.E.U16 R164, desc[UR6][R124.64] ;  /* 0x000000067ca47981 */ /* 0x0000e2000c1e1500 */
[----:B-1----:R-:W-:Y:S01]  /*3430*/  IMAD R129, R3, 0xeb, RZ ;  /* 0x000000eb03817824 */ /* 0x002fe200078e02ff */
[----:B------:R-:W-:-:S02]  /*3440*/  IADD3 R128, P2, R127, R122, RZ ;  /* 0x0000007a7f807210 */ /* 0x000fc40007f5e0ff */
[-C--:B------:R-:W-:Y:S01]  /*3450*/  LEA.HI.X.SX32 R131, R131, R123.reuse, 0x1, P0 ;  /* 0x0000007b83837211 */ /* 0x080fe200000f0eff */
[----:B------:R-:W-:Y:S01]  /*3460*/  IMAD R197, R178, 0x128, RZ ;  /* 0x00000128b2c57824 */ /* 0x000fe200078e02ff */
[-C--:B------:R-:W-:Y:S01]  /*3470*/  LEA.HI.X.SX32 R129, R129, R123.reuse, 0x1, P2 ;  /* 0x0000007b81817211 */ /* 0x080fe200010f0eff */
[----:B0-----:R-:W-:Y:S01]  /*3480*/  IMAD R125, R3, 0xfb, RZ ;  /* 0x000000fb037d7824 */ /* 0x001fe200078e02ff */
[-C--:B------:R-:W-:Y:S01]  /*3490*/  IADD3 R124, P2, R199, R122.reuse, RZ ;  /* 0x0000007ac77c7210 */ /* 0x080fe20007f5e0ff */
[----:B------:R0:W3:Y:S01]  /*34a0*/  LDG.E.U16 R170, desc[UR6][R130.64] ;  /* 0x0000000682aa7981 */ /* 0x0000e2000c1e1500 */
[-C--:B------:R-:W-:Y:S01]  /*34b0*/  LEA.HI.X.SX32 R127, R187, R123.reuse, 0x1, P1 ;  /* 0x0000007bbb7f7211 */ /* 0x080fe200008f0eff */
[----:B------:R-:W-:Y:S02]  /*34c0*/  IMAD R190, R3, 0x9c, RZ ;  /* 0x0000009c03be7824 */ /* 0x000fe400078e02ff */
[----:B------:R1:W3:Y:S01]  /*34d0*/  LDG.E.U16 R168, desc[UR6][R128.64] ;  /* 0x0000000680a87981 */ /* 0x0002e2000c1e1500 */
[----:B------:R-:W-:Y:S01]  /*34e0*/  LEA.HI.X.SX32 R125, R125, R123, 0x1, P2 ;  /* 0x0000007b7d7d7211 */ /* 0x000fe200010f0eff */
[----:B------:R-:W-:Y:S01]  /*34f0*/  IMAD R193, R176, 0x108, RZ ;  /* 0x00000108b0c17824 */ /* 0x000fe200078e02ff */
[----:B------:R-:W5:Y:S01]  /*3500*/  LDC R187, c[0x0][0x248] ;  /* 0x00009200ffbb7b82 */ /* 0x000f620000000800 */
[----:B------:R2:W3:Y:S01]  /*3510*/  LDG.E.U16 R166, desc[UR6][R126.64] ;  /* 0x000000067ea67981 */ /* 0x0004e2000c1e1500 */
[----:B0-----:R-:W-:Y:S01]  /*3520*/  IMAD R131, R182, 0x138, RZ ;  /* 0x00000138b6837824 */ /* 0x001fe200078e02ff */
[----:B-1----:R-:W-:Y:S01]  /*3530*/  IADD3 R128, P1, R197, R122, RZ ;  /* 0x0000007ac5807210 */ /* 0x002fe20007f3e0ff */
[----:B--2---:R-:W-:-:S04]  /*3540*/  IMAD R185, R185, 0x148, RZ ;  /* 0x00000148b9b97824 */ /* 0x004fc800078e02ff */
[----:B------:R-:W0:Y:S01]  /*3550*/  LDC R197, c[0x0][0x248] ;  /* 0x00009200ffc57b82 */ /* 0x000e220000000800 */
[-C--:B------:R-:W-:Y:S02]  /*3560*/  IADD3 R130, P2, R131, R122.reuse, RZ ;  /* 0x0000007a83827210 */ /* 0x080fe40007f5e0ff */
[----:B------:R-:W-:Y:S02]  /*3570*/  IADD3 R126, P0, R193, R122, RZ ;  /* 0x0000007ac17e7210 */ /* 0x000fe40007f1e0ff */
[-C--:B------:R-:W-:Y:S02]  /*3580*/  LEA.HI.X.SX32 R131, R190, R123.reuse, 0x1, P2 ;  /* 0x0000007bbe837211 */ /* 0x080fe400010f0eff */
[-C--:B------:R-:W-:Y:S01]  /*3590*/  LEA.HI.X.SX32 R129, R172, R123.reuse, 0x1, P1 ;  /* 0x0000007bac817211 */ /* 0x080fe200008f0eff */
[----:B------:R-:W-:Y:S01]  /*35a0*/  IMAD R201, R186, 0x168, RZ ;  /* 0x00000168bac97824 */ /* 0x000fe200078e02ff */
[----:B------:R1:W2:Y:S01]  /*35b0*/  LDG.E.U16 R172, desc[UR6][R124.64] ;  /* 0x000000067cac7981 */ /* 0x0002a2000c1e1500 */
[----:B------:R-:W-:Y:S01]  /*35c0*/  LEA.HI.X.SX32 R127, R174, R123, 0x1, P0 ;  /* 0x0000007bae7f7211 */ /* 0x000fe200000f0eff */
[----:B------:R-:W0:Y:S02]  /*35d0*/  LDC R199, c[0x0][0x248] ;  /* 0x00009200ffc77b82 */ /* 0x000e240000000800 */
[----:B------:R5:W2:Y:S01]  /*35e0*/  LDG.E.U16 R178, desc[UR6][R130.64] ;  /* 0x0000000682b27981 */ /* 0x000aa2000c1e1500 */
[----:B------:R-:W-:-:S03]  /*35f0*/  IMAD R195, R195, 0x1a8, RZ ;  /* 0x000001a8c3c37824 */ /* 0x000fc600078e02ff */
[----:B------:R5:W2:Y:S01]  /*3600*/  LDG.E.U16 R176, desc[UR6][R128.64] ;  /* 0x0000000680b07981 */ /* 0x000aa2000c1e1500 */
[----:B-1----:R-:W-:Y:S01]  /*3610*/  IMAD R125, R194, 0x188, RZ ;  /* 0x00000188c27d7824 */ /* 0x002fe200078e02ff */
[----:B------:R-:W1:Y:S01]  /*3620*/  LDC R193, c[0x0][0x248] ;  /* 0x00009200ffc17b82 */ /* 0x000e620000000800 */
[----:B-----5:R-:W-:Y:S01]  /*3630*/  IMAD R187, R187, 0x178, RZ ;  /* 0x00000178bbbb7824 */ /* 0x020fe200078e02ff */
[----:B------:R5:W2:Y:S01]  /*3640*/  LDG.E.U16 R174, desc[UR6][R126.64] ;  /* 0x000000067eae7981 */ /* 0x000aa2000c1e1500 */
[-C--:B------:R-:W-:Y:S02]  /*3650*/  IADD3 R130, P0, R185, R122.reuse, RZ ;  /* 0x0000007ab9827210 */ /* 0x080fe40007f1e0ff */
[-C--:B------:R-:W-:Y:S02]  /*3660*/  IADD3 R124, P2, R125, R122.reuse, RZ ;  /* 0x0000007a7d7c7210 */ /* 0x080fe40007f5e0ff */
[----:B------:R-:W-:Y:S02]  /*3670*/  IADD3 R128, P1, R201, R122, RZ ;  /* 0x0000007ac9807210 */ /* 0x000fe40007f3e0ff */
[-C--:B------:R-:W-:Y:S01]  /*3680*/  LEA.HI.X.SX32 R131, R179, R123.reuse, 0x1, P0 ;  /* 0x0000007bb3837211 */ /* 0x080fe200000f0eff */
[----:B------:R-:W1:Y:S01]  /*3690*/  LDC R201, c[0x0][0x248] ;  /* 0x00009200ffc97b82 */ /* 0x000e620000000800 */
[----:B------:R-:W-:-:S02]  /*36a0*/  LEA.HI.X.SX32 R125, R181, R123, 0x1, P2 ;  /* 0x0000007bb57d7211 */ /* 0x000fc400010f0eff */
[----:B------:R-:W-:Y:S02]  /*36b0*/  LEA.HI.X.SX32 R129, R180, R123, 0x1, P1 ;  /* 0x0000007bb4817211 */ /* 0x000fe400008f0eff */
[----:B------:R5:W2:Y:S03]  /*36c0*/  LDG.E.U16 R180, desc[UR6][R130.64] ;  /* 0x0000000682b47981 */ /* 0x000aa6000c1e1500 */
[----:B------:R-:W1:Y:S01]  /*36d0*/  LDC R181, c[0x0][0x248] ;  /* 0x00009200ffb57b82 */ /* 0x000e620000000800 */
[----:B0-----:R-:W-:Y:S01]  /*36e0*/  IMAD R179, R197, 0x1b8, RZ ;  /* 0x000001b8c5b37824 */ /* 0x001fe200078e02ff */
[-C--:B-----5:R-:W-:Y:S01]  /*36f0*/  IADD3 R126, P0, R187, R122.reuse, RZ ;  /* 0x0000007abb7e7210 */ /* 0x0a0fe20007f1e0ff */
[----:B------:R-:W-:Y:S01]  /*3700*/  IMAD R188, R3, 0xbc, RZ ;  /* 0x000000bc03bc7824 */ /* 0x000fe200078e02ff */
[----:B------:R0:W5:Y:S01]  /*3710*/  LDG.E.U16 R182, desc[UR6][R128.64] ;  /* 0x0000000680b67981 */ /* 0x000162000c1e1500 */
[----:B------:R-:W-:-:S03]  /*3720*/  IADD3 R130, P1, R195, R122, RZ ;  /* 0x0000007ac3827210 */ /* 0x000fc60007f3e0ff */
[----:B------:R-:W1:Y:S01]  /*3730*/  LDC R197, c[0x0][0x248] ;  /* 0x00009200ffc57b82 */ /* 0x000e620000000800 */
[----:B------:R-:W-:Y:S01]  /*3740*/  IMAD R199, R199, 0x1c8, RZ ;  /* 0x000001c8c7c77824 */ /* 0x000fe200078e02ff */
[----:B------:R1:W5:Y:S06]  /*3750*/  LDG.E.U16 R185, desc[UR6][R124.64] ;  /* 0x000000067cb97981 */ /* 0x00036c000c1e1500 */
[----:B------:R-:W1:Y:S01]  /*3760*/  LDC R195, c[0x0][0x248] ;  /* 0x00009200ffc37b82 */ /* 0x000e620000000800 */
[-C--:B------:R-:W-:Y:S01]  /*3770*/  LEA.HI.X.SX32 R127, R188, R123.reuse, 0x1, P0 ;  /* 0x0000007bbc7f7211 */ /* 0x080fe200000f0eff */
[----:B0-----:R-:W-:Y:S01]  /*3780*/  IMAD R129, R202, 0x1e8, RZ ;  /* 0x000001e8ca817824 */ /* 0x001fe200078e02ff */
[-C--:B------:R-:W-:Y:S01]  /*3790*/  LEA.HI.X.SX32 R131, R183, R123.reuse, 0x1, P1 ;  /* 0x0000007bb7837211 */ /* 0x080fe200008f0eff */
[----:B------:R-:W-:Y:S01]  /*37a0*/  IMAD R187, R3, 0xdc, RZ ;  /* 0x000000dc03bb7824 */ /* 0x000fe200078e02ff */
[-C--:B-1----:R-:W-:Y:S01]  /*37b0*/  IADD3 R124, P0, R179, R122.reuse, RZ ;  /* 0x0000007ab37c7210 */ /* 0x082fe20007f1e0ff */
[----:B------:R-:W-:Y:S01]  /*37c0*/  IMAD R193, R193, 0x118, RZ ;  /* 0x00000118c1c17824 */ /* 0x000fe200078e02ff */
[----:B------:R0:W5:Y:S01]  /*37d0*/  LDG.E.U16 R183, desc[UR6][R126.64] ;  /* 0x000000067eb77981 */ /* 0x000162000c1e1500 */
[----:B------:R-:W-:Y:S01]  /*37e0*/  IADD3 R128, P2, R129, R122, RZ ;  /* 0x0000007a81807210 */ /* 0x000fe20007f5e0ff */
[----:B------:R-:W-:Y:S01]  /*37f0*/  IMAD R179, R3, 0x8c, RZ ;  /* 0x0000008c03b37824 */ /* 0x000fe200078e02ff */
[-C--:B------:R-:W-:Y:S01]  /*3800*/  LEA.HI.X.SX32 R125, R187, R123.reuse, 0x1, P0 ;  /* 0x0000007bbb7d7211 */ /* 0x080fe200000f0eff */
[----:B------:R1:W5:Y:S01]  /*3810*/  LDG.E.U16 R186, desc[UR6][R130.64] ;  /* 0x0000000682ba7981 */ /* 0x000362000c1e1500 */
[----:B------:R-:W-:Y:S01]  /*3820*/  LEA.HI.X.SX32 R129, R189, R123, 0x1, P2 ;  /* 0x0000007bbd817211 */ /* 0x000fe200010f0eff */
[----:B------:R-:W-:-:S02]  /*3830*/  IMAD R208, R3, 0xac, RZ ;  /* 0x000000ac03d07824 */ /* 0x000fc400078e02ff */
[----:B------:R1:W5:Y:S01]  /*3840*/  LDG.E.U16 R189, desc[UR6][R124.64] ;  /* 0x000000067cbd7981 */ /* 0x000362000c1e1500 */
[-C--:B0-----:R-:W-:Y:S01]  /*3850*/  IADD3 R126, P1, R199, R122.reuse, RZ ;  /* 0x0000007ac77e7210 */ /* 0x081fe20007f3e0ff */
[----:B------:R-:W-:Y:S01]  /*3860*/  IMAD R199, R181, 0x158, RZ ;  /* 0x00000158b5c77824 */ /* 0x000fe200078e02ff */
[-C--:B-1----:R-:W-:Y:S02]  /*3870*/  IADD3 R130, P0, R193, R122.reuse, RZ ;  /* 0x0000007ac1827210 */ /* 0x082fe40007f1e0ff */
[-C--:B------:R-:W-:Y:S01]  /*3880*/  LEA.HI.X.SX32 R127, R191, R123.reuse, 0x1, P1 ;  /* 0x0000007bbf7f7211 */ /* 0x080fe200008f0eff */
[----:B------:R-:W-:Y:S01]  /*3890*/  IMAD R195, R195, 0x198, RZ ;  /* 0x00000198c3c37824 */ /* 0x000fe200078e02ff */
[----:B------:R-:W-:Y:S01]  /*38a0*/  LEA.HI.X.SX32 R131, R179, R123, 0x1, P0 ;  /* 0x0000007bb3837211 */ /* 0x000fe200000f0eff */
[----:B------:R-:W-:Y:S01]  /*38b0*/  IMAD R197, R197, 0x1f8, RZ ;  /* 0x000001f8c5c57824 */ /* 0x000fe200078e02ff */
[----:B------:R-:W-:Y:S01]  /*38c0*/  IADD3 R124, P0, R199, R122, RZ ;  /* 0x0000007ac77c7210 */ /* 0x000fe20007f1e0ff */
[----:B------:R0:W5:Y:S01]  /*38d0*/  LDG.E.U16 R191, desc[UR6][R126.64] ;  /* 0x000000067ebf7981 */ /* 0x000162000c1e1500 */
[----:B------:R-:W-:-:S02]  /*38e0*/  IMAD R206, R3, 0xcc, RZ ;  /* 0x000000cc03ce7824 */ /* 0x000fc400078e02ff */
[----:B------:R-:W-:Y:S01]  /*38f0*/  IMAD R201, R201, 0x1d8, RZ ;  /* 0x000001d8c9c97824 */ /* 0x000fe200078e02ff */
[----:B------:R1:W5:Y:S01]  /*3900*/  LDG.E.U16 R194, desc[UR6][R130.64] ;  /* 0x0000000682c27981 */ /* 0x000362000c1e1500 */
[-C--:B------:R-:W-:Y:S01]  /*3910*/  LEA.HI.X.SX32 R125, R208, R123.reuse, 0x1, P0 ;  /* 0x0000007bd07d7211 */ /* 0x080fe200000f0eff */
[----:B------:R-:W-:Y:S02]  /*3920*/  IMAD R233, R204, 0x10a, RZ ;  /* 0x0000010acce97824 */ /* 0x000fe400078e02ff */
[----:B------:R1:W5:Y:S01]  /*3930*/  LDG.E.U16 R193, desc[UR6][R128.64] ;  /* 0x0000000680c17981 */ /* 0x000362000c1e1500 */
[-C--:B0-----:R-:W-:Y:S01]  /*3940*/  IADD3 R126, P1, R195, R122.reuse, RZ ;  /* 0x0000007ac37e7210 */ /* 0x081fe20007f3e0ff */
[C---:B------:R-:W-:Y:S02]  /*3950*/  IMAD R195, R3.reuse, 0xfc, RZ ;  /* 0x000000fc03c37824 */ /* 0x040fe400078e02ff */
[----:B------:R-:W-:Y:S01]  /*3960*/  IMAD R181, R3, 0xec, RZ ;  /* 0x000000ec03b57824 */ /* 0x000fe200078e02ff */
[-C--:B-1----:R-:W-:Y:S01]  /*3970*/  IADD3 R130, P0, R197, R122.reuse, RZ ;  /* 0x0000007ac5827210 */ /* 0x082fe20007f1e0ff */
[----:B------:R-:W-:Y:S01]  /*3980*/  IMAD R209, R209, 0x11a, RZ ;  /* 0x0000011ad1d17824 */ /* 0x000fe200078e02ff */
[-C--:B------:R-:W-:Y:S01]  /*3990*/  LEA.HI.X.SX32 R127, R206, R123.reuse, 0x1, P1 ;  /* 0x0000007bce7f7211 */ /* 0x080fe200008f0eff */
[----:B------:R0:W5:Y:S01]  /*39a0*/  LDG.E.U16 R197, desc[UR6][R124.64] ;  /* 0x000000067cc57981 */ /* 0x000162000c1e1500 */
[----:B------:R-:W-:Y:S01]  /*39b0*/  IADD3 R128, P2, R201, R122, RZ ;  /* 0x0000007ac9807210 */ /* 0x000fe20007f5e0ff */
[----:B------:R-:W-:Y:S01]  /*39c0*/  IMAD R205, R3, 0x85, RZ ;  /* 0x0000008503cd7824 */ /* 0x000fe200078e02ff */
[-C--:B------:R-:W-:Y:S01]  /*39d0*/  LEA.HI.X.SX32 R131, R195, R123.reuse, 0x1, P0 ;  /* 0x0000007bc3837211 */ /* 0x080fe200000f0eff */
[----:B------:R1:W5:Y:S01]  /*39e0*/  LDG.E.U16 R199, desc[UR6][R126.64] ;  /* 0x000000067ec77981 */ /* 0x000362000c1e1500 */
[----:B------:R-:W-:Y:S01]  /*39f0*/  LEA.HI.X.SX32 R129, R181, R123, 0x1, P2 ;  /* 0x0000007bb5817211 */ /* 0x000fe200010f0eff */
[----:B------:R-:W-:-:S02]  /*3a00*/  IMAD R207, R3, 0x8d, RZ ;  /* 0x0000008d03cf7824 */ /* 0x000fc400078e02ff */
[----:B------:R-:W-:Y:S01]  /*3a10*/  IMAD R213, R213, 0x13a, RZ ;  /* 0x0000013ad5d57824 */ /* 0x000fe200078e02ff */
[----:B------:R1:W5:Y:S01]  /*3a20*/  LDG.E.U16 R202, desc[UR6][R130.64] ;  /* 0x0000000682ca7981 */ /* 0x000362000c1e1500 */
[-C--:B0-----:R-:W-:Y:S01]  /*3a30*/  IADD3 R124, P0, R233, R122.reuse, RZ ;  /* 0x0000007ae97c7210 */ /* 0x081fe20007f1e0ff */
[----:B------:R-:W-:Y:S02]  /*3a40*/  IMAD R211, R211, 0x12a, RZ ;  /* 0x0000012ad3d37824 */ /* 0x000fe400078e02ff */
[----:B------:R0:W5:Y:S01]  /*3a50*/  LDG.E.U16 R201, desc[UR6][R128.64] ;  /* 0x0000000680c97981 */ /* 0x000162000c1e1500 */
[-C--:B-1----:R-:W-:Y:S02]  /*3a60*/  IADD3 R126, P1, R209, R122.reuse, RZ ;  /* 0x0000007ad17e7210 */ /* 0x082fe40007f3e0ff */
[-C--:B------:R-:W-:Y:S01]  /*3a70*/  LEA.HI.X.SX32 R125, R205, R123.reuse, 0x1, P0 ;  /* 0x0000007bcd7d7211 */ /* 0x080fe200000f0eff */
[----:B------:R-:W-:Y:S01]  /*3a80*/  IMAD R215, R215, 0x14a, RZ ;  /* 0x0000014ad7d77824 */ /* 0x000fe200078e02ff */
[-C--:B------:R-:W-:Y:S01]  /*3a90*/  LEA.HI.X.SX32 R127, R207, R123.reuse, 0x1, P1 ;  /* 0x0000007bcf7f7211 */ /* 0x080fe200008f0eff */
[----:B------:R-:W-:Y:S01]  /*3aa0*/  IMAD R131, R3, 0x9d, RZ ;  /* 0x0000009d03837824 */ /* 0x000fe200078e02ff */
[-C--:B------:R-:W-:Y:S01]  /*3ab0*/  IADD3 R130, P0, R213, R122.reuse, RZ ;  /* 0x0000007ad5827210 */ /* 0x080fe20007f1e0ff */
[----:B------:R1:W5:Y:S01]  /*3ac0*/  LDG.E.U16 R204, desc[UR6][R124.64] ;  /* 0x000000067ccc7981 */ /* 0x000362000c1e1500 */
[----:B0-----:R-:W-:Y:S01]  /*3ad0*/  IMAD R129, R3, 0x95, RZ ;  /* 0x0000009503817824 */ /* 0x001fe200078e02ff */
[-C--:B------:R-:W-:Y:S01]  /*3ae0*/  IADD3 R128, P2, R211, R122.reuse, RZ ;  /* 0x0000007ad3807210 */ /* 0x080fe20007f5e0ff */
[----:B------:R-:W-:Y:S01]  /*3af0*/  IMAD R211, R3, 0xa5, RZ ;  /* 0x000000a503d37824 */ /* 0x000fe200078e02ff */
[-C--:B------:R-:W-:Y:S01]  /*3b00*/  LEA.HI.X.SX32 R131, R131, R123.reuse, 0x1, P0 ;  /* 0x0000007b83837211 */ /* 0x080fe200000f0eff */
[----:B------:R0:W5:Y:S01]  /*3b10*/  LDG.E.U16 R205, desc[UR6][R126.64] ;  /* 0x000000067ecd7981 */ /* 0x000162000c1e1500 */
[----:B------:R-:W-:Y:S01]  /*3b20*/  LEA.HI.X.SX32 R129, R129, R123, 0x1, P2 ;  /* 0x0000007b81817211 */ /* 0x000fe200010f0eff */
[----:B-1----:R-:W-:Y:S01]  /*3b30*/  IMAD R125, R216, 0x15a, RZ ;  /* 0x0000015ad87d7824 */ /* 0x002fe200078e02ff */
[----:B------:R-:W-:Y:S01]  /*3b40*/  IADD3 R124, P0, R215, R122, RZ ;  /* 0x0000007ad77c7210 */ /* 0x000fe20007f1e0ff */
[----:B------:R-:W-:Y:S01]  /*3b50*/  IMAD R215, R222, 0x17a, RZ ;  /* 0x0000017aded77824 */ /* 0x000fe200078e02ff */
[----:B------:R1:W5:Y:S01]  /*3b60*/  LDG.E.U16 R209, desc[UR6][R130.64] ;  /* 0x0000000682d17981 */ /* 0x000362000c1e1500 */
[----:B------:R-:W-:-:S02]  /*3b70*/  IMAD R213, R3, 0xad, RZ ;  /* 0x000000ad03d57824 */ /* 0x000fc400078e02ff */
[----:B0-----:R-:W-:Y:S01]  /*3b80*/  IMAD R127, R220, 0x16a, RZ ;  /* 0x0000016adc7f7824 */ /* 0x001fe200078e02ff */
[-C--:B------:R-:W-:Y:S01]  /*3b90*/  IADD3 R126, P1, R125, R122.reuse, RZ ;  /* 0x0000007a7d7e7210 */ /* 0x080fe20007f3e0ff */
[----:B------:R0:W5:Y:S01]  /*3ba0*/  LDG.E.U16 R207, desc[UR6][R128.64] ;  /* 0x0000000680cf7981 */ /* 0x000162000c1e1500 */
[----:B------:R-:W-:Y:S01]  /*3bb0*/  LEA.HI.X.SX32 R125, R211, R123, 0x1, P0 ;  /* 0x0000007bd37d7211 */ /* 0x000fe200000f0eff */
[----:B------:R-:W-:Y:S02]  /*3bc0*/  IMAD R237, R224, 0x18a, RZ ;  /* 0x0000018ae0ed7824 */ /* 0x000fe400078e02ff */
[----:B-1----:R-:W-:Y:S01]  /*3bd0*/  IMAD R131, R3, 0xbd, RZ ;  /* 0x000000bd03837824 */ /* 0x002fe200078e02ff */
[-C--:B------:R-:W-:Y:S01]  /*3be0*/  IADD3 R130, P0, R215, R122.reuse, RZ ;  /* 0x0000007ad7827210 */ /* 0x080fe20007f1e0ff */
[----:B------:R1:W5:Y:S01]  /*3bf0*/  LDG.E.U16 R211, desc[UR6][R124.64] ;  /* 0x000000067cd37981 */ /* 0x000362000c1e1500 */
[----:B0-----:R-:W-:Y:S01]  /*3c00*/  IMAD R129, R3, 0xb5, RZ ;  /* 0x000000b503817824 */ /* 0x001fe200078e02ff */
[----:B------:R-:W-:-:S02]  /*3c10*/  IADD3 R128, P2, R127, R122, RZ ;  /* 0x0000007a7f807210 */ /* 0x000fc40007f5e0ff */
[-C--:B------:R-:W-:Y:S01]  /*3c20*/  LEA.HI.X.SX32 R127, R213, R123.reuse, 0x1, P1 ;  /* 0x0000007bd57f7211 */ /* 0x080fe200008f0eff */
[----:B------:R-:W-:Y:S01]  /*3c30*/  IMAD R233, R3, 0xc5, RZ ;  /* 0x000000c503e97824 */ /* 0x000fe200078e02ff */
[-C--:B------:R-:W-:Y:S01]  /*3c40*/  LEA.HI.X.SX32 R131, R131, R123.reuse, 0x1, P0 ;  /* 0x0000007b83837211 */ /* 0x080fe200000f0eff */
[----:B-1----:R-:W-:Y:S01]  /*3c50*/  IMAD R125, R228, 0x19a, RZ ;  /* 0x0000019ae47d7824 */ /* 0x002fe200078e02ff */
[----:B------:R-:W-:Y:S01]  /*3c60*/  LEA.HI.X.SX32 R129, R129, R123, 0x1, P2 ;  /* 0x0000007b81817211 */ /* 0x000fe200010f0eff */
[----:B------:R0:W5:Y:S01]  /*3c70*/  LDG.E.U16 R213, desc[UR6][R126.64] ;  /* 0x000000067ed57981 */ /* 0x000162000c1e1500 */
[----:B------:R-:W-:Y:S01]  /*3c80*/  IADD3 R124, P0, R237, R122, RZ ;  /* 0x0000007aed7c7210 */ /* 0x000fe20007f1e0ff */
[----:B------:R-:W-:Y:S02]  /*3c90*/  IMAD R237, R218, 0x1ba, RZ ;  /* 0x000001badaed7824 */ /* 0x000fe400078e02ff */
[----:B------:R1:W5:Y:S01]  /*3ca0*/  LDG.E.U16 R216, desc[UR6][R130.64] ;  /* 0x0000000682d87981 */ /* 0x000362000c1e1500 */
[----:B------:R-:W-:-:S02]  /*3cb0*/  IMAD R235, R3, 0xcd, RZ ;  /* 0x000000cd03eb7824 */ /* 0x000fc400078e02ff */
[----:B------:R-:W-:Y:S01]  /*3cc0*/  IMAD R239, R232, 0x1ca, RZ ;  /* 0x000001cae8ef7824 */ /* 0x000fe200078e02ff */
[----:B------:R4:W5:Y:S01]  /*3cd0*/  LDG.E.U16 R215, desc[UR6][R128.64] ;  /* 0x0000000680d77981 */ /* 0x000962000c1e1500 */
[----:B0-----:R-:W-:Y:S01]  /*3ce0*/  IMAD R127, R230, 0x1aa, RZ ;  /* 0x000001aae67f7824 */ /* 0x001fe200078e02ff */
[-C--:B------:R-:W-:Y:S02]  /*3cf0*/  IADD3 R126, P1, R125, R122.reuse, RZ ;  /* 0x0000007a7d7e7210 */ /* 0x080fe40007f3e0ff */
[-C--:B------:R-:W-:Y:S01]  /*3d00*/  LEA.HI.X.SX32 R125, R233, R123.reuse, 0x1, P0 ;  /* 0x0000007be97d7211 */ /* 0x080fe200000f0eff */
[----:B-1----:R-:W-:Y:S01]  /*3d10*/  IMAD R131, R3, 0xdd, RZ ;  /* 0x000000dd03837824 */ /* 0x002fe200078e02ff */
[-C--:B------:R-:W-:Y:S01]  /*3d20*/  IADD3 R130, P0, R237, R122.reuse, RZ ;  /* 0x0000007aed827210 */ /* 0x080fe20007f1e0ff */
[----:B----4-:R-:W-:Y:S01]  /*3d30*/  IMAD R129, R3, 0xd5, RZ ;  /* 0x000000d503817824 */ /* 0x010fe200078e02ff */
[-C--:B------:R-:W-:Y:S01]  /*3d40*/  IADD3 R128, P2, R127, R122.reuse, RZ ;  /* 0x0000007a7f807210 */ /* 0x080fe20007f5e0ff */
[----:B------:R0:W4:Y:S01]  /*3d50*/  LDG.E.U16 R218, desc[UR6][R124.64] ;  /* 0x000000067cda7981 */ /* 0x000122000c1e1500 */
[-C--:B------:R-:W-:Y:S01]  /*3d60*/  LEA.HI.X.SX32 R131, R131, R123.reuse, 0x1, P0 ;  /* 0x0000007b83837211 */ /* 0x080fe200000f0eff */
[----:B------:R-:W-:Y:S01]  /*3d70*/  IMAD R233, R3, 0xe5, RZ ;  /* 0x000000e503e97824 */ /* 0x000fe200078e02ff */
[-C--:B------:R-:W-:Y:S01]  /*3d80*/  LEA.HI.X.SX32 R127, R235, R123.reuse, 0x1, P1 ;  /* 0x0000007beb7f7211 */ /* 0x080fe200008f0eff */
[----:B------:R-:W-:Y:S01]  /*3d90*/  IMAD R241, R234, 0x1da, RZ ;  /* 0x000001daeaf17824 */ /* 0x000fe200078e02ff */
[----:B------:R-:W-:Y:S01]  /*3da0*/  LEA.HI.X.SX32 R129, R129, R123, 0x1, P2 ;  /* 0x0000007b81817211 */ /* 0x000fe200010f0eff */
[----:B------:R-:W-:Y:S01]  /*3db0*/  IMAD R243, R236, 0x1ea, RZ ;  /* 0x000001eaecf37824 */ /* 0x000fe200078e02ff */
[----:B------:R1:W4:Y:S01]  /*3dc0*/  LDG.E.U16 R224, desc[UR6][R130.64] ;  /* 0x0000000682e07981 */ /* 0x000322000c1e1500 */
[----:B0-----:R-:W-:Y:S01]  /*3dd0*/  IADD3 R124, P0, R239, R122, RZ ;  /* 0x0000007aef7c7210 */ /* 0x001fe20007f1e0ff */
[----:B------:R-:W-:-:S02]  /*3de0*/  IMAD R239, R226, 0x1fa, RZ ;  /* 0x000001fae2ef7824 */ /* 0x000fc400078e02ff */
[----:B------:R0:W4:Y:S01]  /*3df0*/  LDG.E.U16 R220, desc[UR6][R126.64] ;  /* 0x000000067edc7981 */ /* 0x000122000c1e1500 */
[----:B------:R-:W-:Y:S01]  /*3e00*/  IMAD R235, R3, 0xed, RZ ;  /* 0x000000ed03eb7824 */ /* 0x000fe200078e02ff */
[-C--:B------:R-:W-:Y:S01]  /*3e10*/  LEA.HI.X.SX32 R125, R233, R123.reuse, 0x1, P0 ;  /* 0x0000007be97d7211 */ /* 0x080fe200000f0eff */
[C---:B------:R-:W-:Y:S01]  /*3e20*/  IMAD R237, R3.reuse, 0xf5, RZ ;  /* 0x000000f503ed7824 */ /* 0x040fe200078e02ff */
[----:B------:R0:W4:Y:S01]  /*3e30*/  LDG.E.U16 R222, desc[UR6][R128.64] ;  /* 0x0000000680de7981 */ /* 0x000122000c1e1500 */
[----:B-1----:R-:W-:Y:S01]  /*3e40*/  IMAD R131, R3, 0xfd, RZ ;  /* 0x000000fd03837824 */ /* 0x002fe200078e02ff */
[-C--:B------:R-:W-:Y:S02]  /*3e50*/  IADD3 R130, P0, R239, R122.reuse, RZ ;  /* 0x0000007aef827210 */ /* 0x080fe40007f1e0ff */
[-C--:B0-----:R-:W-:Y:S01]  /*3e60*/  IADD3 R126, P1, R241, R122.reuse, RZ ;  /* 0x0000007af17e7210 */ /* 0x081fe20007f3e0ff */
[----:B------:R0:W4:Y:S01]  /*3e70*/  LDG.E.U16 R226, desc[UR6][R124.64] ;  /* 0x000000067ce27981 */ /* 0x000122000c1e1500 */
[----:B------:R-:W-:Y:S01]  /*3e80*/  IADD3 R128, P2, R243, R122, RZ ;  /* 0x0000007af3807210 */ /* 0x000fe20007f5e0ff */
[----:B------:R-:W-:Y:S01]  /*3e90*/  IMAD R239, R3, 0xe, RZ ;  /* 0x0000000e03ef7824 */ /* 0x000fe200078e02ff */
[----:B------:R-:W-:-:S02]  /*3ea0*/  LEA.HI.X.SX32 R127, R235, R123, 0x1, P1 ;  /* 0x0000007beb7f7211 */ /* 0x000fc400008f0eff */
[-C--:B------:R-:W-:Y:S02]  /*3eb0*/  LEA.HI.X.SX32 R129, R237, R123.reuse, 0x1, P2 ;  /* 0x0000007bed817211 */ /* 0x080fe400010f0eff */
[-C--:B------:R-:W-:Y:S01]  /*3ec0*/  LEA.HI.X.SX32 R131, R131, R123.reuse, 0x1, P0 ;  /* 0x0000007b83837211 */ /* 0x080fe200000f0eff */
[----:B------:R1:W4:Y:S01]  /*3ed0*/  LDG.E.U16 R228, desc[UR6][R126.64] ;  /* 0x000000067ee47981 */ /* 0x000322000c1e1500 */
[-C--:B0-----:R-:W-:Y:S01]  /*3ee0*/  IADD3 R124, P0, R192, R122.reuse, RZ ;  /* 0x0000007ac07c7210 */ /* 0x081fe20007f1e0ff */
[C---:B------:R-:W-:Y:S02]  /*3ef0*/  IMAD R237, R3.reuse, 0x1e, RZ ;  /* 0x0000001e03ed7824 */ /* 0x040fe400078e02ff */
[----:B------:R0:W4:Y:S01]  /*3f00*/  LDG.E.U16 R230, desc[UR6][R128.64] ;  /* 0x0000000680e67981 */ /* 0x000122000c1e1500 */
[----:B------:R-:W-:Y:S01]  /*3f10*/  IMAD R233, R3, 0x2e, RZ ;  /* 0x0000002e03e97824 */ /* 0x000fe200078e02ff */
[----:B------:R-:W-:Y:S01]  /*3f20*/  LEA.HI.X.SX32 R125, R239, R123, 0x1, P0 ;  /* 0x0000007bef7d7211 */ /* 0x000fe200000f0eff */
[----:B------:R-:W-:Y:S01]  /*3f30*/  IMAD R235, R3, 0x3e, RZ ;  /* 0x0000003e03eb7824 */ /* 0x000fe200078e02ff */
[----:B------:R0:W4:Y:S01]  /*3f40*/  LDG.E.U16 R232, desc[UR6][R130.64] ;  /* 0x0000000682e87981 */ /* 0x000122000c1e1500 */
[----:B-1----:R-:W-:-:S03]  /*3f50*/  IADD3 R126, P1, R196, R122, RZ ;  /* 0x0000007ac47e7210 */ /* 0x002fc60007f3e0ff */
[----:B------:R-:W4:Y:S01]  /*3f60*/  LDG.E.U16 R196, desc[UR6][R124.64] ;  /* 0x000000067cc47981 */ /* 0x000f22000c1e1500 */
[-C--:B0-----:R-:W-:Y:S02]  /*3f70*/  IADD3 R128, P2, R198, R122.reuse, RZ ;  /* 0x0000007ac6807210 */ /* 0x081fe40007f5e0ff */
[-C--:B------:R-:W-:Y:S02]  /*3f80*/  IADD3 R130, P0, R200, R122.reuse, RZ ;  /* 0x0000007ac8827210 */ /* 0x080fe40007f1e0ff */
[-C--:B------:R-:W-:Y:S02]  /*3f90*/  LEA.HI.X.SX32 R127, R237, R123.reuse, 0x1, P1 ;  /* 0x0000007bed7f7211 */ /* 0x080fe400008f0eff */
[-C--:B------:R-:W-:Y:S02]  /*3fa0*/  LEA.HI.X.SX32 R129, R233, R123.reuse, 0x1, P2 ;  /* 0x0000007be9817211 */ /* 0x080fe400010f0eff */
[----:B------:R-:W-:Y:S01]  /*3fb0*/  LEA.HI.X.SX32 R131, R235, R123, 0x1, P0 ;  /* 0x0000007beb837211 */ /* 0x000fe200000f0eff */
[----:B------:R0:W4:Y:S04]  /*3fc0*/  LDG.E.U16 R198, desc[UR6][R126.64] ;  /* 0x000000067ec67981 */ /* 0x000128000c1e1500 */
[----:B------:R-:W4:Y:S04]  /*3fd0*/  LDG.E.U16 R200, desc[UR6][R128.64] ;  /* 0x0000000680c87981 */ /* 0x000f28000c1e1500 */
[----:B------:R1:W4:Y:S01]  /*3fe0*/  LDG.E.U16 R234, desc[UR6][R130.64] ;  /* 0x0000000682ea7981 */ /* 0x000322000c1e1500 */
[----:B------:R-:W3:Y:S01]  /*3ff0*/  S2UR UR5, SR_CgaCtaId ;  /* 0x00000000000579c3 */ /* 0x000ee20000008800 */
[----:B0-----:R-:W-:-:S04]  /*4000*/  IADD3 R126, P0, R179, R122, RZ ;  /* 0x0000007ab37e7210 */ /* 0x001fc80007f1e0ff */
[-C--:B------:R-:W-:Y:S02]  /*4010*/  LEA.HI.X.SX32 R127, R203, R123.reuse, 0x1, P0 ;  /* 0x0000007bcb7f7211 */ /* 0x080fe400000f0eff */
[-C--:B------:R-:W-:Y:S01]  /*4020*/  IADD3 R124, P0, R208, R122.reuse, RZ ;  /* 0x0000007ad07c7210 */ /* 0x080fe20007f1e0ff */
[----:B------:R-:W-:Y:S02]  /*4030*/  IMAD R179, R3, 0x7, RZ ;  /* 0x0000000703b37824 */ /* 0x000fe400078e02ff */
[----:B------:R0:W4:Y:S01]  /*4040*/  LDG.E.U16 R203, desc[UR6][R126.64] ;  /* 0x000000067ecb7981 */ /* 0x000122000c1e1500 */
[----:B------:R-:W-:Y:S02]  /*4050*/  LEA.HI.X.SX32 R125, R210, R123, 0x1, P0 ;  /* 0x0000007bd27d7211 */ /* 0x000fe400000f0eff */
[----:B-1----:R-:W-:-:S04]  /*4060*/  IADD3 R130, P0, R239, R122, RZ ;  /* 0x0000007aef827210 */ /* 0x002fc80007f1e0ff */
[----:B------:R-:W-:Y:S01]  /*4070*/  LEA.HI.X.SX32 R131, R179, R123, 0x1, P0 ;  /* 0x0000007bb3837211 */ /* 0x000fe200000f0eff */
[----:B------:R-:W-:Y:S01]  /*4080*/  IMAD R179, R3, 0xf, RZ ;  /* 0x0000000f03b37824 */ /* 0x000fe200078e02ff */
[-C--:B0-----:R-:W-:Y:S02]  /*4090*/  IADD3 R126, P1, R206, R122.reuse, RZ ;  /* 0x0000007ace7e7210 */ /* 0x081fe40007f3e0ff */
[----:B------:R0:W4:Y:S01]  /*40a0*/  LDG.E.U16 R206, desc[UR6][R124.64] ;  /* 0x000000067cce7981 */ /* 0x000122000c1e1500 */
[C---:B------:R-:W-:Y:S01]  /*40b0*/  LOP3.LUT R192, R238.reuse, 0x3f, RZ, 0xc0, !PT ;  /* 0x0000003feec07812 */ /* 0x040fe200078ec0ff */
[----:B------:R-:W-:Y:S01]  /*40c0*/  UMOV UR4, 0x400 ;  /* 0x0000040000047882 */ /* 0x000fe20000000000 */
[-C--:B------:R-:W-:Y:S01]  /*40d0*/  IADD3 R128, P2, R181, R122.reuse, RZ ;  /* 0x0000007ab5807210 */ /* 0x080fe20007f5e0ff */
[----:B---3--:R-:W-:Y:S01]  /*40e0*/  ULEA UR4, UR5, UR4, 0x18 ;  /* 0x0000000405047291 */ /* 0x008fe2000f8ec03f */
[----:B------:R-:W-:Y:S01]  /*40f0*/  LOP3.LUT R181, R238, 0xc0, RZ, 0xc0, !PT ;  /* 0x000000c0eeb57812 */ /* 0x000fe200078ec0ff */
[----:B------:R1:W3:Y:S01]  /*4100*/  LDG.E.U16 R130, desc[UR6][R130.64] ;  /* 0x0000000682827981 */ /* 0x0002e2000c1e1500 */
[----:B0-----:R-:W-:-:S04]  /*4110*/  IADD3 R124, P0, R237, R122, RZ ;  /* 0x0000007aed7c7210 */ /* 0x001fc80007f1e0ff */
[-C--:B------:R-:W-:Y:S02]  /*4120*/  LEA.HI.X.SX32 R125, R179, R123.reuse, 0x1, P0 ;  /* 0x0000007bb37d7211 */ /* 0x080fe400000f0eff */
[----:B------:R-:W-:Y:S02]  /*4130*/  SHF.L.U32 R179, R192, 0x1, RZ ;  /* 0x00000001c0b37819 */ /* 0x000fe400000006ff */
[----:B------:R-:W-:Y:S01]  /*4140*/  LEA.HI.X.SX32 R127, R214, R123, 0x1, P1 ;  /* 0x0000007bd67f7211 */ /* 0x000fe200008f0eff */
[----:B------:R-:W-:Y:S01]  /*4150*/  IMAD R239, R3, 0x17, RZ ;  /* 0x0000001703ef7824 */ /* 0x000fe200078e02ff */
[----:B-1----:R-:W-:Y:S01]  /*4160*/  LEA R131, R181, R179, 0x9 ;  /* 0x000000b3b5837211 */ /* 0x002fe200078e48ff */
[----:B------:R-:W3:Y:S04]  /*4170*/  LDG.E.U16 R124, desc[UR6][R124.64] ;  /* 0x000000067c7c7981 */ /* 0x000ee8000c1e1500 */
[----:B------:R0:W-:Y:S04]  /*4180*/  STS.U16 [R131+UR4+0x2000], R2 ;  /* 0x0020000283007988 */ /* 0x0001e80008000404 */
[----:B------:R-:W-:Y:S01]  /*4190*/  STS.U16 [R131+UR4+0x400], R163 ;  /* 0x000400a383007988 */ /* 0x000fe20008000404 */
[----:B------:R-:W-:-:S03]  /*41a0*/  LEA.HI.X.SX32 R129, R212, R123, 0x1, P2 ;  /* 0x0000007bd4817211 */ /* 0x000fc600010f0eff */
[----:B------:R1:W3:Y:S01]  /*41b0*/  LDG.E.U16 R208, desc[UR6][R126.64] ;  /* 0x000000067ed07981 */ /* 0x0002e2000c1e1500 */
[----:B0-----:R-:W-:-:S03]  /*41c0*/  LOP3.LUT R2, R131, 0x10, RZ, 0x3c, !PT ;  /* 0x0000001083027812 */ /* 0x001fc600078e3cff */
[----:B------:R-:W-:Y:S04]  /*41d0*/  STS.U16 [R131+UR4+0x800], R151 ;  /* 0x0008009783007988 */ /* 0x000fe80008000404 */
[----:B------:R-:W-:Y:S04]  /*41e0*/  STS.U16 [R131+UR4+0x1000], R10 ;  /* 0x0010000a83007988 */ /* 0x000fe80008000404 */
[----:B------:R-:W-:Y:S04]  /*41f0*/  STS.U16 [R131+UR4], R177 ;  /* 0x000000b183007988 */ /* 0x000fe80008000404 */
[----:B------:R-:W-:Y:S04]  /*4200*/  STS.U16 [R131+UR4+0x4000], R16 ;  /* 0x0040001083007988 */ /* 0x000fe80008000404 */
        /* <DEDUP_REMOVED lines=12> */
[----:B------:R0:W-:Y:S04]  /*42d0*/  STS.U16 [R131+UR4+0x2c00], R5 ;  /* 0x002c000583007988 */ /* 0x0001e80008000404 */
[----:B------:R-:W-:Y:S04]  /*42e0*/  STS.U16 [R131+UR4+0x5800], R14 ;  /* 0x0058000e83007988 */ /* 0x000fe80008000404 */
[----:B------:R-:W-:Y:S04]  /*42f0*/  STS.U16 [R131+UR4+0xc00], R137 ;  /* 0x000c008983007988 */ /* 0x000fe80008000404 */
[----:B------:R-:W-:Y:S01]  /*4300*/  STS.U16 [R131+UR4+0x1800], R27 ;  /* 0x0018001b83007988 */ /* 0x000fe20008000404 */
[----:B0-----:R-:W-:-:S03]  /*4310*/  LOP3.LUT R5, R131, 0x20, RZ, 0x3c, !PT ;  /* 0x0000002083057812 */ /* 0x001fc600078e3cff */
[----:B------:R-:W-:Y:S04]  /*4320*/  STS.U16 [R131+UR4+0x3000], R25 ;  /* 0x0030001983007988 */ /* 0x000fe80008000404 */
[----:B------:R-:W-:Y:S04]  /*4330*/  STS.U16 [R131+UR4+0x6000], R26 ;  /* 0x0060001a83007988 */ /* 0x000fe80008000404 */
[----:B------:R-:W-:Y:S04]  /*4340*/  STS.U16 [R131+UR4+0x3400], R45 ;  /* 0x0034002d83007988 */ /* 0x000fe80008000404 */
[----:B------:R-:W-:Y:S04]  /*4350*/  STS.U16 [R131+UR4+0x6800], R4 ;  /* 0x0068000483007988 */ /* 0x000fe80008000404 */
[----:B------:R0:W-:Y:S04]  /*4360*/  STS.U16 [R131+UR4+0x3800], R0 ;  /* 0x0038000083007988 */ /* 0x0001e80008000404 */
[----:B------:R-:W-:Y:S04]  /*4370*/  STS.U16 [R131+UR4+0x7000], R12 ;  /* 0x0070000c83007988 */ /* 0x000fe80008000404 */
[----:B------:R-:W-:Y:S04]  /*4380*/  STS.U16 [R131+UR4+0x1c00], R108 ;  /* 0x001c006c83007988 */ /* 0x000fe80008000404 */
[----:B------:R-:W-:Y:S04]  /*4390*/  STS.U16 [R131+UR4+0x3c00], R50 ;  /* 0x003c003283007988 */ /* 0x000fe80008000404 */
[----:B------:R-:W-:Y:S04]  /*43a0*/  STS.U16 [R131+UR4+0x5c00], R52 ;  /* 0x005c003483007988 */ /* 0x000fe80008000404 */
[----:B------:R-:W-:Y:S01]  /*43b0*/  STS.U16 [R131+UR4+0x7c00], R11 ;  /* 0x007c000b83007988 */ /* 0x000fe20008000404 */
[----:B------:R-:W-:Y:S01]  /*43c0*/  IMAD R15, R3, 0x4e, RZ ;  /* 0x0000004e030f7824 */ /* 0x000fe200078e02ff */
[----:B0-----:R-:W-:Y:S01]  /*43d0*/  LOP3.LUT R0, R131, 0x40, RZ, 0x3c, !PT ;  /* 0x0000004083007812 */ /* 0x001fe200078e3cff */
[----:B------:R-:W-:Y:S01]  /*43e0*/  IMAD R17, R3, 0x5e, RZ ;  /* 0x0000005e03117824 */ /* 0x000fe200078e02ff */
[----:B------:R0:W-:Y:S01]  /*43f0*/  STS.U16 [R2+UR4+0x4c80], R7 ;  /* 0x004c800702007988 */ /* 0x0001e20008000404 */
[----:B-1----:R-:W-:Y:S01]  /*4400*/  IADD3 R126, P1, R233, R122, RZ ;  /* 0x0000007ae97e7210 */ /* 0x002fe20007f3e0ff */
[C---:B------:R-:W-:Y:S01]  /*4410*/  IMAD R19, R3.reuse, 0x6e, RZ ;  /* 0x0000006e03137824 */ /* 0x040fe200078e02ff */
[C---:B------:R-:W-:Y:S01]  /*4420*/  LEA R237, R3.reuse, -R3, 0x5 ;  /* 0x8000000303ed7211 */ /* 0x040fe200078e28ff */
[----:B------:R-:W-:Y:S04]  /*4430*/  STS.U16 [R2+UR4+0x4080], R49 ;  /* 0x0040803102007988 */ /* 0x000fe80008000404 */
[----:B------:R1:W3:Y:S01]  /*4440*/  LDG.E.U16 R210, desc[UR6][R128.64] ;  /* 0x0000000680d27981 */ /* 0x0002e2000c1e1500 */
[----:B------:R-:W-:Y:S01]  /*4450*/  IMAD R25, R3, 0x8e, RZ ;  /* 0x0000008e03197824 */ /* 0x000fe200078e02ff */
[C---:B0-----:R-:W-:Y:S01]  /*4460*/  LOP3.LUT R7, R131.reuse, 0x30, RZ, 0x3c, !PT ;  /* 0x0000003083077812 */ /* 0x041fe200078e3cff */
[----:B------:R-:W0:Y:S01]  /*4470*/  LDC R18, c[0x0][0x248] ;  /* 0x00009200ff127b82 */ /* 0x000e220000000800 */
[----:B------:R-:W-:Y:S01]  /*4480*/  STS.U16 [R2+UR4+0x4480], R43 ;  /* 0x0044802b02007988 */ /* 0x000fe20008000404 */
[----:B------:R-:W-:-:S03]  /*4490*/  LOP3.LUT R11, R131, 0x50, RZ, 0x3c, !PT ;  /* 0x00000050830b7812 */ /* 0x000fc600078e3cff */
[----:B------:R-:W-:Y:S01]  /*44a0*/  STS.U16 [R2+UR4+0x4880], R76 ;  /* 0x0048804c02007988 */ /* 0x000fe20008000404 */
[C---:B------:R-:W-:Y:S02]  /*44b0*/  IMAD R27, R3.reuse, 0x9e, RZ ;  /* 0x0000009e031b7824 */ /* 0x040fe400078e02ff */
[C---:B------:R-:W-:Y:S01]  /*44c0*/  IMAD R21, R3.reuse, 0x5f, RZ ;  /* 0x0000005f03157824 */ /* 0x040fe200078e02ff */
[----:B------:R2:W-:Y:S01]  /*44d0*/  STS.U16 [R2+UR4+0x5080], R6 ;  /* 0x0050800602007988 */ /* 0x0005e20008000404 */
[----:B------:R-:W-:Y:S01]  /*44e0*/  IMAD R23, R3, 0x67, RZ ;  /* 0x0000006703177824 */ /* 0x000fe200078e02ff */
[----:B------:R-:W5:Y:S02]  /*44f0*/  LDC R41, c[0x0][0x248] ;  /* 0x00009200ff297b82 */ /* 0x000f640000000800 */
[----:B------:R5:W-:Y:S04]  /*4500*/  STS.U16 [R2+UR4+0x5480], R51 ;  /* 0x0054803302007988 */ /* 0x000be80008000404 */
[----:B------:R-:W-:Y:S02]  /*4510*/  STS.U16 [R2+UR4+0x5880], R80 ;  /* 0x0058805002007988 */ /* 0x000fe40008000404 */
[----:B------:R-:W0:Y:S02]  /*4520*/  LDC R45, c[0x0][0x248] ;  /* 0x00009200ff2d7b82 */ /* 0x000e240000000800 */
[----:B------:R-:W-:Y:S04]  /*4530*/  STS.U16 [R2+UR4+0x5c80], R79 ;  /* 0x005c804f02007988 */ /* 0x000fe80008000404 */
[----:B------:R-:W-:Y:S02]  /*4540*/  STS.U16 [R2+UR4+0x6080], R77 ;  /* 0x0060804d02007988 */ /* 0x000fe40008000404 */
[----:B------:R-:W3:Y:S02]  /*4550*/  LDC R44, c[0x0][0x248] ;  /* 0x00009200ff2c7b82 */ /* 0x000ee40000000800 */
[----:B------:R-:W-:Y:S04]  /*4560*/  STS.U16 [R2+UR4+0x6480], R78 ;  /* 0x0064804e02007988 */ /* 0x000fe80008000404 */
[----:B------:R-:W-:Y:S02]  /*4570*/  STS.U16 [R2+UR4+0x6880], R84 ;  /* 0x0068805402007988 */ /* 0x000fe40008000404 */
[----:B------:R-:W3:Y:S02]  /*4580*/  LDC R50, c[0x0][0x248] ;  /* 0x00009200ff327b82 */ /* 0x000ee40000000800 */
        /* <DEDUP_REMOVED lines=20> */
[----:B------:R-:W-:Y:S01]  /*46d0*/  STS.U16 [R2+UR4+0x80], R175 ;  /* 0x000080af02007988 */ /* 0x000fe20008000404 */
[-C--:B--2---:R-:W-:Y:S01]  /*46e0*/  IADD3 R6, P0, R15, R122.reuse, RZ ;  /* 0x0000007a0f067210 */ /* 0x084fe20007f1e0ff */
[----:B------:R-:W2:Y:S02]  /*46f0*/  LDC R43, c[0x0][0x248] ;  /* 0x00009200ff2b7b82 */ /* 0x000ea40000000800 */
[----:B------:R-:W-:Y:S04]  /*4700*/  STS.U16 [R5+UR4+0x100], R173 ;  /* 0x000100ad05007988 */ /* 0x000fe80008000404 */
[----:B------:R-:W-:Y:S01]  /*4710*/  STS.U16 [R5+UR4+0x4100], R107 ;  /* 0x0041006b05007988 */ /* 0x000fe20008000404 */
[----:B------:R-:W-:Y:S01]  /*4720*/  LEA.HI.X.SX32 R127, R239, R123, 0x1, P1 ;  /* 0x0000007bef7f7211 */ /* 0x000fe200008f0eff */
[----:B------:R-:W4:Y:S02]  /*4730*/  LDC R49, c[0x0][0x248] ;  /* 0x00009200ff317b82 */ /* 0x000f240000000800 */
[----:B------:R-:W-:Y:S04]  /*4740*/  STS.U16 [R5+UR4+0x4900], R106 ;  /* 0x0049006a05007988 */ /* 0x000fe80008000404 */
[----:B------:R-:W-:Y:S01]  /*4750*/  STS.U16 [R5+UR4+0x5100], R105 ;  /* 0x0051006905007988 */ /* 0x000fe20008000404 */
[-C--:B-1----:R-:W-:Y:S01]  /*4760*/  IADD3 R128, P2, R235, R122.reuse, RZ ;  /* 0x0000007aeb807210 */ /* 0x082fe20007f5e0ff */
[----:B-----5:R-:W-:Y:S01]  /*4770*/  IMAD R41, R41, 0x12c, RZ ;  /* 0x0000012c29297824 */ /* 0x020fe200078e02ff */
[----:B------:R-:W1:Y:S01]  /*4780*/  LDC R51, c[0x0][0x248] ;  /* 0x00009200ff337b82 */ /* 0x000e620000000800 */
        /* <DEDUP_REMOVED lines=58> */
[----:B------:R-:W-:Y:S01]  /*4b30*/  STS.U16 [R7+UR4+0x7d80], R172 ;  /* 0x007d80ac07007988 */ /* 0x000fe20008000404 */
[----:B-----5:R-:W-:Y:S01]  /*4b40*/  LOP3.LUT R5, R131, 0x60, RZ, 0x3c, !PT ;  /* 0x0000006083057812 */ /* 0x020fe200078e3cff */
[----:B0-----:R-:W0:Y:S02]  /*4b50*/  LDC R42, c[0x0][0x248] ;  /* 0x00009200ff2a7b82 */ /* 0x001e240000000800 */
[----:B------:R5:W-:Y:S01]  /*4b60*/  STS.U16 [R7+UR4+0x3d80], R63 ;  /* 0x003d803f07007988 */ /* 0x000be20008000404 */
[----:B------:R-:W-:-:S03]  /*4b70*/  IADD3 R190, P1, R190, R122, RZ ;  /* 0x0000007abebe7210 */ /* 0x000fc60007f3e0ff */
[----:B------:R-:W-:Y:S01]  /*4b80*/  STS.U16 [R0+UR4+0xa00], R143 ;  /* 0x000a008f00007988 */ /* 0x000fe20008000404 */
[----:B--2---:R-:W-:Y:S02]  /*4b90*/  IMAD R43, R43, 0x13e, RZ ;  /* 0x0000013e2b2b7824 */ /* 0x004fe400078e02ff */
[----:B------:R-:W-:Y:S01]  /*4ba0*/  IMAD R45, R45, 0x14e, RZ ;  /* 0x0000014e2d2d7824 */ /* 0x000fe200078e02ff */
[----:B------:R-:W2:Y:S01]  /*4bb0*/  LDG.E.U16 R126, desc[UR6][R126.64] ;  /* 0x000000067e7e7981 */ /* 0x000ea2000c1e1500 */
[----:B-----5:R-:W-:-:S03]  /*4bc0*/  IMAD R7, R3, 0x27, RZ ;  /* 0x0000002703077824 */ /* 0x020fc600078e02ff */
[----:B------:R-:W-:Y:S04]  /*4bd0*/  STS.U16 [R0+UR4+0xe00], R62 ;  /* 0x000e003e00007988 */ /* 0x000fe80008000404 */
[----:B------:R-:W-:Y:S01]  /*4be0*/  STS.U16 [R0+UR4+0x1200], R61 ;  /* 0x0012003d00007988 */ /* 0x000fe20008000404 */
[----:B------:R-:W-:-:S03]  /*4bf0*/  LEA.HI.X.SX32 R7, R7, R123, 0x1, P0 ;  /* 0x0000007b07077211 */ /* 0x000fc600000f0eff */
[----:B------:R-:W-:Y:S01]  /*4c00*/  STS.U16 [R0+UR4+0x1a00], R60 ;  /* 0x001a003c00007988 */ /* 0x000fe20008000404 */
[----:B------:R-:W-:-:S03]  /*4c10*/  IADD3 R10, P0, R17, R122, RZ ;  /* 0x0000007a110a7210 */ /* 0x000fc60007f1e0ff */
[----:B------:R-:W-:Y:S04]  /*4c20*/  STS.U16 [R0+UR4+0x1e00], R59 ;  /* 0x001e003b00007988 */ /* 0x000fe80008000404 */
[----:B------:R-:W-:Y:S04]  /*4c30*/  STS.U16 [R0+UR4+0x2200], R58 ;  /* 0x0022003a00007988 */ /* 0x000fe80008000404 */
[----:B------:R-:W-:Y:S04]  /*4c40*/  STS.U16 [R0+UR4+0x2a00], R57 ;  /* 0x002a003900007988 */ /* 0x000fe80008000404 */
[----:B------:R-:W-:Y:S04]  /*4c50*/  STS.U16 [R0+UR4+0x2e00], R56 ;  /* 0x002e003800007988 */ /* 0x000fe80008000404 */
[----:B------:R-:W-:Y:S04]  /*4c60*/  STS.U16 [R0+UR4+0x3200], R55 ;  /* 0x0032003700007988 */ /* 0x000fe80008000404 */
[----:B------:R5:W-:Y:S04]  /*4c70*/  STS.U16 [R0+UR4+0x3a00], R54 ;  /* 0x003a003600007988 */ /* 0x000be80008000404 */
[----:B------:R-:W-:Y:S01]  /*4c80*/  STS.U16 [R0+UR4+0x3e00], R53 ;  /* 0x003e003500007988 */ /* 0x000fe20008000404 */
[----:B------:R-:W-:Y:S01]  /*4c90*/  LEA.HI.X.SX32 R129, R237, R123, 0x1, P2 ;  /* 0x0000007bed817211 */ /* 0x000fe200010f0eff */
[----:B----4-:R-:W-:-:S02]  /*4ca0*/  IMAD R49, R49, 0x16c, RZ ;  /* 0x0000016c31317824 */ /* 0x010fc400078e02ff */
        /* <DEDUP_REMOVED lines=13> */
[----:B-----5:R-:W5:Y:S03]  /*4d80*/  LDC R54, c[0x0][0x248] ;  /* 0x00009200ff367b82 */ /* 0x020f660000000800 */
        /* <DEDUP_REMOVED lines=8> */
[-C--:B----4-:R-:W-:Y:S01]  /*4e10*/  LEA.HI.X.SX32 R191, R15, R123.reuse, 0x1, P1 ;  /* 0x0000007b0fbf7211 */ /* 0x090fe200008f0eff */
[----:B-1----:R-:W1:Y:S02]  /*4e20*/  LDC R46, c[0x0][0x248] ;  /* 0x00009200ff2e7b82 */ /* 0x002e640000000800 */
[----:B------:R-:W-:Y:S04]  /*4e30*/  STS.U16 [R11+UR4+0x280], R167 ;  /* 0x000280a70b007988 */ /* 0x000fe80008000404 */
[----:B------:R-:W-:Y:S01]  /*4e40*/  STS.U16 [R11+UR4+0x680], R153 ;  /* 0x000680990b007988 */ /* 0x000fe20008000404 */
[-C--:B------:R-:W-:Y:S01]  /*4e50*/  IADD3 R188, P2, R188, R122.reuse, RZ ;  /* 0x0000007abcbc7210 */ /* 0x080fe20007f5e0ff */
[----:B------:R-:W4:Y:S02]  /*4e60*/  LDC R47, c[0x0][0x248] ;  /* 0x00009200ff2f7b82 */ /* 0x000f240000000800 */
[----:B------:R-:W-:Y:S04]  /*4e70*/  STS.U16 [R11+UR4+0xa80], R141 ;  /* 0x000a808d0b007988 */ /* 0x000fe80008000404 */
[----:B------:R-:W-:Y:S01]  /*4e80*/  STS.U16 [R11+UR4+0xe80], R40 ;  /* 0x000e80280b007988 */ /* 0x000fe20008000404 */
[----:B------:R-:W-:Y:S01]  /*4e90*/  IMAD R51, R51, 0x17c, RZ ;  /* 0x0000017c33337824 */ /* 0x000fe200078e02ff */
        /* <DEDUP_REMOVED lines=28> */
[----:B------:R5:W-:Y:S01]  /*5060*/  STS.U16 [R11+UR4+0x7e80], R232 ;  /* 0x007e80e80b007988 */ /* 0x000be20008000404 */
[----:B------:R-:W-:Y:S01]  /*5070*/  IADD3 R12, P1, R19, R122, RZ ;  /* 0x0000007a130c7210 */ /* 0x000fe20007f3e0ff */
[----:B------:R-:W-:Y:S01]  /*5080*/  IMAD R15, R3, 0x3f, RZ ;  /* 0x0000003f030f7824 */ /* 0x000fe200078e02ff */
[----:B------:R-:W-:Y:S01]  /*5090*/  LEA.HI.X.SX32 R189, R17, R123, 0x1, P2 ;  /* 0x0000007b11bd7211 */ /* 0x000fe200010f0eff */
[----:B------:R1:W-:Y:S01]  /*50a0*/  STS.U16 [R5+UR4+0x1300], R9 ;  /* 0x0013000905007988 */ /* 0x0003e20008000404 */
[----:B0-----:R-:W0:Y:S03]  /*50b0*/  LDC R32, c[0x0][0x248] ;  /* 0x00009200ff207b82 */ /* 0x001e260000000800 */
[----:B------:R-:W2:Y:S01]  /*50c0*/  LDG.E.U16 R128, desc[UR6][R128.64] ;  /* 0x0000000680807981 */ /* 0x000ea2000c1e1500 */
[----:B-----5:R-:W-:-:S04]  /*50d0*/  IMAD R11, R3, 0x2f, RZ ;  /* 0x0000002f030b7824 */ /* 0x020fc800078e02ff */
[----:B------:R-:W5:Y:S01]  /*50e0*/  LDC R40, c[0x0][0x248] ;  /* 0x00009200ff287b82 */ /* 0x000f620000000800 */
[----:B-1----:R-:W-:Y:S01]  /*50f0*/  IMAD R9, R3, 0x37, RZ ;  /* 0x0000003703097824 */ /* 0x002fe200078e02ff */
[----:B------:R-:W-:Y:S02]  /*5100*/  LEA.HI.X.SX32 R11, R11, R123, 0x1, P0 ;  /* 0x0000007b0b0b7211 */ /* 0x000fe400000f0eff */
[----:B------:R-:W-:Y:S01]  /*5110*/  IADD3 R8, P0, R187, R122, RZ ;  /* 0x0000007abb087210 */ /* 0x000fe20007f1e0ff */
[----:B------:R1:W-:Y:S01]  /*5120*/  STS.U16 [R5+UR4+0x1b00], R13 ;  /* 0x001b000d05007988 */ /* 0x0003e20008000404 */
[----:B------:R-:W-:-:S03]  /*5130*/  IMAD R17, R3, 0x7e, RZ ;  /* 0x0000007e03117824 */ /* 0x000fc600078e02ff */
[----:B------:R-:W-:Y:S04]  /*5140*/  STS.U16 [R5+UR4+0x300], R165 ;  /* 0x000300a505007988 */ /* 0x000fe80008000404 */
[----:B------:R-:W-:Y:S01]  /*5150*/  STS.U16 [R5+UR4+0xb00], R139 ;  /* 0x000b008b05007988 */ /* 0x000fe20008000404 */
[----:B-1----:R-:W-:-:S03]  /*5160*/  LEA.HI.X.SX32 R13, R9, R123, 0x1, P1 ;  /* 0x0000007b090d7211 */ /* 0x002fc600008f0eff */
[----:B------:R-:W-:Y:S01]  /*5170*/  STS.U16 [R5+UR4+0x700], R196 ;  /* 0x000700c405007988 */ /* 0x000fe20008000404 */
[----:B------:R-:W-:Y:S01]  /*5180*/  LEA.HI.X.SX32 R9, R19, R123, 0x1, P0 ;  /* 0x0000007b13097211 */ /* 0x000fe200000f0eff */
[C---:B------:R-:W-:Y:S02]  /*5190*/  IMAD R19, R3.reuse, 0x47, RZ ;  /* 0x0000004703137824 */ /* 0x040fe400078e02ff */
[----:B------:R-:W-:Y:S04]  /*51a0*/  STS.U16 [R5+UR4+0xf00], R198 ;  /* 0x000f00c605007988 */ /* 0x000fe80008000404 */
[----:B------:R-:W-:Y:S04]  /*51b0*/  STS.U16 [R5+UR4+0x1700], R200 ;  /* 0x001700c805007988 */ /* 0x000fe80008000404 */
[----:B------:R-:W-:Y:S04]  /*51c0*/  STS.U16 [R5+UR4+0x1f00], R234 ;  /* 0x001f00ea05007988 */ /* 0x000fe80008000404 */
[----:B------:R1:W2:Y:S01]  /*51d0*/  LDG.E.U16 R4, desc[UR6][R10.64] ;  /* 0x000000060a047981 */ /* 0x0002a2000c1e1500 */
[----:B------:R-:W-:Y:S01]  /*51e0*/  IMAD R31, R3, 0xbe, RZ ;  /* 0x000000be031f7824 */ /* 0x000fe200078e02ff */
[----:B------:R-:W-:-:S02]  /*51f0*/  IADD3 R14, P0, R17, R122, RZ ;  /* 0x0000007a110e7210 */ /* 0x000fc40007f1e0ff */
[----:B------:R-:W2:Y:S01]  /*5200*/  LDG.E.U16 R0, desc[UR6][R6.64] ;  /* 0x0000000606007981 */ /* 0x000ea2000c1e1500 */
[-C--:B------:R-:W-:Y:S01]  /*5210*/  IADD3 R16, P2, R195, R122.reuse, RZ ;  /* 0x0000007ac3107210 */ /* 0x080fe20007f5e0ff */
[C---:B------:R-:W-:Y:S02]  /*5220*/  IMAD R29, R3.reuse, 0xae, RZ ;  /* 0x000000ae031d7824 */ /* 0x040fe400078e02ff */
[----:B------:R-:W-:Y:S01]  /*5230*/  IMAD R33, R3, 0xce, RZ ;  /* 0x000000ce03217824 */ /* 0x000fe200078e02ff */
[----:B------:R-:W2:Y:S01]  /*5240*/  LDG.E.U16 R8, desc[UR6][R8.64] ;  /* 0x0000000608087981 */ /* 0x000ea2000c1e1500 */
[----:B-1----:R-:W-:Y:S01]  /*5250*/  IADD3 R10, P1, R25, R122, RZ ;  /* 0x0000007a190a7210 */ /* 0x002fe20007f3e0ff */
[C---:B------:R-:W-:Y:S02]  /*5260*/  IMAD R35, R3.reuse, 0xde, RZ ;  /* 0x000000de03237824 */ /* 0x040fe400078e02ff */
[----:B------:R-:W-:Y:S01]  /*5270*/  IMAD R37, R3, 0xfe, RZ ;  /* 0x000000fe03257824 */ /* 0x000fe200078e02ff */
[-C--:B------:R-:W-:Y:S01]  /*5280*/  LEA.HI.X.SX32 R11, R19, R123.reuse, 0x1, P1 ;  /* 0x0000007b130b7211 */ /* 0x080fe200008f0eff */
[----:B------:R1:W2:Y:S01]  /*5290*/  LDG.E.U16 R7, desc[UR6][R12.64] ;  /* 0x000000060c077981 */ /* 0x0002a2000c1e1500 */
[----:B------:R-:W-:-:S03]  /*52a0*/  LEA.HI.X.SX32 R15, R15, R123, 0x1, P0 ;  /* 0x0000007b0f0f7211 */ /* 0x000fc600000f0eff */
[----:B------:R4:W2:Y:S01]  /*52b0*/  LDG.E.U16 R20, desc[UR6][R10.64] ;  /* 0x000000060a147981 */ /* 0x0008a2000c1e1500 */
[-C--:B------:R-:W-:Y:S01]  /*52c0*/  LEA.HI.X.SX32 R17, R17, R123.reuse, 0x1, P2 ;  /* 0x0000007b11117211 */ /* 0x080fe200010f0eff */
[C---:B------:R-:W-:Y:S02]  /*52d0*/  IMAD R19, R3.reuse, 0x57, RZ ;  /* 0x0000005703137824 */ /* 0x040fe400078e02ff */
[----:B------:R3:W2:Y:S01]  /*52e0*/  LDG.E.U16 R9, desc[UR6][R14.64] ;  /* 0x000000060e097981 */ /* 0x0006a2000c1e1500 */
[----:B-1----:R-:W-:Y:S01]  /*52f0*/  IMAD R13, R3, 0x4f, RZ ;  /* 0x0000004f030d7824 */ /* 0x002fe200078e02ff */
[-C--:B------:R-:W-:Y:S02]  /*5300*/  IADD3 R12, P0, R27, R122.reuse, RZ ;  /* 0x0000007a1b0c7210 */ /* 0x080fe40007f1e0ff */
[----:B------:R1:W2:Y:S01]  /*5310*/  LDG.E.U16 R34, desc[UR6][R16.64] ;  /* 0x0000000610227981 */ /* 0x0002a2000c1e1500 */
[-C--:B----4-:R-:W-:Y:S02]  /*5320*/  IADD3 R10, P1, R31, R122.reuse, RZ ;  /* 0x0000007a1f0a7210 */ /* 0x090fe40007f3e0ff */
[-C--:B------:R-:W-:Y:S01]  /*5330*/  LEA.HI.X.SX32 R13, R13, R123.reuse, 0x1, P0 ;  /* 0x0000007b0d0d7211 */ /* 0x080fe200000f0eff */
[----:B------:R-:W-:Y:S01]  /*5340*/  IMAD R39, R18, 0x10c, RZ ;  /* 0x0000010c12277824 */ /* 0x000fe200078e02ff */
[----:B------:R-:W-:Y:S01]  /*5350*/  LEA.HI.X.SX32 R11, R21, R123, 0x1, P1 ;  /* 0x0000007b150b7211 */ /* 0x000fe200008f0eff */
[----:B------:R-:W4:Y:S01]  /*5360*/  LDC R18, c[0x0][0x248] ;  /* 0x00009200ff127b82 */ /* 0x000f220000000800 */
[----:B---3--:R-:W-:Y:S01]  /*5370*/  IADD3 R14, P0, R29, R122, RZ ;  /* 0x0000007a1d0e7210 */ /* 0x008fe20007f1e0ff */
[----:B------:R3:W2:Y:S01]  /*5380*/  LDG.E.U16 R22, desc[UR6][R12.64] ;  /* 0x000000060c167981 */ /* 0x0006a2000c1e1500 */
[----:B------:R-:W-:-:S02]  /*5390*/  IMAD R47, R47, 0x15e, RZ ;  /* 0x0000015e2f2f7824 */ /* 0x000fc400078e02ff */
[----:B------:R-:W-:Y:S01]  /*53a0*/  IMAD R55, R55, 0x1fc, RZ ;  /* 0x000001fc37377824 */ /* 0x000fe200078e02ff */
[----:B------:R-:W2:Y:S02]  /*53b0*/  LDG.E.U16 R2, desc[UR6][R190.64] ;  /* 0x00000006be027981 */ /* 0x000ea4000c1e1500 */
[----:B------:R-:W5:Y:S01]  /*53c0*/  LDC R21, c[0x0][0x248] ;  /* 0x00009200ff157b82 */ /* 0x000f620000000800 */
[----:B-1----:R-:W-:Y:S01]  /*53d0*/  IMAD R17, R3, 0x6f, RZ ;  /* 0x0000006f03117824 */ /* 0x002fe200078e02ff */
[----:B------:R1:W2:Y:S01]  /*53e0*/  LDG.E.U16 R26, desc[UR6][R10.64] ;  /* 0x000000060a1a7981 */ /* 0x0002a2000c1e1500 */
[-C--:B---3--:R-:W-:Y:S02]  /*53f0*/  IADD3 R12, P2, R33, R122.reuse, RZ ;  /* 0x0000007a210c7210 */ /* 0x088fe40007f5e0ff */
[-C--:B------:R-:W-:Y:S01]  /*5400*/  LEA.HI.X.SX32 R15, R19, R123.reuse, 0x1, P0 ;  /* 0x0000007b130f7211 */ /* 0x080fe200000f0eff */
[----:B------:R-:W3:Y:S01]  /*5410*/  LDG.E.U16 R6, desc[UR6][R188.64] ;  /* 0x00000006bc067981 */ /* 0x000ee2000c1e1500 */
[-C--:B------:R-:W-:Y:S01]  /*5420*/  LEA.HI.X.SX32 R13, R23, R123.reuse, 0x1, P2 ;  /* 0x0000007b170d7211 */ /* 0x080fe200010f0eff */
[----:B------:R-:W-:Y:S01]  /*5430*/  IMAD R23, R3, 0xee, RZ ;  /* 0x000000ee03177824 */ /* 0x000fe200078e02ff */
[----:B------:R-:W-:Y:S01]  /*5440*/  IADD3 R16, P0, R35, R122, RZ ;  /* 0x0000007a23107210 */ /* 0x000fe20007f1e0ff */
[----:B------:R-:W-:Y:S01]  /*5450*/  IMAD R19, R3, 0x77, RZ ;  /* 0x0000007703137824 */ /* 0x000fe200078e02ff */
[----:B------:R0:W3:Y:S02]  /*5460*/  LDG.E.U16 R24, desc[UR6][R14.64] ;  /* 0x000000060e187981 */ /* 0x0000e4000c1e1500 */
[----:B------:R-:W-:-:S02]  /*5470*/  LEA.HI.X.SX32 R17, R17, R123, 0x1, P0 ;  /* 0x0000007b11117211 */ /* 0x000fc400000f0eff */
[----:B------:R0:W3:Y:S01]  /*5480*/  LDG.E.U16 R28, desc[UR6][R12.64] ;  /* 0x000000060c1c7981 */ /* 0x0000e2000c1e1500 */
[----:B-1----:R-:W-:-:S03]  /*5490*/  IADD3 R10, P0, R23, R122, RZ ;  /* 0x0000007a170a7210 */ /* 0x002fc60007f1e0ff */
[----:B------:R1:W3:Y:S01]  /*54a0*/  LDG.E.U16 R30, desc[UR6][R16.64] ;  /* 0x00000006101e7981 */ /* 0x0002e2000c1e1500 */
[----:B0-----:R-:W-:Y:S01]  /*54b0*/  IMAD R15, R3, 0x7f, RZ ;  /* 0x0000007f030f7824 */ /* 0x001fe200078e02ff */
[-C--:B------:R-:W-:Y:S01]  /*54c0*/  IADD3 R14, P2, R39, R122.reuse, RZ ;  /* 0x0000007a270e7210 */ /* 0x080fe20007f5e0ff */
[----:B------:R-:W-:Y:S01]  /*54d0*/  IMAD R13, R32, 0x10e, RZ ;  /* 0x0000010e200d7824 */ /* 0x000fe200078e02ff */
[-C--:B------:R-:W-:Y:S02]  /*54e0*/  IADD3 R12, P1, R37, R122.reuse, RZ ;  /* 0x0000007a250c7210 */ /* 0x080fe40007f3e0ff */
[-C--:B------:R-:W-:Y:S01]  /*54f0*/  LEA.HI.X.SX32 R11, R19, R123.reuse, 0x1, P0 ;  /* 0x0000007b130b7211 */ /* 0x080fe200000f0eff */
[----:B-1----:R-:W-:Y:S01]  /*5500*/  IMAD R17, R3, 0x87, RZ ;  /* 0x0000008703117824 */ /* 0x002fe200078e02ff */
[----:B------:R-:W-:Y:S02]  /*5510*/  IADD3 R16, P0, R13, R122, RZ ;  /* 0x0000007a0d107210 */ /* 0x000fe40007f1e0ff */
[-C--:B------:R-:W-:Y:S01]  /*5520*/  LEA.HI.X.SX32 R13, R15, R123.reuse, 0x1, P1 ;  /* 0x0000007b0f0d7211 */ /* 0x080fe200008f0eff */
[----:B-----5:R-:W-:Y:S01]  /*5530*/  IMAD R21, R21, 0x11c, RZ ;  /* 0x0000011c15157824 */ /* 0x020fe200078e02ff */
[-C--:B------:R-:W-:Y:S01]  /*5540*/  LEA.HI.X.SX32 R15, R231, R123.reuse, 0x1, P2 ;  /* 0x0000007be70f7211 */ /* 0x080fe200010f0eff */
[----:B------:R0:W5:Y:S01]  /*5550*/  LDG.E.U16 R32, desc[UR6][R10.64] ;  /* 0x000000060a207981 */ /* 0x000162000c1e1500 */
[----:B------:R-:W-:-:S03]  /*5560*/  LEA.HI.X.SX32 R17, R17, R123, 0x1, P0 ;  /* 0x0000007b11117211 */ /* 0x000fc600000f0eff */
[----:B------:R1:W5:Y:S04]  /*5570*/  LDG.E.U16 R38, desc[UR6][R14.64] ;  /* 0x000000060e267981 */ /* 0x000368000c1e1500 */
[----:B------:R4:W5:Y:S01]  /*5580*/  LDG.E.U16 R36, desc[UR6][R12.64] ;  /* 0x000000060c247981 */ /* 0x000962000c1e1500 */
[----:B0-----:R-:W-:Y:S01]  /*5590*/  IMAD R11, R40, 0x11e, RZ ;  /* 0x0000011e280b7824 */ /* 0x001fe200078e02ff */
[-C--:B------:R-:W-:Y:S02]  /*55a0*/  IADD3 R10, P0, R21, R122.reuse, RZ ;  /* 0x0000007a150a7210 */ /* 0x080fe40007f1e0ff */
[----:B------:R0:W5:Y:S01]  /*55b0*/  LDG.E.U16 R39, desc[UR6][R16.64] ;  /* 0x0000000610277981 */ /* 0x000162000c1e1500 */
[----:B-1----:R-:W-:Y:S01]  /*55c0*/  IMAD R15, R42, 0x12e, RZ ;  /* 0x0000012e2a0f7824 */ /* 0x002fe200078e02ff */
[-C--:B----4-:R-:W-:Y:S01]  /*55d0*/  IADD3 R12, P1, R11, R122.reuse, RZ ;  /* 0x0000007a0b0c7210 */ /* 0x090fe20007f3e0ff */
[----:B------:R-:W-:Y:S01]  /*55e0*/  IMAD R13, R3, 0x8f, RZ ;  /* 0x0000008f030d7824 */ /* 0x000fe200078e02ff */
[----:B------:R-:W-:Y:S01]  /*55f0*/  LEA.HI.X.SX32 R11, R25, R123, 0x1, P0 ;  /* 0x0000007b190b7211 */ /* 0x000fe200000f0eff */
[----:B0-----:R-:W-:Y:S01]  /*5600*/  IMAD R17, R3, 0x97, RZ ;  /* 0x0000009703117824 */ /* 0x001fe200078e02ff */
[----:B------:R-:W-:-:S02]  /*5610*/  IADD3 R16, P0, R15, R122, RZ ;  /* 0x0000007a0f107210 */ /* 0x000fc40007f1e0ff */
[-C--:B------:R-:W-:Y:S02]  /*5620*/  LEA.HI.X.SX32 R13, R13, R123.reuse, 0x1, P1 ;  /* 0x0000007b0d0d7211 */ /* 0x080fe400008f0eff */
[----:B------:R-:W-:Y:S01]  /*5630*/  IADD3 R14, P2, R41, R122, RZ ;  /* 0x0000007a290e7210 */ /* 0x000fe20007f5e0ff */
[----:B------:R-:W-:Y:S01]  /*5640*/  IMAD R19, R3, 0x9f, RZ ;  /* 0x0000009f03137824 */ /* 0x000fe200078e02ff */
[-C--:B------:R-:W-:Y:S01]  /*5650*/  LEA.HI.X.SX32 R17, R17, R123.reuse, 0x1, P0 ;  /* 0x0000007b11117211 */ /* 0x080fe200000f0eff */
[----:B------:R0:W4:Y:S01]  /*5660*/  LDG.E.U16 R25, desc[UR6][R12.64] ;  /* 0x000000060c197981 */ /* 0x000122000c1e1500 */
[----:B------:R-:W-:Y:S01]  /*5670*/  LEA.HI.X.SX32 R15, R229, R123, 0x1, P2 ;  /* 0x0000007be50f7211 */ /* 0x000fe200010f0eff */
[----:B------:R-:W-:Y:S02]  /*5680*/  IMAD R53, R18, 0x13c, RZ ;  /* 0x0000013c12357824 */ /* 0x000fe400078e02ff */
[----:B------:R1:W4:Y:S01]  /*5690*/  LDG.E.U16 R41, desc[UR6][R16.64] ;  /* 0x0000000610297981 */ /* 0x000322000c1e1500 */
[----:B------:R-:W-:-:S03]  /*56a0*/  IMAD R21, R3, 0xa7, RZ ;  /* 0x000000a703157824 */ /* 0x000fc600078e02ff */
[----:B------:R1:W4:Y:S01]  /*56b0*/  LDG.E.U16 R40, desc[UR6][R10.64] ;  /* 0x000000060a287981 */ /* 0x000322000c1e1500 */
[----:B0-----:R-:W-:-:S03]  /*56c0*/  IADD3 R12, P1, R43, R122, RZ ;  /* 0x0000007a2b0c7210 */ /* 0x001fc60007f3e0ff */
[----:B------:R0:W4:Y:S01]  /*56d0*/  LDG.E.U16 R42, desc[UR6][R14.64] ;  /* 0x000000060e2a7981 */ /* 0x000122000c1e1500 */
[----:B-1----:R-:W-:Y:S01]  /*56e0*/  IMAD R17, R46, 0x15c, RZ ;  /* 0x0000015c2e117824 */ /* 0x002fe200078e02ff */
[-C--:B------:R-:W-:Y:S02]  /*56f0*/  IADD3 R16, P2, R45, R122.reuse, RZ ;  /* 0x0000007a2d107210 */ /* 0x080fe40007f5e0ff */
[-C--:B------:R-:W-:Y:S01]  /*5700*/  LEA.HI.X.SX32 R13, R19, R123.reuse, 0x1, P1 ;  /* 0x0000007b130d7211 */ /* 0x080fe200008f0eff */
[----:B------:R-:W1:Y:S01]  /*5710*/  LDC R45, c[0x0][0x248] ;  /* 0x00009200ff2d7b82 */ /* 0x000e620000000800 */
[-C--:B------:R-:W-:Y:S02]  /*5720*/  IADD3 R10, P0, R53, R122.reuse, RZ ;  /* 0x0000007a350a7210 */ /* 0x080fe40007f1e0ff */
[----:B------:R-:W-:Y:S01]  /*5730*/  IADD3 R18, P1, R17, R122, RZ ;  /* 0x0000007a11127210 */ /* 0x000fe20007f3e0ff */
[----:B0-----:R-:W-:Y:S01]  /*5740*/  IMAD R15, R44, 0x14c, RZ ;  /* 0x0000014c2c0f7824 */ /* 0x001fe200078e02ff */
[----:B------:R-:W-:-:S03]  /*5750*/  LEA.HI.X.SX32 R17, R21, R123, 0x1, P2 ;  /* 0x0000007b15117211 */ /* 0x000fc600010f0eff */
[----:B------:R-:W0:Y:S01]  /*5760*/  LDC R21, c[0x0][0x248] ;  /* 0x00009200ff157b82 */ /* 0x000e220000000800 */
[-C--:B------:R-:W-:Y:S02]  /*5770*/  LEA.HI.X.SX32 R11, R27, R123.reuse, 0x1, P0 ;  /* 0x0000007b1b0b7211 */ /* 0x080fe400000f0eff */
[----:B------:R-:W-:Y:S01]  /*5780*/  IADD3 R14, P0, R15, R122, RZ ;  /* 0x0000007a0f0e7210 */ /* 0x000fe20007f1e0ff */
[----:B------:R1:W4:Y:S01]  /*5790*/  LDG.E.U16 R27, desc[UR6][R12.64] ;  /* 0x000000060c1b7981 */ /* 0x000322000c1e1500 */
[----:B------:R-:W-:-:S03]  /*57a0*/  LEA.HI.X.SX32 R19, R29, R123, 0x1, P1 ;  /* 0x0000007b1d137211 */ /* 0x000fc600008f0eff */
[----:B------:R-:W0:Y:S01]  /*57b0*/  LDC R53, c[0x0][0x248] ;  /* 0x00009200ff357b82 */ /* 0x000e220000000800 */
[----:B------:R1:W4:Y:S01]  /*57c0*/  LDG.E.U16 R44, desc[UR6][R10.64] ;  /* 0x000000060a2c7981 */ /* 0x000322000c1e1500 */
[----:B------:R-:W-:-:S03]  /*57d0*/  LEA.HI.X.SX32 R15, R227, R123, 0x1, P0 ;  /* 0x0000007be30f7211 */ /* 0x000fc600000f0eff */
[----:B------:R1:W4:Y:S02]  /*57e0*/  LDG.E.U16 R48, desc[UR6][R18.64] ;  /* 0x0000000612307981 */ /* 0x000324000c1e1500 */
[-C--:B-1----:R-:W-:Y:S02]  /*57f0*/  IADD3 R12, P1, R49, R122.reuse, RZ ;  /* 0x0000007a310c7210 */ /* 0x082fe40007f3e0ff */
[----:B------:R-:W1:Y:S01]  /*5800*/  LDC R49, c[0x0][0x248] ;  /* 0x00009200ff317b82 */ /* 0x000e620000000800 */
[----:B------:R0:W4:Y:S01]  /*5810*/  LDG.E.U16 R29, desc[UR6][R16.64] ;  /* 0x00000006101d7981 */ /* 0x000122000c1e1500 */
[----:B------:R-:W-:Y:S01]  /*5820*/  IMAD R11, R3, 0xaf, RZ ;  /* 0x000000af030b7824 */ /* 0x000fe200078e02ff */
[----:B------:R-:W-:Y:S01]  /*5830*/  IADD3 R10, P0, R47, R122, RZ ;  /* 0x0000007a2f0a7210 */ /* 0x000fe20007f1e0ff */
[----:B------:R-:W-:Y:S01]  /*5840*/  IMAD R13, R50, 0x16e, RZ ;  /* 0x0000016e320d7824 */ /* 0x000fe200078e02ff */
[----:B------:R0:W4:Y:S03]  /*5850*/  LDG.E.U16 R46, desc[UR6][R14.64] ;  /* 0x000000060e2e7981 */ /* 0x000126000c1e1500 */
[----:B------:R-:W1:Y:S01]  /*5860*/  LDC R18, c[0x0][0x248] ;  /* 0x00009200ff127b82 */ /* 0x000e620000000800 */
[----:B------:R-:W-:-:S02]  /*5870*/  LEA.HI.X.SX32 R11, R11, R123, 0x1, P0 ;  /* 0x0000007b0b0b7211 */ /* 0x000fc400000f0eff */
[-C--:B0-----:R-:W-:Y:S01]  /*5880*/  IADD3 R16, P0, R51, R122.reuse, RZ ;  /* 0x0000007a33107210 */ /* 0x081fe20007f1e0ff */
[----:B------:R-:W-:Y:S02]  /*5890*/  IMAD R21, R21, 0x17e, RZ ;  /* 0x0000017e15157824 */ /* 0x000fe400078e02ff */
[----:B------:R0:W4:Y:S02]  /*58a0*/  LDG.E.U16 R43, desc[UR6][R10.64] ;  /* 0x000000060a2b7981 */ /* 0x000124000c1e1500 */
[----:B------:R-:W1:Y:S01]  /*58b0*/  LDC R47, c[0x0][0x248] ;  /* 0x00009200ff2f7b82 */ /* 0x000e620000000800 */
[----:B------:R-:W-:-:S07]  /*58c0*/  IADD3 R14, P2, R13, R122, RZ ;  /* 0x0000007a0d0e7210 */ /* 0x000fce0007f5e0ff */
[----:B------:R-:W1:Y:S01]  /*58d0*/  LDC R51, c[0x0][0x248] ;  /* 0x00009200ff337b82 */ /* 0x000e620000000800 */
[----:B------:R-:W-:Y:S01]  /*58e0*/  IMAD R15, R3, 0xb7, RZ ;  /* 0x000000b7030f7824 */ /* 0x000fe200078e02ff */
[-C--:B------:R-:W-:Y:S01]  /*58f0*/  LEA.HI.X.SX32 R13, R225, R123.reuse, 0x1, P1 ;  /* 0x0000007be10d7211 */ /* 0x080fe200008f0eff */
[----:B0-----:R-:W-:Y:S01]  /*5900*/  IMAD R11, R3, 0xbf, RZ ;  /* 0x000000bf030b7824 */ /* 0x001fe200078e02ff */
[-C--:B------:R-:W-:Y:S01]  /*5910*/  LEA.HI.X.SX32 R17, R31, R123.reuse, 0x1, P0 ;  /* 0x0000007b1f117211 */ /* 0x080fe200000f0eff */
[----:B------:R-:W-:Y:S01]  /*5920*/  IMAD R45, R45, 0x18c, RZ ;  /* 0x0000018c2d2d7824 */ /* 0x000fe200078e02ff */
[-C--:B------:R-:W-:Y:S01]  /*5930*/  LEA.HI.X.SX32 R15, R15, R123.reuse, 0x1, P2 ;  /* 0x0000007b0f0f7211 */ /* 0x080fe200010f0eff */
[----:B------:R0:W4:Y:S01]  /*5940*/  LDG.E.U16 R50, desc[UR6][R12.64] ;  /* 0x000000060c327981 */ /* 0x000122000c1e1500 */
[----:B------:R-:W-:Y:S01]  /*5950*/  IADD3 R10, P0, R21, R122, RZ ;  /* 0x0000007a150a7210 */ /* 0x000fe20007f1e0ff */
[----:B------:R-:W-:Y:S01]  /*5960*/  IMAD R53, R53, 0x19c, RZ ;  /* 0x0000019c35357824 */ /* 0x000fe200078e02ff */
[----:B------:R-:W2:Y:S01]  /*5970*/  LDC R21, c[0x0][0x248] ;  /* 0x00009200ff157b82 */ /* 0x000ea20000000800 */
[----:B------:R0:W4:Y:S01]  /*5980*/  LDG.E.U16 R31, desc[UR6][R14.64] ;  /* 0x000000060e1f7981 */ /* 0x000122000c1e1500 */
[----:B------:R-:W-:Y:S01]  /*5990*/  LEA.HI.X.SX32 R11, R11, R123, 0x1, P0 ;  /* 0x0000007b0b0b7211 */ /* 0x000fe200000f0eff */
[----:B-1----:R-:W-:-:S02]  /*59a0*/  IMAD R19, R18, 0x1bc, RZ ;  /* 0x000001bc12137824 */ /* 0x002fc400078e02ff */
[----:B------:R1:W4:Y:S01]  /*59b0*/  LDG.E.U16 R52, desc[UR6][R16.64] ;  /* 0x0000000610347981 */ /* 0x000322000c1e1500 */
[----:B0-----:R-:W-:Y:S01]  /*59c0*/  IMAD R13, R54, 0x1ac, RZ ;  /* 0x000001ac360d7824 */ /* 0x001fe200078e02ff */
[-C--:B------:R-:W-:Y:S01]  /*59d0*/  IADD3 R12, P1, R45, R122.reuse, RZ ;  /* 0x0000007a2d0c7210 */ /* 0x080fe20007f3e0ff */
[----:B------:R-:W-:Y:S01]  /*59e0*/  IMAD R47, R47, 0x1cc, RZ ;  /* 0x000001cc2f2f7824 */ /* 0x000fe200078e02ff */
[----:B------:R0:W4:Y:S01]  /*59f0*/  LDG.E.U16 R45, desc[UR6][R10.64] ;  /* 0x000000060a2d7981 */ /* 0x000122000c1e1500 */
[-C--:B------:R-:W-:Y:S02]  /*5a00*/  IADD3 R14, P0, R53, R122.reuse, RZ ;  /* 0x0000007a350e7210 */ /* 0x080fe40007f1e0ff */
[----:B-1----:R-:W-:Y:S01]  /*5a10*/  IADD3 R16, P2, R13, R122, RZ ;  /* 0x0000007a0d107210 */ /* 0x002fe20007f5e0ff */
[----:B------:R-:W-:Y:S01]  /*5a20*/  IMAD R49, R49, 0x1dc, RZ ;  /* 0x000001dc31317824 */ /* 0x000fe200078e02ff */
[-C--:B------:R-:W-:Y:S01]  /*5a30*/  LEA.HI.X.SX32 R13, R223, R123.reuse, 0x1, P1 ;  /* 0x0000007bdf0d7211 */ /* 0x080fe200008f0eff */
[----:B------:R-:W-:Y:S01]  /*5a40*/  IMAD R51, R51, 0x1ec, RZ ;  /* 0x000001ec33337824 */ /* 0x000fe200078e02ff */
[----:B------:R-:W-:-:S02]  /*5a50*/  LEA.HI.X.SX32 R15, R33, R123, 0x1, P0 ;  /* 0x0000007b210f7211 */ /* 0x000fc400000f0eff */
[-C--:B------:R-:W-:Y:S01]  /*5a60*/  LEA.HI.X.SX32 R17, R221, R123.reuse, 0x1, P2 ;  /* 0x0000007bdd117211 */ /* 0x080fe200010f0eff */
[----:B------:R1:W4:Y:S01]  /*5a70*/  LDG.E.U16 R54, desc[UR6][R12.64] ;  /* 0x000000060c367981 */ /* 0x000322000c1e1500 */
[-C--:B------:R-:W-:Y:S01]  /*5a80*/  IADD3 R18, P1, R19, R122.reuse, RZ ;  /* 0x0000007a13127210 */ /* 0x080fe20007f3e0ff */
[----:B------:R-:W2:Y:S01]  /*5a90*/  LDC R33, c[0x0][0x248] ;  /* 0x00009200ff217b82 */ /* 0x000ea20000000800 */
[-C--:B0-----:R-:W-:Y:S01]  /*5aa0*/  IADD3 R10, P0, R47, R122.reuse, RZ ;  /* 0x0000007a2f0a7210 */ /* 0x081fe20007f1e0ff */
[----:B------:R0:W4:Y:S01]  /*5ab0*/  LDG.E.U16 R56, desc[UR6][R14.64] ;  /* 0x000000060e387981 */ /* 0x000122000c1e1500 */
[-C--:B------:R-:W-:Y:S02]  /*5ac0*/  LEA.HI.X.SX32 R19, R35, R123.reuse, 0x1, P1 ;  /* 0x0000007b23137211 */ /* 0x080fe400008f0eff */
[----:B------:R-:W-:Y:S01]  /*5ad0*/  LEA.HI.X.SX32 R11, R219, R123, 0x1, P0 ;  /* 0x0000007bdb0b7211 */ /* 0x000fe200000f0eff */
[----:B------:R0:W4:Y:S01]  /*5ae0*/  LDG.E.U16 R58, desc[UR6][R16.64] ;  /* 0x00000006103a7981 */ /* 0x000122000c1e1500 */
[-C--:B-1----:R-:W-:Y:S01]  /*5af0*/  IADD3 R12, P1, R49, R122.reuse, RZ ;  /* 0x0000007a310c7210 */ /* 0x082fe20007f3e0ff */
[----:B------:R-:W1:Y:S02]  /*5b00*/  LDC R35, c[0x0][0x248] ;  /* 0x00009200ff237b82 */ /* 0x000e640000000800 */
[----:B------:R0:W4:Y:S02]  /*5b10*/  LDG.E.U16 R60, desc[UR6][R18.64] ;  /* 0x00000006123c7981 */ /* 0x000124000c1e1500 */
[----:B0-----:R-:W-:-:S02]  /*5b20*/  IADD3 R14, P2, R51, R122, RZ ;  /* 0x0000007a330e7210 */ /* 0x001fc40007f5e0ff */
[----:B------:R0:W4:Y:S01]  /*5b30*/  LDG.E.U16 R62, desc[UR6][R10.64] ;  /* 0x000000060a3e7981 */ /* 0x000122000c1e1500 */
[----:B------:R-:W-:Y:S01]  /*5b40*/  IADD3 R16, P0, R55, R122, RZ ;  /* 0x0000007a37107210 */ /* 0x000fe20007f1e0ff */
[----:B------:R-:W1:Y:S01]  /*5b50*/  LDC R47, c[0x0][0x248] ;  /* 0x00009200ff2f7b82 */ /* 0x000e620000000800 */
[-C--:B------:R-:W-:Y:S02]  /*5b60*/  LEA.HI.X.SX32 R13, R23, R123.reuse, 0x1, P1 ;  /* 0x0000007b170d7211 */ /* 0x080fe400008f0eff */
[-C--:B------:R-:W-:Y:S02]  /*5b70*/  LEA.HI.X.SX32 R15, R217, R123.reuse, 0x1, P2 ;  /* 0x0000007bd90f7211 */ /* 0x080fe400010f0eff */
[----:B------:R-:W-:Y:S01]  /*5b80*/  LEA.HI.X.SX32 R17, R37, R123, 0x1, P0 ;  /* 0x0000007b25117211 */ /* 0x000fe200000f0eff */
[----:B------:R1:W4:Y:S02]  /*5b90*/  LDG.E.U16 R64, desc[UR6][R12.64] ;  /* 0x000000060c407981 */ /* 0x000324000c1e1500 */
[----:B------:R-:W1:Y:S02]  /*5ba0*/  LDC R18, c[0x0][0x248] ;  /* 0x00009200ff127b82 */ /* 0x000e640000000800 */
[----:B------:R1:W4:Y:S04]  /*5bb0*/  LDG.E.U16 R66, desc[UR6][R14.64] ;  /* 0x000000060e427981 */ /* 0x000328000c1e1500 */
[----:B------:R1:W4:Y:S02]  /*5bc0*/  LDG.E.U16 R68, desc[UR6][R16.64] ;  /* 0x0000000610447981 */ /* 0x000324000c1e1500 */
[----:B------:R-:W3:Y:S08]  /*5bd0*/  LDC R23, c[0x0][0x248] ;  /* 0x00009200ff177b82 */ /* 0x000ef00000000800 */
[----:B------:R-:W3:Y:S08]  /*5be0*/  LDC R49, c[0x0][0x248] ;  /* 0x00009200ff317b82 */ /* 0x000ef00000000800 */
[----:B------:R-:W3:Y:S01]  /*5bf0*/  LDC R51, c[0x0][0x248] ;  /* 0x00009200ff337b82 */ /* 0x000ee20000000800 */
[----:B--2---:R-:W-:-:S02]  /*5c00*/  IMAD R37, R21, 0x18e, RZ ;  /* 0x0000018e15257824 */ /* 0x004fc400078e02ff */
[----:B------:R-:W-:Y:S02]  /*5c10*/  IMAD R19, R3, 0xc7, RZ ;  /* 0x000000c703137824 */ /* 0x000fe400078e02ff */
[----:B------:R-:W-:Y:S01]  /*5c20*/  IMAD R33, R33, 0x19e, RZ ;  /* 0x0000019e21217824 */ /* 0x000fe200078e02ff */
[-C--:B0-----:R-:W-:Y:S01]  /*5c30*/  IADD3 R10, P0, R37, R122.reuse, RZ ;  /* 0x0000007a250a7210 */ /* 0x081fe20007f1e0ff */
[----:B-1----:R-:W-:Y:S02]  /*5c40*/  IMAD R35, R35, 0x1ae, RZ ;  /* 0x000001ae23237824 */ /* 0x002fe400078e02ff */
[----:B------:R-:W-:Y:S01]  /*5c50*/  IMAD R13, R18, 0x1be, RZ ;  /* 0x000001be120d7824 */ /* 0x000fe200078e02ff */
[-C--:B------:R-:W-:Y:S01]  /*5c60*/  LEA.HI.X.SX32 R11, R19, R123.reuse, 0x1, P0 ;  /* 0x0000007b130b7211 */ /* 0x080fe200000f0eff */
[----:B------:R-:W-:Y:S01]  /*5c70*/  IMAD R21, R3, 0xcf, RZ ;  /* 0x000000cf03157824 */ /* 0x000fe200078e02ff */
[-C--:B------:R-:W-:Y:S01]  /*5c80*/  IADD3 R12, P1, R33, R122.reuse, RZ ;  /* 0x0000007a210c7210 */ /* 0x080fe20007f3e0ff */
[----:B------:R-:W-:Y:S01]  /*5c90*/  IMAD R15, R3, 0xd7, RZ ;  /* 0x000000d7030f7824 */ /* 0x000fe200078e02ff */
[-C--:B------:R-:W-:Y:S01]  /*5ca0*/  IADD3 R14, P2, R35, R122.reuse, RZ ;  /* 0x0000007a230e7210 */ /* 0x080fe20007f5e0ff */
[----:B------:R-:W-:Y:S01]  /*5cb0*/  IMAD R17, R3, 0xdf, RZ ;  /* 0x000000df03117824 */ /* 0x000fe200078e02ff */
[----:B------:R-:W-:Y:S01]  /*5cc0*/  IADD3 R16, P0, R13, R122, RZ ;  /* 0x0000007a0d107210 */ /* 0x000fe20007f1e0ff */
[----:B---3--:R-:W-:Y:S01]  /*5cd0*/  IMAD R23, R23, 0x1ce, RZ ;  /* 0x000001ce17177824 */ /* 0x008fe200078e02ff */
[-C--:B------:R-:W-:Y:S01]  /*5ce0*/  LEA.HI.X.SX32 R13, R21, R123.reuse, 0x1, P1 ;  /* 0x0000007b150d7211 */ /* 0x080fe200008f0eff */
[----:B------:R0:W2:Y:S01]  /*5cf0*/  LDG.E.U16 R18, desc[UR6][R10.64] ;  /* 0x000000060a127981 */ /* 0x0000a2000c1e1500 */
[-C--:B------:R-:W-:Y:S01]  /*5d00*/  LEA.HI.X.SX32 R15, R15, R123.reuse, 0x1, P2 ;  /* 0x0000007b0f0f7211 */ /* 0x080fe200010f0eff */
[----:B------:R-:W-:Y:S01]  /*5d10*/  IMAD R19, R3, 0xe7, RZ ;  /* 0x000000e703137824 */ /* 0x000fe200078e02ff */
[----:B------:R-:W-:Y:S01]  /*5d20*/  LEA.HI.X.SX32 R17, R17, R123, 0x1, P0 ;  /* 0x0000007b11117211 */ /* 0x000fe200000f0eff */
[----:B------:R-:W-:Y:S01]  /*5d30*/  IMAD R47, R47, 0x1de, RZ ;  /* 0x000001de2f2f7824 */ /* 0x000fe200078e02ff */
[----:B------:R1:W3:Y:S01]  /*5d40*/  LDG.E.U16 R33, desc[UR6][R12.64] ;  /* 0x000000060c217981 */ /* 0x0002e2000c1e1500 */
[----:B------:R-:W-:-:S02]  /*5d50*/  IMAD R49, R49, 0x1ee, RZ ;  /* 0x000001ee31317824 */ /* 0x000fc400078e02ff */
[----:B------:R-:W-:Y:S01]  /*5d60*/  IMAD R51, R51, 0x1fe, RZ ;  /* 0x000001fe33337824 */ /* 0x000fe200078e02ff */
[----:B------:R1:W3:Y:S01]  /*5d70*/  LDG.E.U16 R35, desc[UR6][R14.64] ;  /* 0x000000060e237981 */ /* 0x0002e2000c1e1500 */
[-C--:B0-----:R-:W-:Y:S01]  /*5d80*/  IADD3 R10, P0, R23, R122.reuse, RZ ;  /* 0x0000007a170a7210 */ /* 0x081fe20007f1e0ff */
[C---:B------:R-:W-:Y:S02]  /*5d90*/  IMAD R21, R3.reuse, 0xef, RZ ;  /* 0x000000ef03157824 */ /* 0x040fe400078e02ff */
[----:B------:R-:W-:Y:S01]  /*5da0*/  IMAD R23, R3, 0xf7, RZ ;  /* 0x000000f703177824 */ /* 0x000fe200078e02ff */
[----:B------:R0:W3:Y:S01]  /*5db0*/  LDG.E.U16 R37, desc[UR6][R16.64] ;  /* 0x0000000610257981 */ /* 0x0000e2000c1e1500 */
[----:B------:R-:W-:Y:S01]  /*5dc0*/  LEA.HI.X.SX32 R11, R19, R123, 0x1, P0 ;  /* 0x0000007b130b7211 */ /* 0x000fe200000f0eff */
[----:B------:R-:W-:Y:S01]  /*5dd0*/  IMAD R3, R3, 0xff, RZ ;  /* 0x000000ff03037824 */ /* 0x000fe200078e02ff */
[-C--:B-1----:R-:W-:Y:S02]  /*5de0*/  IADD3 R12, P1, R47, R122.reuse, RZ ;  /* 0x0000007a2f0c7210 */ /* 0x082fe40007f3e0ff */
[-C--:B------:R-:W-:Y:S01]  /*5df0*/  IADD3 R14, P2, R49, R122.reuse, RZ ;  /* 0x0000007a310e7210 */ /* 0x080fe20007f5e0ff */
[----:B------:R-:W3:Y:S01]  /*5e00*/  LDG.E.U16 R10, desc[UR6][R10.64] ;  /* 0x000000060a0a7981 */ /* 0x000ee2000c1e1500 */
[----:B0-----:R-:W-:-:S02]  /*5e10*/  IADD3 R16, P0, R51, R122, RZ ;  /* 0x0000007a33107210 */ /* 0x001fc40007f1e0ff */
[-C--:B------:R-:W-:Y:S02]  /*5e20*/  LEA.HI.X.SX32 R13, R21, R123.reuse, 0x1, P1 ;  /* 0x0000007b150d7211 */ /* 0x080fe400008f0eff */
[-C--:B------:R-:W-:Y:S02]  /*5e30*/  LEA.HI.X.SX32 R15, R23, R123.reuse, 0x1, P2 ;  /* 0x0000007b170f7211 */ /* 0x080fe400010f0eff */
[----:B------:R-:W-:Y:S01]  /*5e40*/  LEA.HI.X.SX32 R17, R3, R123, 0x1, P0 ;  /* 0x0000007b03117211 */ /* 0x000fe200000f0eff */
[----:B------:R-:W3:Y:S04]  /*5e50*/  LDG.E.U16 R12, desc[UR6][R12.64] ;  /* 0x000000060c0c7981 */ /* 0x000ee8000c1e1500 */
[----:B------:R-:W3:Y:S04]  /*5e60*/  LDG.E.U16 R14, desc[UR6][R14.64] ;  /* 0x000000060e0e7981 */ /* 0x000ee8000c1e1500 */
[----:B------:R-:W3:Y:S01]  /*5e70*/  LDG.E.U16 R16, desc[UR6][R16.64] ;  /* 0x0000000610107981 */ /* 0x000ee2000c1e1500 */
[----:B------:R-:W-:-:S03]  /*5e80*/  LOP3.LUT R131, R131, 0x70, RZ, 0x3c, !PT ;  /* 0x0000007083837812 */ /* 0x000fc600078e3cff */
[----:B------:R-:W-:Y:S04]  /*5e90*/  STS.U16 [R5+UR4+0x2300], R203 ;  /* 0x002300cb05007988 */ /* 0x000fe80008000404 */
[----:B------:R-:W-:Y:S04]  /*5ea0*/  STS.U16 [R5+UR4+0x2b00], R206 ;  /* 0x002b00ce05007988 */ /* 0x000fe80008000404 */
[----:B------:R-:W-:Y:S04]  /*5eb0*/  STS.U16 [R5+UR4+0x3300], R208 ;  /* 0x003300d005007988 */ /* 0x000fe80008000404 */
[----:B------:R-:W-:Y:S04]  /*5ec0*/  STS.U16 [R5+UR4+0x3700], R8 ;  /* 0x0037000805007988 */ /* 0x000fe80008000404 */
[----:B------:R-:W-:Y:S04]  /*5ed0*/  STS.U16 [R5+UR4+0x3b00], R210 ;  /* 0x003b00d205007988 */ /* 0x000fe80008000404 */
[----:B------:R-:W-:Y:S04]  /*5ee0*/  STS.U16 [R5+UR4+0x3f00], R34 ;  /* 0x003f002205007988 */ /* 0x000fe80008000404 */
[----:B------:R0:W-:Y:S01]  /*5ef0*/  STS.U16 [R5+UR4+0x2700], R2 ;  /* 0x0027000205007988 */ /* 0x0001e20008000404 */
[----:B------:R-:W-:-:S03]  /*5f00*/  MOV R3, 0x3f800000 ;  /* 0x3f80000000037802 */ /* 0x000fc60000000f00 */
[----:B------:R-:W-:Y:S01]  /*5f10*/  STS.U16 [R5+UR4+0x2f00], R6 ;  /* 0x002f000605007988 */ /* 0x000fe20008000404 */
[----:B0-----:R-:W-:-:S03]  /*5f20*/  MOV R2, 0x3f800000 ;  /* 0x3f80000000027802 */ /* 0x001fc60000000f00 */
[----:B-----5:R-:W-:Y:S04]  /*5f30*/  STS.U16 [R5+UR4+0x4300], R38 ;  /* 0x0043002605007988 */ /* 0x020fe80008000404 */
[----:B----4-:R-:W-:Y:S04]  /*5f40*/  STS.U16 [R5+UR4+0x4700], R40 ;  /* 0x0047002805007988 */ /* 0x010fe80008000404 */
        /* <DEDUP_REMOVED lines=14> */
[----:B------:R1:W-:Y:S01]  /*6030*/  STS.U16 [R131+UR4+0x1380], R0 ;  /* 0x0013800083007988 */ /* 0x0003e20008000404 */
[----:B0-----:R-:W-:-:S02]  /*6040*/  MOV R5, 0x3f800000 ;  /* 0x3f80000000057802 */ /* 0x001fc40000000f00 */
[----:B-1----:R-:W-:-:S05]  /*6050*/  MOV R0, 0x3f800000 ;  /* 0x3f80000000007802 */ /* 0x002fca0000000f00 */
[----:B------:R0:W-:Y:S04]  /*6060*/  STL [R1+0x2e8], R0 ;  /* 0x0002e80001007387 */ /* 0x0001e80000100800 */
[----:B------:R-:W-:Y:S04]  /*6070*/  STL [R1+0x2f0], R5 ;  /* 0x0002f00501007387 */ /* 0x000fe80000100800 */
[----:B------:R-:W-:Y:S04]  /*6080*/  STL [R1+0x2f4], R3 ;  /* 0x0002f40301007387 */ /* 0x000fe80000100800 */
[----:B------:R-:W-:Y:S04]  /*6090*/  STL [R1], RZ ;  /* 0x000000ff01007387 */ /* 0x000fe80000100800 */
[----:B------:R-:W-:Y:S04]  /*60a0*/  STL [R1+0x2ec], R2 ;  /* 0x0002ec0201007387 */ /* 0x000fe80000100800 */
[----:B------:R-:W-:Y:S04]  /*60b0*/  STL [R1+0x4], RZ ;  /* 0x000004ff01007387 */ /* 0x000fe80000100800 */
        /* <DEDUP_REMOVED lines=125> */
[----:B------:R-:W-:Y:S01]  /*6890*/  STL [R1+0x1fc], RZ ;  /* 0x0001fcff01007387 */ /* 0x000fe20000100800 */
[----:B------:R-:W-:-:S03]  /*68a0*/  ISETP.GE.AND P0, PT, R240, 0x1, PT ;  /* 0x00000001f000780c */ /* 0x000fc60003f06270 */
[----:B------:R-:W-:Y:S01]  /*68b0*/  STS.U16 [R131+UR4+0x380], R130 ;  /* 0x0003808283007988 */ /* 0x000fe20008000404 */
[----:B------:R-:W-:-:S03]  /*68c0*/  MOV R6, 0xff800000 ;  /* 0xff80000000067802 */ /* 0x000fc60000000f00 */
[----:B------:R-:W-:Y:S01]  /*68d0*/  STS.U16 [R131+UR4+0x780], R124 ;  /* 0x0007807c83007988 */ /* 0x000fe20008000404 */
[----:B0-----:R-:W-:-:S03]  /*68e0*/  MOV R0, 0xff800000 ;  /* 0xff80000000007802 */ /* 0x001fc60000000f00 */
[----:B------:R-:W-:Y:S01]  /*68f0*/  STS.U16 [R131+UR4+0xb80], R126 ;  /* 0x000b807e83007988 */ /* 0x000fe20008000404 */
[----:B------:R-:W-:-:S03]  /*6900*/  CS2R R46, SRZ ;  /* 0x00000000002e7805 */ /* 0x000fc6000001ff00 */
[----:B------:R-:W-:Y:S01]  /*6910*/  STS.U16 [R131+UR4+0xf80], R128 ;  /* 0x000f808083007988 */ /* 0x000fe20008000404 */
[----:B------:R-:W-:-:S03]  /*6920*/  CS2R R48, SRZ ;  /* 0x0000000000307805 */ /* 0x000fc6000001ff00 */
[----:B------:R0:W-:Y:S01]  /*6930*/  STS.U16 [R131+UR4+0x1780], R4 ;  /* 0x0017800483007988 */ /* 0x0001e20008000404 */
[----:B------:R-:W-:-:S03]  /*6940*/  CS2R R50, SRZ ;  /* 0x0000000000327805 */ /* 0x000fc6000001ff00 */
[----:B------:R1:W-:Y:S01]  /*6950*/  STS.U16 [R131+UR4+0x1b80], R7 ;  /* 0x001b800783007988 */ /* 0x0003e20008000404 */
[----:B------:R-:W-:-:S03]  /*6960*/  CS2R R52, SRZ ;  /* 0x0000000000347805 */ /* 0x000fc6000001ff00 */
[----:B------:R-:W-:Y:S01]  /*6970*/  STS.U16 [R131+UR4+0x1f80], R9 ;  /* 0x001f800983007988 */ /* 0x000fe20008000404 */
[----:B------:R-:W-:-:S03]  /*6980*/  CS2R R54, SRZ ;  /* 0x0000000000367805 */ /* 0x000fc6000001ff00 */
[----:B------:R-:W-:Y:S01]  /*6990*/  STS.U16 [R131+UR4+0x2380], R20 ;  /* 0x0023801483007988 */ /* 0x000fe20008000404 */
[----:B0-----:R-:W-:-:S03]  /*69a0*/  MOV R4, 0xff800000 ;  /* 0xff80000000047802 */ /* 0x001fc60000000f00 */
[----:B------:R-:W-:Y:S01]  /*69b0*/  STS.U16 [R131+UR4+0x2780], R22 ;  /* 0x0027801683007988 */ /* 0x000fe20008000404 */
[----:B-1----:R-:W-:-:S03]  /*69c0*/  MOV R7, 0xff800000 ;  /* 0xff80000000077802 */ /* 0x002fc60000000f00 */
[----:B------:R-:W-:Y:S01]  /*69d0*/  STS.U16 [R131+UR4+0x2b80], R24 ;  /* 0x002b801883007988 */ /* 0x000fe20008000404 */
[----:B------:R-:W-:-:S03]  /*69e0*/  CS2R R56, SRZ ;  /* 0x0000000000387805 */ /* 0x000fc6000001ff00 */
        /* <DEDUP_REMOVED lines=14> */
[----:B------:R4:W-:Y:S01]  /*6ad0*/  STS.U16 [R131+UR4+0x4b80], R41 ;  /* 0x004b802983007988 */ /* 0x0009e20008000404 */
[----:B------:R-:W-:-:S03]  /*6ae0*/  CS2R R72, SRZ ;  /* 0x0000000000487805 */ /* 0x000fc6000001ff00 */
[----:B------:R5:W-:Y:S01]  /*6af0*/  STS.U16 [R131+UR4+0x4f80], R27 ;  /* 0x004f801b83007988 */ /* 0x000be20008000404 */
[----:B0-----:R-:W-:-:S03]  /*6b00*/  CS2R R38, SRZ ;  /* 0x0000000000267805 */ /* 0x001fc6000001ff00 */
[----:B------:R0:W-:Y:S01]  /*6b10*/  STS.U16 [R131+UR4+0x5380], R29 ;  /* 0x0053801d83007988 */ /* 0x0001e20008000404 */
[----:B-1----:R-:W-:-:S03]  /*6b20*/  CS2R R24, SRZ ;  /* 0x0000000000187805 */ /* 0x002fc6000001ff00 */
[----:B------:R1:W-:Y:S01]  /*6b30*/  STS.U16 [R131+UR4+0x5780], R43 ;  /* 0x0057802b83007988 */ /* 0x0003e20008000404 */
[----:B----4-:R-:W-:-:S03]  /*6b40*/  CS2R R40, SRZ ;  /* 0x0000000000287805 */ /* 0x010fc6000001ff00 */
[----:B------:R4:W-:Y:S01]  /*6b50*/  STS.U16 [R131+UR4+0x5b80], R31 ;  /* 0x005b801f83007988 */ /* 0x0009e20008000404 */
[----:B-----5:R-:W-:-:S03]  /*6b60*/  CS2R R26, SRZ ;  /* 0x00000000001a7805 */ /* 0x020fc6000001ff00 */
[----:B------:R5:W-:Y:S01]  /*6b70*/  STS.U16 [R131+UR4+0x5f80], R45 ;  /* 0x005f802d83007988 */ /* 0x000be20008000404 */
[----:B0-----:R-:W-:-:S03]  /*6b80*/  CS2R R28, SRZ ;  /* 0x00000000001c7805 */ /* 0x001fc6000001ff00 */
[----:B--2---:R-:W-:Y:S01]  /*6b90*/  STS.U16 [R131+UR4+0x6380], R18 ;  /* 0x0063801283007988 */ /* 0x004fe20008000404 */
[----:B-1----:R-:W-:-:S03]  /*6ba0*/  CS2R R42, SRZ ;  /* 0x00000000002a7805 */ /* 0x002fc6000001ff00 */
[----:B---3--:R0:W-:Y:S01]  /*6bb0*/  STS.U16 [R131+UR4+0x6780], R33 ;  /* 0x0067802183007988 */ /* 0x0081e20008000404 */
[----:B----4-:R-:W-:-:S03]  /*6bc0*/  CS2R R30, SRZ ;  /* 0x00000000001e7805 */ /* 0x010fc6000001ff00 */
[----:B------:R1:W-:Y:S01]  /*6bd0*/  STS.U16 [R131+UR4+0x6b80], R35 ;  /* 0x006b802383007988 */ /* 0x0003e20008000404 */
[----:B-----5:R-:W-:-:S03]  /*6be0*/  CS2R R44, SRZ ;  /* 0x00000000002c7805 */ /* 0x020fc6000001ff00 */
[----:B------:R2:W-:Y:S01]  /*6bf0*/  STS.U16 [R131+UR4+0x6f80], R37 ;  /* 0x006f802583007988 */ /* 0x0005e20008000404 */
[----:B------:R-:W-:-:S03]  /*6c00*/  CS2R R74, SRZ ;  /* 0x00000000004a7805 */ /* 0x000fc6000001ff00 */
[----:B------:R-:W-:Y:S01]  /*6c10*/  STS.U16 [R131+UR4+0x7380], R10 ;  /* 0x0073800a83007988 */ /* 0x000fe20008000404 */
[----:B0-----:R-:W-:-:S03]  /*6c20*/  CS2R R32, SRZ ;  /* 0x0000000000207805 */ /* 0x001fc6000001ff00 */
[----:B------:R-:W-:Y:S01]  /*6c30*/  STS.U16 [R131+UR4+0x7780], R12 ;  /* 0x0077800c83007988 */ /* 0x000fe20008000404 */
[----:B-1----:R-:W-:-:S03]  /*6c40*/  CS2R R34, SRZ ;  /* 0x0000000000227805 */ /* 0x002fc6000001ff00 */
[----:B------:R-:W-:Y:S01]  /*6c50*/  STS.U16 [R131+UR4+0x7b80], R14 ;  /* 0x007b800e83007988 */ /* 0x000fe20008000404 */
[----:B--2---:R-:W-:-:S03]  /*6c60*/  CS2R R36, SRZ ;  /* 0x0000000000247805 */ /* 0x004fc6000001ff00 */
[----:B------:R0:W-:Y:S01]  /*6c70*/  STS.U16 [R131+UR4+0x7f80], R16 ;  /* 0x007f801083007988 */ /* 0x0001e20008000404 */
[----:B------:R-:W-:Y:S02]  /*6c80*/  CS2R R76, SRZ ;  /* 0x00000000004c7805 */ /* 0x000fe4000001ff00 */
[----:B------:R-:W-:Y:S02]  /*6c90*/  CS2R R78, SRZ ;  /* 0x00000000004e7805 */ /* 0x000fe4000001ff00 */
[----:B------:R-:W-:Y:S02]  /*6ca0*/  CS2R R80, SRZ ;  /* 0x0000000000507805 */ /* 0x000fe4000001ff00 */
[----:B------:R-:W-:Y:S02]  /*6cb0*/  CS2R R82, SRZ ;  /* 0x0000000000527805 */ /* 0x000fe4000001ff00 */
[----:B------:R-:W-:Y:S02]  /*6cc0*/  CS2R R84, SRZ ;  /* 0x0000000000547805 */ /* 0x000fe4000001ff00 */
[----:B------:R-:W-:-:S02]  /*6cd0*/  CS2R R86, SRZ ;  /* 0x0000000000567805 */ /* 0x000fc4000001ff00 */
        /* <DEDUP_REMOVED lines=21> */
[----:B0-----:R-:W-:Y:S02]  /*6e30*/  CS2R R130, SRZ ;  /* 0x0000000000827805 */ /* 0x001fe4000001ff00 */
        /* <DEDUP_REMOVED lines=9> */
[----:B------:R-:W-:Y:S01]  /*6ed0*/  CS2R R150, SRZ ;  /* 0x0000000000967805 */ /* 0x000fe2000001ff00 */
[----:B------:R-:W-:Y:S06]  /*6ee0*/  @!P0 BRA `(.L_x_0) ;  /* 0x000000a000408947 */ /* 0x000fec0003800000 */
[----:B------:R-:W0:Y:S01]  /*6ef0*/  LDC R39, c[0x0][0x268] ;  /* 0x00009a00ff277b82 */ /* 0x000e220000000800 */
[--C-:B------:R-:W-:Y:S01]  /*6f00*/  SHF.R.U32.HI R0, RZ, 0x6, R238.reuse ;  /* 0x00000006ff007819 */ /* 0x100fe200000116ee */
[----:B------:R-:W-:Y:S01]  /*6f10*/  ULDC UR5, c[0x0][0x258] ;  /* 0x0000960000057ab9 */ /* 0x000fe20000000800 */
[----:B------:R-:W-:Y:S01]  /*6f20*/  ULDC.64 UR8, c[0x0][0x218] ;  /* 0x0000860000087ab9 */ /* 0x000fe20000000a00 */
[----:B------:R-:W-:Y:S02]  /*6f30*/  SHF.R.U32.HI R11, RZ, 0x5, R238 ;  /* 0x00000005ff0b7819 */ /* 0x000fe400000116ee */
[----:B------:R-:W-:Y:S02]  /*6f40*/  CS2R R66, SRZ ;  /* 0x0000000000427805 */ /* 0x000fe4000001ff00 */
[----:B------:R-:W-:Y:S02]  /*6f50*/  SGXT.U32 R0, R0, 0x2 ;  /* 0x000000020000781a */ /* 0x000fe40000000000 */
[----:B------:R-:W-:Y:S01]  /*6f60*/  CS2R R68, SRZ ;  /* 0x0000000000447805 */ /* 0x000fe2000001ff00 */
[----:B------:R-:W1:Y:S01]  /*6f70*/  LDC.64 R4, c[0x0][0x250] ;  /* 0x00009400ff047b82 */ /* 0x000e620000000a00 */
[----:B------:R-:W-:-:S02]  /*6f80*/  R2UR UR61, R11 ;  /* 0x000000000b3d72ca */ /* 0x000fc400000e0000 */
[----:B------:R-:W-:Y:S02]  /*6f90*/  CS2R R70, SRZ ;  /* 0x0000000000467805 */ /* 0x000fe4000001ff00 */
[----:B------:R-:W-:Y:S02]  /*6fa0*/  LEA R13, R181, R179, 0x7 ;  /* 0x000000b3b50d7211 */ /* 0x000fe400078e38ff */
[----:B------:R-:W-:Y:S02]  /*6fb0*/  CS2R R72, SRZ ;  /* 0x0000000000487805 */ /* 0x000fe4000001ff00 */
[----:B------:R-:W-:Y:S02]  /*6fc0*/  SHF.R.U32.HI R181, RZ, 0x2, R181 ;  /* 0x00000002ffb57819 */ /* 0x000fe400000116b5 */
[----:B------:R-:W-:Y:S02]  /*6fd0*/  CS2R R74, SRZ ;  /* 0x00000000004a7805 */ /* 0x000fe4000001ff00 */
[----:B------:R-:W-:Y:S01]  /*6fe0*/  SHF.L.U32 R10, R184, 0x1, RZ ;  /* 0x00000001b80a7819 */ /* 0x000fe200000006ff */
[----:B------:R-:W2:Y:S01]  /*6ff0*/  S2UR UR10, SR_CTAID.Y ;  /* 0x00000000000a79c3 */ /* 0x000ea20000002600 */
[----:B------:R-:W-:-:S02]  /*7000*/  CS2R R76, SRZ ;  /* 0x00000000004c7805 */ /* 0x000fc4000001ff00 */
[----:B------:R-:W-:Y:S02]  /*7010*/  CS2R R78, SRZ ;  /* 0x00000000004e7805 */ /* 0x000fe4000001ff00 */
[----:B------:R-:W-:Y:S02]  /*7020*/  LOP3.LUT R10, R10, R181, RZ, 0x3c, !PT ;  /* 0x000000b50a0a7212 */ /* 0x000fe400078e3cff */
[----:B------:R-:W-:Y:S02]  /*7030*/  CS2R R80, SRZ ;  /* 0x0000000000507805 */ /* 0x000fe4000001ff00 */
[----:B------:R-:W-:Y:S02]  /*7040*/  CS2R R82, SRZ ;  /* 0x0000000000527805 */ /* 0x000fe4000001ff00 */
[----:B------:R-:W-:Y:S02]  /*7050*/  CS2R R84, SRZ ;  /* 0x0000000000547805 */ /* 0x000fe4000001ff00 */
[----:B------:R-:W-:Y:S01]  /*7060*/  CS2R R86, SRZ ;  /* 0x0000000000567805 */ /* 0x000fe2000001ff00 */
[----:B------:R-:W3:Y:S01]  /*7070*/  LDC.64 R2, c[0x0][0x260] ;  /* 0x00009800ff027b82 */ /* 0x000ee20000000a00 */
[----:B0-----:R-:W-:Y:S01]  /*7080*/  IMAD R6, R0, R39, RZ ;  /* 0x0000002700067224 */ /* 0x001fe200078e02ff */
[----:B------:R-:W-:Y:S01]  /*7090*/  CS2R R88, SRZ ;  /* 0x0000000000587805 */ /* 0x000fe2000001ff00 */
[----:B------:R-:W-:Y:S01]  /*70a0*/  IMAD R0, R184, UR5, RZ ;  /* 0x00000005b8007c24 */ /* 0x000fe2000f8e02ff */
[----:B------:R-:W-:Y:S01]  /*70b0*/  UMOV UR5, URZ ;  /* 0x0000003f00057c82 */ /* 0x000fe20008000000 */
[----:B------:R-:W-:-:S02]  /*70c0*/  CS2R R90, SRZ ;  /* 0x00000000005a7805 */ /* 0x000fc4000001ff00 */
[----:B------:R-:W-:Y:S02]  /*70d0*/  LEA R8, R39, R6, 0x2 ;  /* 0x0000000627087211 */ /* 0x000fe400078e10ff */
[----:B------:R-:W-:Y:S01]  /*70e0*/  CS2R R92, SRZ ;  /* 0x00000000005c7805 */ /* 0x000fe2000001ff00 */
[----:B-1----:R-:W-:Y:S01]  /*70f0*/  IMAD R9, R5, 0x24, RZ ;  /* 0x0000002405097824 */ /* 0x002fe200078e02ff */
[----:B------:R-:W-:Y:S02]  /*7100*/  CS2R R94, SRZ ;  /* 0x00000000005e7805 */ /* 0x000fe4000001ff00 */
[----:B------:R-:W-:Y:S01]  /*7110*/  LEA R12, R39, R8, 0x2 ;  /* 0x00000008270c7211 */ /* 0x000fe200078e10ff */
[----:B------:R-:W-:Y:S01]  /*7120*/  IMAD R7, R5, 0x22, RZ ;  /* 0x0000002205077824 */ /* 0x000fe200078e02ff */
[----:B------:R-:W-:Y:S02]  /*7130*/  CS2R R96, SRZ ;  /* 0x0000000000607805 */ /* 0x000fe4000001ff00 */
[----:B------:R-:W-:-:S02]  /*7140*/  CS2R R98, SRZ ;  /* 0x0000000000627805 */ /* 0x000fc4000001ff00 */
[C---:B------:R-:W-:Y:S02]  /*7150*/  LEA R14, R39.reuse, R12, 0x2 ;  /* 0x0000000c270e7211 */ /* 0x040fe400078e10ff */
[----:B------:R-:W-:Y:S01]  /*7160*/  CS2R R100, SRZ ;  /* 0x0000000000647805 */ /* 0x000fe2000001ff00 */
[----:B--2---:R-:W-:Y:S01]  /*7170*/  IMAD R4, R4, UR10, RZ ;  /* 0x0000000a04047c24 */ /* 0x004fe2000f8e02ff */
[----:B------:R-:W-:Y:S02]  /*7180*/  CS2R R102, SRZ ;  /* 0x0000000000667805 */ /* 0x000fe4000001ff00 */
[----:B------:R-:W-:Y:S02]  /*7190*/  LEA R16, R39, R14, 0x2 ;  /* 0x0000000e27107211 */ /* 0x000fe400078e10ff */
[----:B------:R-:W-:Y:S02]  /*71a0*/  CS2R R104, SRZ ;  /* 0x0000000000687805 */ /* 0x000fe4000001ff00 */
[----:B------:R-:W-:-:S02]  /*71b0*/  CS2R R106, SRZ ;  /* 0x00000000006a7805 */ /* 0x000fc4000001ff00 */
[----:B------:R-:W-:Y:S02]  /*71c0*/  CS2R R108, SRZ ;  /* 0x00000000006c7805 */ /* 0x000fe4000001ff00 */
[----:B------:R-:W-:Y:S02]  /*71d0*/  LEA R17, R39, R16, 0x2 ;  /* 0x0000001027117211 */ /* 0x000fe400078e10ff */
[----:B------:R-:W-:Y:S02]  /*71e0*/  CS2R R110, SRZ ;  /* 0x00000000006e7805 */ /* 0x000fe4000001ff00 */
[----:B---3--:R-:W-:Y:S01]  /*71f0*/  MOV R31, R2 ;  /* 0x00000002001f7202 */ /* 0x008fe20000000f00 */
[----:B------:R0:W-:Y:S01]  /*7200*/  STL [R1+0x504], R3 ;  /* 0x0005040301007387 */ /* 0x0001e20000100800 */
[----:B------:R-:W-:Y:S02]  /*7210*/  MOV R15, R3 ;  /* 0x00000003000f7202 */ /* 0x000fe40000000f00 */
[----:B------:R-:W-:-:S02]  /*7220*/  CS2R R112, SRZ ;  /* 0x0000000000707805 */ /* 0x000fc4000001ff00 */
[C---:B------:R-:W-:Y:S01]  /*7230*/  SHF.L.U32 R2, R4.reuse, 0x1, RZ ;  /* 0x0000000104027819 */ /* 0x040fe200000006ff */
[----:B------:R-:W-:Y:S01]  /*7240*/  IMAD.HI R4, R4, 0x2, RZ ;  /* 0x0000000204047827 */ /* 0x000fe200078e02ff */
[C---:B------:R-:W-:Y:S02]  /*7250*/  LEA R18, R39.reuse, R17, 0x2 ;  /* 0x0000001127127211 */ /* 0x040fe400078e10ff */
[----:B------:R-:W-:Y:S02]  /*7260*/  CS2R R114, SRZ ;  /* 0x0000000000727805 */ /* 0x000fe4000001ff00 */
[----:B------:R-:W-:Y:S01]  /*7270*/  CS2R R116, SRZ ;  /* 0x0000000000747805 */ /* 0x000fe2000001ff00 */
[----:B------:R-:W-:Y:S01]  /*7280*/  IMAD R192, R192, R15, RZ ;  /* 0x0000000fc0c07224 */ /* 0x000fe200078e02ff */
[----:B------:R-:W-:Y:S02]  /*7290*/  LEA R19, R39, R18, 0x2 ;  /* 0x0000001227137211 */ /* 0x000fe400078e10ff */
[----:B------:R-:W-:-:S02]  /*72a0*/  CS2R R118, SRZ ;  /* 0x0000000000767805 */ /* 0x000fc4000001ff00 */
[----:B0-----:R-:W-:Y:S01]  /*72b0*/  SHF.L.U32 R3, R0, 0x1, RZ ;  /* 0x0000000100037819 */ /* 0x001fe200000006ff */
[C---:B------:R-:W-:Y:S01]  /*72c0*/  IMAD.HI R15, R192.reuse, 0x2, RZ ;  /* 0x00000002c00f7827 */ /* 0x040fe200078e02ff */
[----:B------:R-:W-:Y:S02]  /*72d0*/  SHF.L.U32 R11, R192, 0x1, RZ ;  /* 0x00000001c00b7819 */ /* 0x000fe400000006ff */
[----:B------:R-:W-:Y:S02]  /*72e0*/  CS2R R120, SRZ ;  /* 0x0000000000787805 */ /* 0x000fe4000001ff00 */
[----:B------:R-:W-:Y:S01]  /*72f0*/  IADD3 R2, P0, P1, R3, UR8, R2 ;  /* 0x0000000803027c10 */ /* 0x000fe2000f91e002 */
[----:B------:R-:W-:Y:S01]  /*7300*/  IMAD.HI R3, R0, 0x2, RZ ;  /* 0x0000000200037827 */ /* 0x000fe200078e02ff */
[----:B------:R-:W-:Y:S02]  /*7310*/  LEA R20, R39, R19, 0x2 ;  /* 0x0000001327147211 */ /* 0x000fe400078e10ff */
[----:B------:R-:W-:-:S02]  /*7320*/  CS2R R122, SRZ ;  /* 0x00000000007a7805 */ /* 0x000fc4000001ff00 */
[----:B------:R-:W-:Y:S01]  /*7330*/  IADD3 RZ, P2, R7, R2, RZ ;  /* 0x0000000207ff7210 */ /* 0x000fe20007f5e0ff */
[----:B------:R-:W-:Y:S01]  /*7340*/  IMAD R0, R31, UR10, RZ ;  /* 0x0000000a1f007c24 */ /* 0x000fe2000f8e02ff */
[----:B------:R-:W-:Y:S01]  /*7350*/  IADD3.X R3, R3, UR9, R4, P0, P1 ;  /* 0x0000000903037c10 */ /* 0x000fe200087e2404 */
[----:B------:R-:W-:Y:S01]  /*7360*/  ULDC.64 UR8, c[0x0][0x220] ;  /* 0x0000880000087ab9 */ /* 0x000fe20000000a00 */
[----:B------:R-:W-:Y:S01]  /*7370*/  LEA R21, R39, R20, 0x2 ;  /* 0x0000001427157211 */ /* 0x000fe200078e10ff */
[----:B------:R-:W-:Y:S01]  /*7380*/  IMAD R7, R5, 0x26, RZ ;  /* 0x0000002605077824 */ /* 0x000fe200078e02ff */
[C---:B------:R-:W-:Y:S01]  /*7390*/  SHF.L.U32 R4, R0.reuse, 0x1, RZ ;  /* 0x0000000100047819 */ /* 0x040fe200000006ff */
[----:B------:R-:W-:Y:S01]  /*73a0*/  IMAD.HI R0, R0, 0x2, RZ ;  /* 0x0000000200007827 */ /* 0x000fe200078e02ff */
[----:B------:R-:W-:Y:S02]  /*73b0*/  LEA R22, R39, R21, 0x2 ;  /* 0x0000001527167211 */ /* 0x000fe400078e10ff */
[----:B------:R-:W-:-:S02]  /*73c0*/  CS2R R124, SRZ ;  /* 0x00000000007c7805 */ /* 0x000fc4000001ff00 */
[----:B------:R-:W-:Y:S01]  /*73d0*/  IADD3 R35, P3, P5, R11, UR8, R4 ;  /* 0x000000080b237c10 */ /* 0x000fe2000fd7e004 */
[----:B------:R-:W-:Y:S01]  /*73e0*/  UIADD3 UR8, UR4, 0x20000, URZ ;  /* 0x0002000004087890 */ /* 0x000fe2000fffe03f */
[----:B------:R-:W-:Y:S02]  /*73f0*/  LEA R23, R39, R22, 0x2 ;  /* 0x0000001627177211 */ /* 0x000fe400078e10ff */
[----:B------:R-:W-:Y:S02]  /*7400*/  CS2R R126, SRZ ;  /* 0x00000000007e7805 */ /* 0x000fe4000001ff00 */
[----:B------:R-:W-:Y:S01]  /*7410*/  IADD3.X R37, R15, UR9, R0, P3, P5 ;  /* 0x000000090f257c10 */ /* 0x000fe20009fea400 */
[----:B------:R-:W-:Y:S01]  /*7420*/  USHF.R.U32.HI UR8, URZ, 0x4, UR8 ;  /* 0x000000043f087899 */ /* 0x000fe20008011608 */
[----:B------:R-:W-:Y:S02]  /*7430*/  LEA R64, P3, R6, R35, 0x1 ;  /* 0x0000002306407211 */ /* 0x000fe400078608ff */
[----:B------:R-:W-:-:S02]  /*7440*/  CS2R R128, SRZ ;  /* 0x0000000000807805 */ /* 0x000fc4000001ff00 */
[----:B------:R-:W-:Y:S01]  /*7450*/  LEA R62, P5, R8, R35, 0x1 ;  /* 0x00000023083e7211 */ /* 0x000fe200078a08ff */
[----:B------:R-:W-:Y:S01]  /*7460*/  USGXT.U32 UR10, UR8, 0xe ;  /* 0x0000000e080a789a */ /* 0x000fe20008000000 */
[-C--:B------:R-:W-:Y:S02]  /*7470*/  LEA.HI.X.SX32 R65, R6, R37.reuse, 0x1, P3 ;  /* 0x0000002506417211 */ /* 0x080fe400018f0eff */
[----:B------:R-:W-:Y:S02]  /*7480*/  CS2R R130, SRZ ;  /* 0x0000000000827805 */ /* 0x000fe4000001ff00 */
[----:B------:R-:W-:Y:S01]  /*7490*/  LEA.HI.X.SX32 R63, R8, R37, 0x1, P5 ;  /* 0x00000025083f7211 */ /* 0x000fe200028f0eff */
[----:B------:R-:W-:Y:S01]  /*74a0*/  UIADD3 UR46, UP0, UR10, 0x2, URZ ;  /* 0x000000020a2e7890 */ /* 0x000fe2000ff1e03f */
[----:B------:R-:W-:Y:S01]  /*74b0*/  LEA R24, R39, R23, 0x2 ;  /* 0x0000001727187211 */ /* 0x000fe200078e10ff */
[----:B------:R0:W-:Y:S01]  /*74c0*/  STL.64 [R1+0x4f8], R64 ;  /* 0x0004f84001007387 */ /* 0x0001e20000100a00 */
[----:B------:R-:W-:Y:S01]  /*74d0*/  IADD3 RZ, P1, R9, R2, RZ ;  /* 0x0000000209ff7210 */ /* 0x000fe20007f3e0ff */
[----:B------:R-:W-:Y:S01]  /*74e0*/  IMAD R9, R5, 0x28, RZ ;  /* 0x0000002805097824 */ /* 0x000fe200078e02ff */
[----:B------:R-:W-:Y:S01]  /*74f0*/  LEA R25, R39, R24, 0x2 ;  /* 0x0000001827197211 */ /* 0x000fe200078e10ff */
[----:B------:R1:W-:Y:S01]  /*7500*/  STL.64 [R1+0x4f0], R62 ;  /* 0x0004f03e01007387 */ /* 0x0003e20000100a00 */
[-C--:B------:R-:W-:Y:S01]  /*7510*/  IADD3 RZ, P0, R7, R2.reuse, RZ ;  /* 0x0000000207ff7210 */ /* 0x080fe20007f1e0ff */
[----:B------:R-:W-:Y:S01]  /*7520*/  IMAD R7, R5, 0x2a, RZ ;  /* 0x0000002a05077824 */ /* 0x000fe200078e02ff */
[----:B------:R-:W-:Y:S01]  /*7530*/  LEA R26, R39, R25, 0x2 ;  /* 0x00000019271a7211 */ /* 0x000fe200078e10ff */
[----:B------:R-:W-:Y:S01]  /*7540*/  UIADD3.X UR47, UR5, 0x40000040, URZ, UP0, !UPT ;  /* 0x40000040052f7890 */ /* 0x000fe200087fe43f */
[----:B------:R-:W-:-:S02]  /*7550*/  IADD3 RZ, P4, R9, R2, RZ ;  /* 0x0000000209ff7210 */ /* 0x000fc40007f9e0ff */
[----:B------:R-:W-:Y:S02]  /*7560*/  CS2R R136, SRZ ;  /* 0x0000000000887805 */ /* 0x000fe4000001ff00 */
[C---:B------:R-:W-:Y:S02]  /*7570*/  LEA R27, R39.reuse, R26, 0x2 ;  /* 0x0000001a271b7211 */ /* 0x040fe400078e10ff */
[----:B------:R-:W-:Y:S02]  /*7580*/  CS2R R138, SRZ ;  /* 0x00000000008a7805 */ /* 0x000fe4000001ff00 */
[----:B0-----:R-:W-:Y:S02]  /*7590*/  LEA R64, P3, R12, R35, 0x1 ;  /* 0x000000230c407211 */ /* 0x001fe400078608ff */
[----:B------:R-:W-:Y:S02]  /*75a0*/  CS2R R140, SRZ ;  /* 0x00000000008c7805 */ /* 0x000fe4000001ff00 */
[----:B------:R-:W-:-:S02]  /*75b0*/  LEA R28, R39, R27, 0x2 ;  /* 0x0000001b271c7211 */ /* 0x000fc400078e10ff */
[----:B------:R-:W-:Y:S02]  /*75c0*/  CS2R R142, SRZ ;  /* 0x00000000008e7805 */ /* 0x000fe4000001ff00 */
[----:B-1----:R-:W-:Y:S02]  /*75d0*/  LEA R62, P5, R14, R35, 0x1 ;  /* 0x000000230e3e7211 */ /* 0x002fe400078a08ff */
[----:B------:R-:W-:Y:S02]  /*75e0*/  CS2R R144, SRZ ;  /* 0x0000000000907805 */ /* 0x000fe4000001ff00 */
[-C--:B------:R-:W-:Y:S02]  /*75f0*/  LEA.HI.X.SX32 R65, R12, R37.reuse, 0x1, P3 ;  /* 0x000000250c417211 */ /* 0x080fe400018f0eff */
[----:B------:R-:W-:Y:S02]  /*7600*/  CS2R R146, SRZ ;  /* 0x0000000000927805 */ /* 0x000fe4000001ff00 */
[----:B------:R-:W-:-:S02]  /*7610*/  LEA.HI.X.SX32 R63, R14, R37, 0x1, P5 ;  /* 0x000000250e3f7211 */ /* 0x000fc400028f0eff */
[----:B------:R-:W-:Y:S02]  /*7620*/  CS2R R148, SRZ ;  /* 0x0000000000947805 */ /* 0x000fe4000001ff00 */
[C---:B------:R-:W-:Y:S01]  /*7630*/  LEA R29, R39.reuse, R28, 0x2 ;  /* 0x0000001c271d7211 */ /* 0x040fe200078e10ff */
[----:B------:R0:W-:Y:S01]  /*7640*/  STL.64 [R1+0x4e8], R64 ;  /* 0x0004e84001007387 */ /* 0x0001e20000100a00 */
[----:B------:R-:W-:Y:S01]  /*7650*/  CS2R R150, SRZ ;  /* 0x0000000000967805 */ /* 0x000fe2000001ff00 */
[----:B------:R-:W-:Y:S01]  /*7660*/  UIADD3.64 UR12, UR46, 0x1fe, URZ ;  /* 0x000001fe2e0c7897 */ /* 0x000fe2000fffe03f */
[C---:B------:R-:W-:Y:S01]  /*7670*/  LEA R30, R39.reuse, R29, 0x2 ;  /* 0x0000001d271e7211 */ /* 0x040fe200078e10ff */
[----:B------:R1:W-:Y:S01]  /*7680*/  STL.64 [R1+0x4e0], R62 ;  /* 0x0004e03e01007387 */ /* 0x0003e20000100a00 */
[----:B------:R-:W-:Y:S02]  /*7690*/  UIADD3.64 UR8, UR46, 0x200, URZ ;  /* 0x000002002e087897 */ /* 0x000fe4000fffe03f */
[----:B------:R-:W-:Y:S01]  /*76a0*/  LEA R31, R39, R30, 0x2 ;  /* 0x0000001e271f7211 */ /* 0x000fe200078e10ff */
[----:B------:R-:W-:Y:S01]  /*76b0*/  UMOV UR60, URZ ;  /* 0x0000003f003c7c82 */ /* 0x000fe20008000000 */
[----:B------:R-:W-:-:S02]  /*76c0*/  UIADD3.64 UR14, UR46, 0x2, URZ ;  /* 0x000000022e0e7897 */ /* 0x000fc4000fffe03f */
[C---:B------:R-:W-:Y:S01]  /*76d0*/  LEA R32, R39.reuse, R31, 0x2 ;  /* 0x0000001f27207211 */ /* 0x040fe200078e10ff */
[----:B------:R-:W-:Y:S01]  /*76e0*/  UIADD3.64 UR18, UR46, 0x4, URZ ;  /* 0x000000042e127897 */ /* 0x000fe2000fffe03f */
[CC--:B0-----:R-:W-:Y:S01]  /*76f0*/  LEA R64, P3, R16.reuse, R35.reuse, 0x1 ;  /* 0x0000002310407211 */ /* 0x0c1fe200078608ff */
[----:B------:R-:W-:Y:S01]  /*7700*/  UIADD3.64 UR12, UR46, 0x202, URZ ;  /* 0x000002022e0c7897 */ /* 0x000fe2000fffe03f */
[----:B------:R-:W-:Y:S01]  /*7710*/  LEA R33, R39, R32, 0x2 ;  /* 0x0000002027217211 */ /* 0x000fe200078e10ff */
[----:B------:R-:W-:Y:S01]  /*7720*/  UIADD3.64 UR8, UR46, 0x204, URZ ;  /* 0x000002042e087897 */ /* 0x000fe2000fffe03f */
[C---:B-1----:R-:W-:Y:S01]  /*7730*/  LEA R62, P5, R17.reuse, R35, 0x1 ;  /* 0x00000023113e7211 */ /* 0x042fe200078a08ff */
[----:B------:R-:W-:Y:S01]  /*7740*/  UIADD3.64 UR58, UR46, 0x3fe, URZ ;  /* 0x000003fe2e3a7897 */ /* 0x000fe2000fffe03f */
[----:B------:R-:W-:Y:S01]  /*7750*/  LEA.HI.X.SX32 R65, R16, R37, 0x1, P3 ;  /* 0x0000002510417211 */ /* 0x000fe200018f0eff */
[----:B------:R-:W-:Y:S01]  /*7760*/  UIADD3.64 UR54, UR46, 0x400, URZ ;  /* 0x000004002e367897 */ /* 0x000fe2000fffe03f */
[C---:B------:R-:W-:Y:S01]  /*7770*/  LEA R14, P3, R18.reuse, R35, 0x1 ;  /* 0x00000023120e7211 */ /* 0x040fe200078608ff */
[----:B------:R-:W-:Y:S01]  /*7780*/  UIADD3.64 UR22, UR46, 0x402, URZ ;  /* 0x000004022e167897 */ /* 0x000fe2000fffe03f */
[-C--:B------:R-:W-:Y:S01]  /*7790*/  LEA.HI.X.SX32 R63, R17, R37.reuse, 0x1, P5 ;  /* 0x00000025113f7211 */ /* 0x080fe200028f0eff */
[----:B------:R0:W-:Y:S01]  /*77a0*/  STL.64 [R1+0x4d8], R64 ;  /* 0x0004d84001007387 */ /* 0x0001e20000100a00 */
[----:B------:R-:W-:Y:S01]  /*77b0*/  LEA.HI.X.SX32 R15, R18, R37, 0x1, P3 ;  /* 0x00000025120f7211 */ /* 0x000fe200018f0eff */
[----:B------:R-:W-:Y:S01]  /*77c0*/  UIADD3.64 UR26, UR46, 0x404, URZ ;  /* 0x000004042e1a7897 */ /* 0x000fe2000fffe03f */
[----:B------:R-:W-:Y:S01]  /*77d0*/  LEA R4, R39, R33, 0x2 ;  /* 0x0000002127047211 */ /* 0x000fe200078e10ff */
[----:B------:R1:W-:Y:S01]  /*77e0*/  STL.64 [R1+0x4d0], R62 ;  /* 0x0004d03e01007387 */ /* 0x0003e20000100a00 */
[----:B------:R-:W-:-:S02]  /*77f0*/  UIADD3.64 UR30, UR46, 0x5fe, URZ ;  /* 0x000005fe2e1e7897 */ /* 0x000fc4000fffe03f */
[C---:B------:R-:W-:Y:S01]  /*7800*/  LEA R0, R39.reuse, R4, 0x2 ;  /* 0x0000000427007211 */ /* 0x040fe200078e10ff */
[----:B------:R2:W-:Y:S01]  /*7810*/  STL.64 [R1+0x4c8], R14 ;  /* 0x0004c80e01007387 */ /* 0x0005e20000100a00 */
[----:B------:R-:W-:Y:S02]  /*7820*/  UIADD3.64 UR34, UR46, 0x600, URZ ;  /* 0x000006002e227897 */ /* 0x000fe4000fffe03f */
[C---:B------:R-:W-:Y:S02]  /*7830*/  LEA R6, R39.reuse, R0, 0x2 ;  /* 0x0000000027067211 */ /* 0x040fe400078e10ff */
[----:B0-----:R-:W-:Y:S01]  /*7840*/  CS2R R64, SRZ ;  /* 0x0000000000407805 */ /* 0x001fe2000001ff00 */
[----:B------:R-:W-:Y:S01]  /*7850*/  UIADD3.64 UR38, UR46, 0x602, URZ ;  /* 0x000006022e267897 */ /* 0x000fe2000fffe03f */
[----:B------:R-:W-:Y:S01]  /*7860*/  LEA R8, R39, R6, 0x2 ;  /* 0x0000000627087211 */ /* 0x000fe200078e10ff */
[----:B------:R-:W-:Y:S01]  /*7870*/  UIADD3.64 UR42, UR46, 0x604, URZ ;  /* 0x000006042e2a7897 */ /* 0x000fe2000fffe03f */
[-C--:B-1----:R-:W-:Y:S01]  /*7880*/  LEA R62, P5, R19, R35.reuse, 0x1 ;  /* 0x00000023133e7211 */ /* 0x082fe200078a08ff */
[----:B------:R-:W-:Y:S01]  /*7890*/  ULDC UR5, c[0x0][0x238] ;  /* 0x00008e0000057ab9 */ /* 0x000fe20000000800 */
[----:B------:R-:W-:Y:S01]  /*78a0*/  LEA R9, R39, R8, 0x2 ;  /* 0x0000000827097211 */ /* 0x000fe200078e10ff */
[----:B------:R-:W-:Y:S01]  /*78b0*/  UMOV UR11, 0x40000040 ;  /* 0x40000040000b7882 */ /* 0x000fe20000000000 */
[----:B--2---:R-:W-:-:S02]  /*78c0*/  LEA R14, P3, R20, R35, 0x1 ;  /* 0x00000023140e7211 */ /* 0x004fc400078608ff */
[----:B------:R-:W-:Y:S02]  /*78d0*/  LEA.HI.X.SX32 R63, R19, R37, 0x1, P5 ;  /* 0x00000025133f7211 */ /* 0x000fe400028f0eff */
[C---:B------:R-:W-:Y:S02]  /*78e0*/  LEA R16, P5, R21.reuse, R35, 0x1 ;  /* 0x0000002315107211 */ /* 0x040fe400078a08ff */
[----:B------:R-:W-:Y:S02]  /*78f0*/  LEA.HI.X.SX32 R15, R20, R37, 0x1, P3 ;  /* 0x00000025140f7211 */ /* 0x000fe400018f0eff */
[C---:B------:R-:W-:Y:S02]  /*7900*/  LEA R18, P3, R22.reuse, R35, 0x1 ;  /* 0x0000002316127211 */ /* 0x040fe400078608ff */
[-C--:B------:R-:W-:Y:S01]  /*7910*/  LEA.HI.X.SX32 R17, R21, R37.reuse, 0x1, P5 ;  /* 0x0000002515117211 */ /* 0x080fe200028f0eff */
[----:B------:R0:W-:Y:S01]  /*7920*/  STL.64 [R1+0x4b8], R14 ;  /* 0x0004b80e01007387 */ /* 0x0001e20000100a00 */
[----:B------:R-:W-:-:S02]  /*7930*/  LEA.HI.X.SX32 R19, R22, R37, 0x1, P3 ;  /* 0x0000002516137211 */ /* 0x000fc400018f0eff */
[C---:B------:R-:W-:Y:S01]  /*7940*/  LEA R11, R39.reuse, R9, 0x2 ;  /* 0x00000009270b7211 */ /* 0x040fe200078e10ff */
[----:B------:R-:W-:Y:S03]  /*7950*/  STL.64 [R1+0x4c0], R62 ;  /* 0x0004c03e01007387 */ /* 0x000fe60000100a00 */
[C---:B------:R-:W-:Y:S01]  /*7960*/  LEA R12, R39.reuse, R11, 0x2 ;  /* 0x0000000b270c7211 */ /* 0x040fe200078e10ff */
[----:B------:R1:W-:Y:S04]  /*7970*/  STL.64 [R1+0x4b0], R16 ;  /* 0x0004b01001007387 */ /* 0x0003e80000100a00 */
[----:B------:R2:W-:Y:S01]  /*7980*/  STL.64 [R1+0x4a8], R18 ;  /* 0x0004a81201007387 */ /* 0x0005e20000100a00 */
[----:B0-----:R-:W-:-:S04]  /*7990*/  LEA R14, R39, R12, 0x2 ;  /* 0x0000000c270e7211 */ /* 0x001fc800078e10ff */
[----:B------:R-:W-:Y:S02]  /*79a0*/  LEA R15, R39, R14, 0x2 ;  /* 0x0000000e270f7211 */ /* 0x000fe400078e10ff */
[CC--:B-1----:R-:W-:Y:S02]  /*79b0*/  LEA R16, P5, R23.reuse, R35.reuse, 0x1 ;  /* 0x0000002317107211 */ /* 0x0c2fe400078a08ff */
[C---:B--2---:R-:W-:Y:S02]  /*79c0*/  LEA R18, P3, R24.reuse, R35, 0x1 ;  /* 0x0000002318127211 */ /* 0x044fe400078608ff */
[----:B------:R-:W-:Y:S02]  /*79d0*/  LEA.HI.X.SX32 R17, R23, R37, 0x1, P5 ;  /* 0x0000002517117211 */ /* 0x000fe400028f0eff */
[C---:B------:R-:W-:Y:S02]  /*79e0*/  LEA R20, P5, R25.reuse, R35, 0x1 ;  /* 0x0000002319147211 */ /* 0x040fe400078a08ff */
[-C--:B------:R-:W-:Y:S01]  /*79f0*/  LEA.HI.X.SX32 R19, R24, R37.reuse, 0x1, P3 ;  /* 0x0000002518137211 */ /* 0x080fe200018f0eff */
[----:B------:R0:W-:Y:S01]  /*7a00*/  STL.64 [R1+0x4a0], R16 ;  /* 0x0004a01001007387 */ /* 0x0001e20000100a00 */
[----:B------:R-:W-:Y:S01]  /*7a10*/  LEA.HI.X.SX32 R21, R25, R37, 0x1, P5 ;  /* 0x0000002519157211 */ /* 0x000fe200028f0eff */
[----:B------:R-:W-:-:S02]  /*7a20*/  IMAD R25, R5, 0xd, RZ ;  /* 0x0000000d05197824 */ /* 0x000fc400078e02ff */
[----:B------:R1:W-:Y:S04]  /*7a30*/  STL.64 [R1+0x498], R18 ;  /* 0x0004981201007387 */ /* 0x0003e80000100a00 */
[----:B------:R2:W-:Y:S01]  /*7a40*/  STL.64 [R1+0x490], R20 ;  /* 0x0004901401007387 */ /* 0x0005e20000100a00 */
[C---:B0-----:R-:W-:Y:S02]  /*7a50*/  LEA R16, R39.reuse, R15, 0x2 ;  /* 0x0000000f27107211 */ /* 0x041fe400078e10ff */
[-C--:B-1----:R-:W-:Y:S02]  /*7a60*/  LEA R18, P3, R26, R35.reuse, 0x1 ;  /* 0x000000231a127211 */ /* 0x082fe400078608ff */
[----:B------:R-:W-:Y:S02]  /*7a70*/  LEA R17, R39, R16, 0x2 ;  /* 0x0000001027117211 */ /* 0x000fe400078e10ff */
[----:B--2---:R-:W-:-:S02]  /*7a80*/  LEA R20, P5, R27, R35, 0x1 ;  /* 0x000000231b147211 */ /* 0x004fc400078a08ff */
[----:B------:R-:W-:Y:S02]  /*7a90*/  LEA.HI.X.SX32 R19, R26, R37, 0x1, P3 ;  /* 0x000000251a137211 */ /* 0x000fe400018f0eff */
[C---:B------:R-:W-:Y:S02]  /*7aa0*/  LEA R22, P3, R28.reuse, R35, 0x1 ;  /* 0x000000231c167211 */ /* 0x040fe400078608ff */
[-C--:B------:R-:W-:Y:S01]  /*7ab0*/  LEA.HI.X.SX32 R21, R27, R37.reuse, 0x1, P5 ;  /* 0x000000251b157211 */ /* 0x080fe200028f0eff */
[----:B------:R0:W-:Y:S01]  /*7ac0*/  STL.64 [R1+0x488], R18 ;  /* 0x0004881201007387 */ /* 0x0001e20000100a00 */
[----:B------:R-:W-:Y:S01]  /*7ad0*/  LEA.HI.X.SX32 R23, R28, R37, 0x1, P3 ;  /* 0x000000251c177211 */ /* 0x000fe200018f0eff */
[----:B------:R-:W-:Y:S02]  /*7ae0*/  IMAD R27, R5, 0xe, RZ ;  /* 0x0000000e051b7824 */ /* 0x000fe400078e02ff */
[----:B------:R1:W-:Y:S04]  /*7af0*/  STL.64 [R1+0x480], R20 ;  /* 0x0004801401007387 */ /* 0x0003e80000100a00 */
[----:B------:R2:W-:Y:S01]  /*7b00*/  STL.64 [R1+0x478], R22 ;  /* 0x0004781601007387 */ /* 0x0005e20000100a00 */
[----:B0-----:R-:W-:-:S02]  /*7b10*/  LEA R18, R39, R17, 0x2 ;  /* 0x0000001127127211 */ /* 0x001fc400078e10ff */
[-C--:B-1----:R-:W-:Y:S02]  /*7b20*/  LEA R20, P5, R29, R35.reuse, 0x1 ;  /* 0x000000231d147211 */ /* 0x082fe400078a08ff */
[----:B------:R-:W-:Y:S02]  /*7b30*/  LEA R19, R39, R18, 0x2 ;  /* 0x0000001227137211 */ /* 0x000fe400078e10ff */
[C---:B--2---:R-:W-:Y:S02]  /*7b40*/  LEA R22, P3, R30.reuse, R35, 0x1 ;  /* 0x000000231e167211 */ /* 0x044fe400078608ff */
[----:B------:R-:W-:Y:S01]  /*7b50*/  LEA.HI.X.SX32 R21, R29, R37, 0x1, P5 ;  /* 0x000000251d157211 */ /* 0x000fe200028f0eff */
[----:B------:R-:W-:Y:S01]  /*7b60*/  IMAD R29, R5, 0x12, RZ ;  /* 0x00000012051d7824 */ /* 0x000fe200078e02ff */
[C---:B------:R-:W-:Y:S02]  /*7b70*/  LEA R62, P5, R31.reuse, R35, 0x1 ;  /* 0x000000231f3e7211 */ /* 0x040fe400078a08ff */
[-C--:B------:R-:W-:Y:S01]  /*7b80*/  LEA.HI.X.SX32 R23, R30, R37.reuse, 0x1, P3 ;  /* 0x000000251e177211 */ /* 0x080fe200018f0eff */
[----:B------:R0:W-:Y:S01]  /*7b90*/  STL.64 [R1+0x470], R20 ;  /* 0x0004701401007387 */ /* 0x0001e20000100a00 */
[----:B------:R-:W-:-:S03]  /*7ba0*/  LEA.HI.X.SX32 R63, R31, R37, 0x1, P5 ;  /* 0x000000251f3f7211 */ /* 0x000fc600028f0eff */
        /* <DEDUP_REMOVED lines=17> */
[-C--:B------:R-:W-:Y:S02]  /*7cc0*/  LEA.HI.X.SX32 R63, R0, R37.reuse, 0x1, P5 ;  /* 0x00000025003f7211 */ /* 0x080fe400028f0eff */
[----:B------:R-:W-:Y:S02]  /*7cd0*/  LEA.HI.X.SX32 R31, R6, R37, 0x1, P3 ;  /* 0x00000025061f7211 */ /* 0x000fe400018f0eff */
[C---:B------:R-:W-:Y:S01]  /*7ce0*/  LEA R32, P5, R8.reuse, R35, 0x1 ;  /* 0x0000002308207211 */ /* 0x040fe200078a08ff */
[----:B------:R-:W-:Y:S01]  /*7cf0*/  STL.64 [R1+0x440], R62 ;  /* 0x0004403e01007387 */ /* 0x000fe20000100a00 */
[C---:B------:R-:W-:Y:S02]  /*7d00*/  LEA R0, R39.reuse, R23, 0x2 ;  /* 0x0000001727007211 */ /* 0x040fe400078e10ff */
[----:B------:R-:W-:Y:S01]  /*7d10*/  LEA.HI.X.SX32 R33, R8, R37, 0x1, P5 ;  /* 0x0000002508217211 */ /* 0x000fe200028f0eff */
[----:B------:R0:W-:Y:S01]  /*7d20*/  STL.64 [R1+0x438], R30 ;  /* 0x0004381e01007387 */ /* 0x0001e20000100a00 */
[----:B------:R-:W-:-:S03]  /*7d30*/  LEA R4, R39, R0, 0x2 ;  /* 0x0000000027047211 */ /* 0x000fc600078e10ff */
[----:B------:R1:W-:Y:S01]  /*7d40*/  STL.64 [R1+0x430], R32 ;  /* 0x0004302001007387 */ /* 0x0003e20000100a00 */
[----:B------:R-:W-:-:S04]  /*7d50*/  LEA R6, R39, R4, 0x2 ;  /* 0x0000000427067211 */ /* 0x000fc800078e10ff */
[----:B------:R-:W-:Y:S02]  /*7d60*/  LEA R8, R39, R6, 0x2 ;  /* 0x0000000627087211 */ /* 0x000fe400078e10ff */
[----:B0-----:R-:W-:-:S04]  /*7d70*/  LEA R30, P3, R9, R35, 0x1 ;  /* 0x00000023091e7211 */ /* 0x001fc800078608ff */
[----:B------:R-:W-:Y:S02]  /*7d80*/  LEA.HI.X.SX32 R31, R9, R37, 0x1, P3 ;  /* 0x00000025091f7211 */ /* 0x000fe400018f0eff */
[----:B-1----:R-:W-:Y:S02]  /*7d90*/  LEA R32, P5, R11, R35, 0x1 ;  /* 0x000000230b207211 */ /* 0x002fe400078a08ff */
[----:B------:R-:W-:Y:S01]  /*7da0*/  LEA R9, R39, R8, 0x2 ;  /* 0x0000000827097211 */ /* 0x000fe200078e10ff */
[----:B------:R0:W-:Y:S01]  /*7db0*/  STL.64 [R1+0x428], R30 ;  /* 0x0004281e01007387 */ /* 0x0001e20000100a00 */
[----:B------:R-:W-:Y:S02]  /*7dc0*/  LEA.HI.X.SX32 R33, R11, R37, 0x1, P5 ;  /* 0x000000250b217211 */ /* 0x000fe400028f0eff */
[----:B------:R-:W-:-:S03]  /*7dd0*/  LEA R11, R39, R9, 0x2 ;  /* 0x00000009270b7211 */ /* 0x000fc600078e10ff */
[----:B------:R1:W-:Y:S01]  /*7de0*/  STL.64 [R1+0x420], R32 ;  /* 0x0004202001007387 */ /* 0x0003e20000100a00 */
[----:B0-----:R-:W-:-:S04]  /*7df0*/  LEA R30, P3, R12, R35, 0x1 ;  /* 0x000000230c1e7211 */ /* 0x001fc800078608ff */
[----:B------:R-:W-:Y:S02]  /*7e00*/  LEA.HI.X.SX32 R31, R12, R37, 0x1, P3 ;  /* 0x000000250c1f7211 */ /* 0x000fe400018f0eff */
[C---:B-1----:R-:W-:Y:S02]  /*7e10*/  LEA R32, P5, R14.reuse, R35, 0x1 ;  /* 0x000000230e207211 */ /* 0x042fe400078a08ff */
[----:B------:R-:W-:Y:S01]  /*7e20*/  LEA R12, R39, R11, 0x2 ;  /* 0x0000000b270c7211 */ /* 0x000fe200078e10ff */
[----:B------:R0:W-:Y:S01]  /*7e30*/  STL.64 [R1+0x418], R30 ;  /* 0x0004181e01007387 */ /* 0x0001e20000100a00 */
[----:B------:R-:W-:-:S05]  /*7e40*/  LEA.HI.X.SX32 R33, R14, R37, 0x1, P5 ;  /* 0x000000250e217211 */ /* 0x000fca00028f0eff */
[----:B------:R1:W-:Y:S01]  /*7e50*/  STL.64 [R1+0x410], R32 ;  /* 0x0004102001007387 */ /* 0x0003e20000100a00 */
[----:B0-----:R-:W-:-:S04]  /*7e60*/  LEA R30, P3, R15, R35, 0x1 ;  /* 0x000000230f1e7211 */ /* 0x001fc800078608ff */
[----:B------:R-:W-:Y:S02]  /*7e70*/  LEA.HI.X.SX32 R31, R15, R37, 0x1, P3 ;  /* 0x000000250f1f7211 */ /* 0x000fe400018f0eff */
[----:B-1----:R-:W-:-:S03]  /*7e80*/  LEA R32, P5, R16, R35, 0x1 ;  /* 0x0000002310207211 */ /* 0x002fc600078a08ff */
[----:B------:R0:W-:Y:S01]  /*7e90*/  STL.64 [R1+0x408], R30 ;  /* 0x0004081e01007387 */ /* 0x0001e20000100a00 */
[----:B------:R-:W-:Y:S02]  /*7ea0*/  LEA.HI.X.SX32 R33, R16, R37, 0x1, P5 ;  /* 0x0000002510217211 */ /* 0x000fe400028f0eff */
[----:B------:R-:W-:-:S03]  /*7eb0*/  LEA R14, P5, R18, R35, 0x1 ;  /* 0x00000023120e7211 */ /* 0x000fc600078a08ff */
[----:B------:R1:W-:Y:S01]  /*7ec0*/  STL.64 [R1+0x400], R32 ;  /* 0x0004002001007387 */ /* 0x0003e20000100a00 */
[----:B------:R-:W-:Y:S02]  /*7ed0*/  LEA.HI.X.SX32 R15, R18, R37, 0x1, P5 ;  /* 0x00000025120f7211 */ /* 0x000fe400028f0eff */
[----:B0-----:R-:W-:-:S04]  /*7ee0*/  LEA R30, P3, R17, R35, 0x1 ;  /* 0x00000023111e7211 */ /* 0x001fc800078608ff */
[----:B------:R-:W-:Y:S02]  /*7ef0*/  LEA.HI.X.SX32 R31, R17, R37, 0x1, P3 ;  /* 0x00000025111f7211 */ /* 0x000fe400018f0eff */
[----:B-1----:R-:W-:-:S03]  /*7f00*/  LEA R32, P3, R19, R35, 0x1 ;  /* 0x0000002313207211 */ /* 0x002fc600078608ff */
[----:B------:R0:W-:Y:S01]  /*7f10*/  STL.64 [R1+0x3f8], R30 ;  /* 0x0003f81e01007387 */ /* 0x0001e20000100a00 */
[----:B------:R-:W-:Y:S01]  /*7f20*/  LEA.HI.X.SX32 R33, R19, R37, 0x1, P3 ;  /* 0x0000002513217211 */ /* 0x000fe200018f0eff */
[----:B------:R-:W-:Y:S01]  /*7f30*/  IMAD R19, R5, 0xa, RZ ;  /* 0x0000000a05137824 */ /* 0x000fe200078e02ff */
[C---:B------:R-:W-:Y:S01]  /*7f40*/  LEA R16, P3, R21.reuse, R35, 0x1 ;  /* 0x0000002315107211 */ /* 0x040fe200078608ff */
[----:B------:R1:W-:Y:S03]  /*7f50*/  STL.64 [R1+0x3f0], R14 ;  /* 0x0003f00e01007387 */ /* 0x0003e60000100a00 */
[----:B------:R-:W-:Y:S01]  /*7f60*/  LEA.HI.X.SX32 R17, R21, R37, 0x1, P3 ;  /* 0x0000002515117211 */ /* 0x000fe200018f0eff */
[----:B------:R2:W-:Y:S01]  /*7f70*/  STL.64 [R1+0x3e8], R32 ;  /* 0x0003e82001007387 */ /* 0x0005e20000100a00 */
[----:B------:R-:W-:Y:S01]  /*7f80*/  IMAD R21, R5, 0xb, RZ ;  /* 0x0000000b05157824 */ /* 0x000fe200078e02ff */
[----:B0-----:R-:W-:-:S04]  /*7f90*/  LEA R30, P5, R20, R35, 0x1 ;  /* 0x00000023141e7211 */ /* 0x001fc800078a08ff */
[----:B------:R-:W-:Y:S02]  /*7fa0*/  LEA.HI.X.SX32 R31, R20, R37, 0x1, P5 ;  /* 0x00000025141f7211 */ /* 0x000fe400028f0eff */
[C---:B-1----:R-:W-:Y:S02]  /*7fb0*/  LEA R14, R39.reuse, R12, 0x2 ;  /* 0x0000000c270e7211 */ /* 0x042fe400078e10ff */
[C---:B--2---:R-:W-:Y:S01]  /*7fc0*/  LEA R32, P5, R22.reuse, R35, 0x1 ;  /* 0x0000002316207211 */ /* 0x044fe200078a08ff */
[----:B------:R0:W-:Y:S01]  /*7fd0*/  STL.64 [R1+0x3e0], R30 ;  /* 0x0003e01e01007387 */ /* 0x0001e20000100a00 */
[----:B------:R-:W-:Y:S02]  /*7fe0*/  LEA R15, R39, R14, 0x2 ;  /* 0x0000000e270f7211 */ /* 0x000fe400078e10ff */
[----:B------:R-:W-:Y:S01]  /*7ff0*/  LEA.HI.X.SX32 R33, R22, R37, 0x1, P5 ;  /* 0x0000002516217211 */ /* 0x000fe200028f0eff */
[----:B------:R1:W-:Y:S04]  /*8000*/  STL.64 [R1+0x3d8], R16 ;  /* 0x0003d81001007387 */ /* 0x0003e80000100a00 */
[----:B------:R2:W-:Y:S01]  /*8010*/  STL.64 [R1+0x3d0], R32 ;  /* 0x0003d02001007387 */ /* 0x0005e20000100a00 */
[----:B0-----:R-:W-:-:S04]  /*8020*/  LEA R30, P3, R23, R35, 0x1 ;  /* 0x00000023171e7211 */ /* 0x001fc800078608ff */
[----:B------:R-:W-:Y:S01]  /*8030*/  LEA.HI.X.SX32 R31, R23, R37, 0x1, P3 ;  /* 0x00000025171f7211 */ /* 0x000fe200018f0eff */
[----:B------:R-:W-:Y:S01]  /*8040*/  IMAD R23, R5, 0xc, RZ ;  /* 0x0000000c05177824 */ /* 0x000fe200078e02ff */
[C---:B-1----:R-:W-:Y:S02]  /*8050*/  LEA R16, R39.reuse, R15, 0x2 ;  /* 0x0000000f27107211 */ /* 0x042fe400078e10ff */
[C---:B--2---:R-:W-:Y:S01]  /*8060*/  LEA R32, P5, R0.reuse, R35, 0x1 ;  /* 0x0000002300207211 */ /* 0x044fe200078a08ff */
[----:B------:R0:W-:Y:S01]  /*8070*/  STL.64 [R1+0x3c0], R30 ;  /* 0x0003c01e01007387 */ /* 0x0001e20000100a00 */
[C---:B------:R-:W-:Y:S02]  /*8080*/  LEA R17, R39.reuse, R16, 0x2 ;  /* 0x0000001027117211 */ /* 0x040fe400078e10ff */
[----:B------:R-:W-:Y:S02]  /*8090*/  LEA.HI.X.SX32 R33, R0, R37, 0x1, P5 ;  /* 0x0000002500217211 */ /* 0x000fe400028f0eff */
[----:B------:R-:W-:-:S03]  /*80a0*/  LEA R0, R39, R17, 0x2 ;  /* 0x0000001127007211 */ /* 0x000fc600078e10ff */
[----:B------:R1:W-:Y:S01]  /*80b0*/  STL.64 [R1+0x3b8], R32 ;  /* 0x0003b82001007387 */ /* 0x0003e20000100a00 */
[----:B0-----:R-:W-:-:S04]  /*80c0*/  LEA R30, P3, R4, R35, 0x1 ;  /* 0x00000023041e7211 */ /* 0x001fc800078608ff */
[----:B------:R-:W-:Y:S02]  /*80d0*/  LEA.HI.X.SX32 R31, R4, R37, 0x1, P3 ;  /* 0x00000025041f7211 */ /* 0x000fe400018f0eff */
[C---:B------:R-:W-:Y:S02]  /*80e0*/  LEA R4, R39.reuse, R0, 0x2 ;  /* 0x0000000027047211 */ /* 0x040fe400078e10ff */
[C---:B-1----:R-:W-:Y:S01]  /*80f0*/  LEA R32, P5, R6.reuse, R35, 0x1 ;  /* 0x0000002306207211 */ /* 0x042fe200078a08ff */
[----:B------:R0:W-:Y:S03]  /*8100*/  STL.64 [R1+0x3b0], R30 ;  /* 0x0003b01e01007387 */ /* 0x0001e60000100a00 */
[----:B------:R-:W-:Y:S02]  /*8110*/  LEA.HI.X.SX32 R33, R6, R37, 0x1, P5 ;  /* 0x0000002506217211 */ /* 0x000fe400028f0eff */
[----:B------:R-:W-:-:S03]  /*8120*/  LEA R6, R39, R4, 0x2 ;  /* 0x0000000427067211 */ /* 0x000fc600078e10ff */
[----:B------:R1:W-:Y:S01]  /*8130*/  STL.64 [R1+0x3a8], R32 ;  /* 0x0003a82001007387 */ /* 0x0003e20000100a00 */
[----:B0-----:R-:W-:-:S04]  /*8140*/  LEA R30, P3, R8, R35, 0x1 ;  /* 0x00000023081e7211 */ /* 0x001fc800078608ff */
[----:B------:R-:W-:Y:S02]  /*8150*/  LEA.HI.X.SX32 R31, R8, R37, 0x1, P3 ;  /* 0x00000025081f7211 */ /* 0x000fe400018f0eff */
[----:B------:R-:W-:Y:S02]  /*8160*/  LEA R8, R39, R6, 0x2 ;  /* 0x0000000627087211 */ /* 0x000fe400078e10ff */
[C---:B-1----:R-:W-:Y:S01]  /*8170*/  LEA R32, P5, R9.reuse, R35, 0x1 ;  /* 0x0000002309207211 */ /* 0x042fe200078a08ff */
[----:B------:R0:W-:Y:S03]  /*8180*/  STL.64 [R1+0x3a0], R30 ;  /* 0x0003a01e01007387 */ /* 0x0001e60000100a00 */
        /* <DEDUP_REMOVED lines=13> */
[----:B------:R-:W-:Y:S02]  /*8260*/  LEA R14, R5, -R5, 0x5 ;  /* 0x80000005050e7211 */ /* 0x000fe400078e28ff */
[C---:B-1----:R-:W-:Y:S01]  /*8270*/  LEA R32, P5, R15.reuse, R35, 0x1 ;  /* 0x000000230f207211 */ /* 0x042fe200078a08ff */
[----:B------:R0:W-:Y:S03]  /*8280*/  STL.64 [R1+0x380], R30 ;  /* 0x0003801e01007387 */ /* 0x0001e60000100a00 */
[----:B------:R-:W-:Y:S01]  /*8290*/  LEA.HI.X.SX32 R33, R15, R37, 0x1, P5 ;  /* 0x000000250f217211 */ /* 0x000fe200028f0eff */
[----:B------:R-:W-:-:S04]  /*82a0*/  IMAD R15, R5, 0x7, RZ ;  /* 0x00000007050f7824 */ /* 0x000fc800078e02ff */
[----:B------:R1:W-:Y:S01]  /*82b0*/  STL.64 [R1+0x378], R32 ;  /* 0x0003782001007387 */ /* 0x0003e20000100a00 */
[----:B0-----:R-:W-:-:S04]  /*82c0*/  LEA R30, P3, R16, R35, 0x1 ;  /* 0x00000023101e7211 */ /* 0x001fc800078608ff */
[----:B------:R-:W-:Y:S02]  /*82d0*/  LEA.HI.X.SX32 R31, R16, R37, 0x1, P3 ;  /* 0x00000025101f7211 */ /* 0x000fe400018f0eff */
[----:B-1----:R-:W-:-:S03]  /*82e0*/  LEA R32, P5, R17, R35, 0x1 ;  /* 0x0000002311207211 */ /* 0x002fc600078a08ff */
[----:B------:R0:W-:Y:S01]  /*82f0*/  STL.64 [R1+0x370], R30 ;  /* 0x0003701e01007387 */ /* 0x0001e20000100a00 */
[----:B------:R-:W-:Y:S01]  /*8300*/  LEA.HI.X.SX32 R33, R17, R37, 0x1, P5 ;  /* 0x0000002511217211 */ /* 0x000fe200028f0eff */
[----:B------:R-:W-:-:S04]  /*8310*/  IMAD R17, R5, 0x9, RZ ;  /* 0x0000000905117824 */ /* 0x000fc800078e02ff */
        /* <DEDUP_REMOVED lines=22> */
[----:B------:R-:W-:Y:S01]  /*8480*/  LEA.HI.X.SX32 R33, R11, R37, 0x1, P5 ;  /* 0x000000250b217211 */ /* 0x000fe200028f0eff */
[----:B------:R-:W-:-:S04]  /*8490*/  IMAD R11, R5, 0x6, RZ ;  /* 0x00000006050b7824 */ /* 0x000fc800078e02ff */
[----:B------:R1:W-:Y:S01]  /*84a0*/  STL.64 [R1+0x338], R32 ;  /* 0x0003382001007387 */ /* 0x0003e20000100a00 */
[----:B0-----:R-:W-:-:S04]  /*84b0*/  LEA R30, P3, R12, R35, 0x1 ;  /* 0x000000230c1e7211 */ /* 0x001fc800078608ff */
[----:B------:R-:W-:Y:S02]  /*84c0*/  LEA.HI.X.SX32 R31, R12, R37, 0x1, P3 ;  /* 0x000000250c1f7211 */ /* 0x000fe400018f0eff */
[----:B------:R-:W-:Y:S02]  /*84d0*/  MOV R12, 0x3f800000 ;  /* 0x3f800000000c7802 */ /* 0x000fe40000000f00 */
        /* <DEDUP_REMOVED lines=8> */
[CC--:B-1----:R-:W-:Y:S01]  /*8560*/  LEA R32, P5, R6.reuse, R35.reuse, 0x1 ;  /* 0x0000002306207211 */ /* 0x0c2fe200078a08ff */
[----:B------:R0:W-:Y:S01]  /*8570*/  STL.64 [R1+0x320], R30 ;  /* 0x0003201e01007387 */ /* 0x0001e20000100a00 */
[C---:B------:R-:W-:Y:S02]  /*8580*/  LEA R62, P3, R9.reuse, R35, 0x1 ;  /* 0x00000023093e7211 */ /* 0x040fe400078608ff */
[-C--:B------:R-:W-:Y:S02]  /*8590*/  LEA.HI.X.SX32 R33, R6, R37.reuse, 0x1, P5 ;  /* 0x0000002506217211 */ /* 0x080fe400028f0eff */
[----:B------:R-:W-:-:S02]  /*85a0*/  LEA.HI.X.SX32 R63, R9, R37, 0x1, P3 ;  /* 0x00000025093f7211 */ /* 0x000fc400018f0eff */
[----:B------:R-:W-:Y:S01]  /*85b0*/  IADD3 RZ, P3, R7, R2, RZ ;  /* 0x0000000207ff7210 */ /* 0x000fe20007f7e0ff */
[----:B------:R1:W-:Y:S01]  /*85c0*/  STL.64 [R1+0x318], R32 ;  /* 0x0003182001007387 */ /* 0x0003e20000100a00 */
[C---:B------:R-:W-:Y:S01]  /*85d0*/  IMAD R7, R5.reuse, 0x3, RZ ;  /* 0x0000000305077824 */ /* 0x040fe200078e02ff */
[----:B------:R-:W-:Y:S02]  /*85e0*/  LEA R9, R5, R5, 0x2 ;  /* 0x0000000505097211 */ /* 0x000fe400078e10ff */
[C---:B0-----:R-:W-:Y:S02]  /*85f0*/  LEA R30, P6, R8.reuse, R35, 0x1 ;  /* 0x00000023081e7211 */ /* 0x041fe400078c08ff */
[----:B------:R-:W-:Y:S02]  /*8600*/  LEA.HI.X.SX32 R39, R29, R3, 0x1, P1 ;  /* 0x000000031d277211 */ /* 0x000fe400008f0eff */
[----:B------:R-:W-:Y:S02]  /*8610*/  LEA.HI.X.SX32 R31, R8, R37, 0x1, P6 ;  /* 0x00000025081f7211 */ /* 0x000fe400030f0eff */
[----:B------:R-:W-:-:S02]  /*8620*/  MOV R8, 0xff800000 ;  /* 0xff80000000087802 */ /* 0x000fc40000000f00 */
[C---:B-1----:R-:W-:Y:S01]  /*8630*/  LEA R32, P5, R0.reuse, R35, 0x1 ;  /* 0x0000002300207211 */ /* 0x042fe200078a08ff */
[----:B------:R0:W-:Y:S01]  /*8640*/  STL.64 [R1+0x310], R30 ;  /* 0x0003101e01007387 */ /* 0x0001e20000100a00 */
[----:B------:R-:W-:Y:S02]  /*8650*/  MOV R6, 0x3f800000 ;  /* 0x3f80000000067802 */ /* 0x000fe40000000f00 */
[----:B------:R-:W-:Y:S01]  /*8660*/  LEA.HI.X.SX32 R33, R0, R37, 0x1, P5 ;  /* 0x0000002500217211 */ /* 0x000fe200028f0eff */
[----:B------:R-:W-:Y:S01]  /*8670*/  STL.64 [R1+0x308], R62 ;  /* 0x0003083e01007387 */ /* 0x000fe20000100a00 */
[-C--:B------:R-:W-:Y:S01]  /*8680*/  IADD3 RZ, P5, R19, R2.reuse, RZ ;  /* 0x0000000213ff7210 */ /* 0x080fe20007fbe0ff */
[----:B------:R-:W-:Y:S02]  /*8690*/  IMAD R0, R5, 0x1a, RZ ;  /* 0x0000001a05007824 */ /* 0x000fe400078e02ff */
[----:B------:R1:W-:Y:S01]  /*86a0*/  STL.64 [R1+0x300], R32 ;  /* 0x0003002001007387 */ /* 0x0003e20000100a00 */
[----:B------:R-:W-:Y:S01]  /*86b0*/  LEA.HI.X.SX32 R59, R9, R3, 0x1, P5 ;  /* 0x00000003093b7211 */ /* 0x000fe200028f0eff */
[----:B------:R-:W-:Y:S01]  /*86c0*/  IMAD R9, R5, 0x2c, RZ ;  /* 0x0000002c05097824 */ /* 0x000fe200078e02ff */
[----:B------:R-:W-:-:S02]  /*86d0*/  IADD3 RZ, P5, R27, R2, RZ ;  /* 0x000000021bff7210 */ /* 0x000fc40007fbe0ff */
[C---:B0-----:R-:W-:Y:S01]  /*86e0*/  LEA R30, P6, R4.reuse, R35, 0x1 ;  /* 0x00000023041e7211 */ /* 0x041fe200078c08ff */
[----:B------:R-:W-:Y:S01]  /*86f0*/  IMAD R35, R5, 0x18, RZ ;  /* 0x0000001805237824 */ /* 0x000fe200078e02ff */
[----:B------:R-:W-:Y:S01]  /*8700*/  LEA.HI.X.SX32 R55, R15, R3, 0x1, P5 ;  /* 0x000000030f377211 */ /* 0x000fe200028f0eff */
[C---:B------:R-:W-:Y:S01]  /*8710*/  IMAD R15, R5.reuse, 0x2e, RZ ;  /* 0x0000002e050f7824 */ /* 0x040fe200078e02ff */
[----:B------:R-:W-:Y:S01]  /*8720*/  LEA.HI.X.SX32 R31, R4, R37, 0x1, P6 ;  /* 0x00000025041f7211 */ /* 0x000fe200030f0eff */
[----:B------:R-:W-:Y:S01]  /*8730*/  IMAD R4, R5, 0x1c, RZ ;  /* 0x0000001c05047824 */ /* 0x000fe200078e02ff */
[----:B------:R-:W-:Y:S01]  /*8740*/  IADD3 RZ, P6, R11, R2, RZ ;  /* 0x000000020bff7210 */ /* 0x000fe20007fde0ff */
[----:B-1----:R-:W-:Y:S01]  /*8750*/  IMAD R33, R5, 0x16, RZ ;  /* 0x0000001605217824 */ /* 0x002fe200078e02ff */
[----:B------:R-:W-:Y:S01]  /*8760*/  CS2R R62, SRZ ;  /* 0x00000000003e7805 */ /* 0x000fe2000001ff00 */
[----:B------:R0:W-:Y:S01]  /*8770*/  STL.64 [R1+0x2f8], R30 ;  /* 0x0002f81e01007387 */ /* 0x0001e20000100a00 */
[----:B------:R-:W-:-:S02]  /*8780*/  LEA.HI.X.SX32 R61, R7, R3, 0x1, P6 ;  /* 0x00000003073d7211 */ /* 0x000fc400030f0eff */
[----:B------:R-:W-:-:S03]  /*8790*/  IADD3 RZ, P6, R23, R2, RZ ;  /* 0x0000000217ff7210 */ /* 0x000fc60007fde0ff */
[----:B------:R-:W-:Y:S01]  /*87a0*/  STL [R1+0x2e4], R61 ;  /* 0x0002e43d01007387 */ /* 0x000fe20000100800 */
[-C--:B------:R-:W-:Y:S01]  /*87b0*/  LEA.HI.X.SX32 R57, R11, R3.reuse, 0x1, P6 ;  /* 0x000000030b397211 */ /* 0x080fe200030f0eff */
[----:B------:R-:W-:Y:S01]  /*87c0*/  IMAD R11, R5, 0x11, RZ ;  /* 0x00000011050b7824 */ /* 0x000fe200078e02ff */
[-C--:B------:R-:W-:Y:S01]  /*87d0*/  IADD3 RZ, P6, R29, R2.reuse, RZ ;  /* 0x000000021dff7210 */ /* 0x080fe20007fde0ff */
[----:B------:R1:W-:Y:S01]  /*87e0*/  STL [R1+0x2dc], R59 ;  /* 0x0002dc3b01007387 */ /* 0x0003e20000100800 */
[----:B0-----:R-:W-:Y:S02]  /*87f0*/  IMAD R31, R5, 0x14, RZ ;  /* 0x00000014051f7824 */ /* 0x001fe400078e02ff */
[-C--:B------:R-:W-:Y:S01]  /*8800*/  LEA.HI.X.SX32 R53, R17, R3.reuse, 0x1, P6 ;  /* 0x0000000311357211 */ /* 0x080fe200030f0eff */
[----:B------:R-:W-:Y:S01]  /*8810*/  STL [R1+0x2d4], R57 ;  /* 0x0002d43901007387 */ /* 0x000fe20000100800 */
[-C--:B------:R-:W-:Y:S01]  /*8820*/  IADD3 RZ, P6, R33, R2.reuse, RZ ;  /* 0x0000000221ff7210 */ /* 0x080fe20007fde0ff */
[----:B------:R-:W-:Y:S01]  /*8830*/  IMAD R17, R5, 0x30, RZ ;  /* 0x0000003005117824 */ /* 0x000fe200078e02ff */
[----:B------:R-:W-:Y:S01]  /*8840*/  IADD3 RZ, P5, R31, R2, RZ ;  /* 0x000000021fff7210 */ /* 0x000fe20007fbe0ff */
[----:B------:R0:W-:Y:S01]  /*8850*/  STL [R1+0x2cc], R55 ;  /* 0x0002cc3701007387 */ /* 0x0001e20000100800 */
[----:B------:R-:W-:-:S02]  /*8860*/  LEA.HI.X.SX32 R51, R21, R3, 0x1, P6 ;  /* 0x0000000315337211 */ /* 0x000fc400030f0eff */
[----:B-1----:R-:W-:Y:S02]  /*8870*/  CS2R R58, SRZ ;  /* 0x00000000003a7805 */ /* 0x002fe4000001ff00 */
[-C--:B------:R-:W-:Y:S01]  /*8880*/  LEA.HI.X.SX32 R7, R19, R3.reuse, 0x1, P5 ;  /* 0x0000000313077211 */ /* 0x080fe200028f0eff */
[----:B------:R1:W-:Y:S01]  /*8890*/  STL [R1+0x2c4], R53 ;  /* 0x0002c43501007387 */ /* 0x0003e20000100800 */
[-C--:B------:R-:W-:Y:S01]  /*88a0*/  IADD3 RZ, P5, R35, R2.reuse, RZ ;  /* 0x0000000223ff7210 */ /* 0x080fe20007fbe0ff */
[----:B------:R-:W-:Y:S01]  /*88b0*/  IMAD R19, R5, 0x32, RZ ;  /* 0x0000003205137824 */ /* 0x000fe200078e02ff */
[----:B------:R-:W-:Y:S01]  /*88c0*/  IADD3 RZ, P6, R0, R2, RZ ;  /* 0x0000000200ff7210 */ /* 0x000fe20007fde0ff */
[----:B------:R2:W-:Y:S01]  /*88d0*/  STL [R1+0x2bc], R7 ;  /* 0x0002bc0701007387 */ /* 0x0005e20000100800 */
[----:B------:R-:W-:Y:S02]  /*88e0*/  LEA.HI.X.SX32 R49, R23, R3, 0x1, P5 ;  /* 0x0000000317317211 */ /* 0x000fe400028f0eff */
[----:B0-----:R-:W-:-:S02]  /*88f0*/  CS2R R54, SRZ ;  /* 0x0000000000367805 */ /* 0x001fc4000001ff00 */
[-C--:B------:R-:W-:Y:S01]  /*8900*/  IADD3 RZ, P5, R4, R2.reuse, RZ ;  /* 0x0000000204ff7210 */ /* 0x080fe20007fbe0ff */
[----:B------:R-:W-:Y:S01]  /*8910*/  STL [R1+0x2b4], R51 ;  /* 0x0002b43301007387 */ /* 0x000fe20000100800 */
[-C--:B------:R-:W-:Y:S02]  /*8920*/  LEA.HI.X.SX32 R47, R25, R3.reuse, 0x1, P6 ;  /* 0x00000003192f7211 */ /* 0x080fe400030f0eff */
[----:B-1----:R-:W-:Y:S02]  /*8930*/  CS2R R52, SRZ ;  /* 0x0000000000347805 */ /* 0x002fe4000001ff00 */
[-C--:B------:R-:W-:Y:S01]  /*8940*/  IADD3 RZ, P6, R9, R2.reuse, RZ ;  /* 0x0000000209ff7210 */ /* 0x080fe20007fde0ff */
[----:B------:R-:W-:Y:S01]  /*8950*/  IMAD R9, R5, 0xf, RZ ;  /* 0x0000000f05097824 */ /* 0x000fe200078e02ff */
[-C--:B------:R-:W-:Y:S01]  /*8960*/  LEA.HI.X.SX32 R45, R27, R3.reuse, 0x1, P5 ;  /* 0x000000031b2d7211 */ /* 0x080fe200028f0eff */
[----:B--2---:R-:W-:Y:S01]  /*8970*/  IMAD R7, R5, 0x1e, RZ ;  /* 0x0000001e05077824 */ /* 0x004fe200078e02ff */
[-C--:B------:R-:W-:Y:S01]  /*8980*/  LEA.HI.X.SX32 R41, R11, R3.reuse, 0x1, P2 ;  /* 0x000000030b297211 */ /* 0x080fe200010f0eff */
[----:B------:R-:W-:Y:S01]  /*8990*/  IMAD R11, R5, 0x15, RZ ;  /* 0x00000015050b7824 */ /* 0x000fe200078e02ff */
[----:B------:R-:W-:Y:S01]  /*89a0*/  STL [R1+0x2ac], R49 ;  /* 0x0002ac3101007387 */ /* 0x000fe20000100800 */
[-C--:B------:R-:W-:Y:S01]  /*89b0*/  IADD3 RZ, P2, R17, R2.reuse, RZ ;  /* 0x0000000211ff7210 */ /* 0x080fe20007f5e0ff */
[----:B------:R-:W-:Y:S01]  /*89c0*/  IMAD R17, R5, 0x36, RZ ;  /* 0x0000003605117824 */ /* 0x000fe200078e02ff */
[----:B------:R-:W-:Y:S01]  /*89d0*/  IADD3 RZ, P5, R7, R2, RZ ;  /* 0x0000000207ff7210 */ /* 0x000fe20007fbe0ff */
[----:B------:R-:W-:Y:S01]  /*89e0*/  STL [R1+0x2a4], R47 ;  /* 0x0002a42f01007387 */ /* 0x000fe20000100800 */
[----:B------:R-:W-:-:S02]  /*89f0*/  LEA.HI.X.SX32 R29, R31, R3, 0x1, P4 ;  /* 0x000000031f1d7211 */ /* 0x000fc400020f0eff */
[----:B------:R-:W-:Y:S02]  /*8a00*/  CS2R R30, SRZ ;  /* 0x00000000001e7805 */ /* 0x000fe4000001ff00 */
[-C--:B------:R-:W-:Y:S01]  /*8a10*/  LEA.HI.X.SX32 R43, R9, R3.reuse, 0x1, P5 ;  /* 0x00000003092b7211 */ /* 0x080fe200028f0eff */
[----:B------:R-:W-:Y:S01]  /*8a20*/  IMAD R9, R5, 0x13, RZ ;  /* 0x0000001305097824 */ /* 0x000fe200078e02ff */
[-C--:B------:R-:W-:Y:S01]  /*8a30*/  IADD3 RZ, P5, R15, R2.reuse, RZ ;  /* 0x000000020fff7210 */ /* 0x080fe20007fbe0ff */
[----:B------:R-:W-:Y:S01]  /*8a40*/  IMAD R15, R5, 0x34, RZ ;  /* 0x00000034050f7824 */ /* 0x000fe200078e02ff */
[----:B------:R-:W-:Y:S01]  /*8a50*/  STL [R1+0x29c], R45 ;  /* 0x00029c2d01007387 */ /* 0x000fe20000100800 */
[-C--:B------:R-:W-:Y:S02]  /*8a60*/  LEA.HI.X.SX32 R27, R33, R3.reuse, 0x1, P6 ;  /* 0x00000003211b7211 */ /* 0x080fe400030f0eff */
[----:B------:R-:W-:Y:S02]  /*8a70*/  CS2R R32, SRZ ;  /* 0x0000000000207805 */ /* 0x000fe4000001ff00 */
[-C--:B------:R-:W-:Y:S01]  /*8a80*/  LEA.HI.X.SX32 R37, R9, R3.reuse, 0x1, P0 ;  /* 0x0000000309257211 */ /* 0x080fe200000f0eff */
[----:B------:R-:W-:Y:S01]  /*8a90*/  IMAD R9, R5, 0x17, RZ ;  /* 0x0000001705097824 */ /* 0x000fe200078e02ff */
[----:B------:R-:W-:Y:S01]  /*8aa0*/  IADD3 RZ, P0, R15, R2, RZ ;  /* 0x000000020fff7210 */ /* 0x000fe20007f1e0ff */
[----:B------:R0:W-:Y:S01]  /*8ab0*/  STL [R1+0x294], R43 ;  /* 0x0002942b01007387 */ /* 0x0001e20000100800 */
[-C--:B------:R-:W-:Y:S01]  /*8ac0*/  LEA.HI.X.SX32 R15, R11, R3.reuse, 0x1, P3 ;  /* 0x000000030b0f7211 */ /* 0x080fe200018f0eff */
[----:B------:R-:W-:Y:S01]  /*8ad0*/  IMAD R11, R5, 0x3a, RZ ;  /* 0x0000003a050b7824 */ /* 0x000fe200078e02ff */
[-C--:B------:R-:W-:Y:S01]  /*8ae0*/  LEA.HI.X.SX32 R25, R9, R3.reuse, 0x1, P5 ;  /* 0x0000000309197211 */ /* 0x080fe200028f0eff */
[----:B------:R-:W-:Y:S01]  /*8af0*/  STL [R1+0x28c], R41 ;  /* 0x00028c2901007387 */ /* 0x000fe20000100800 */
[----:B------:R-:W-:-:S02]  /*8b00*/  LEA.HI.X.SX32 R9, R35, R3, 0x1, P2 ;  /* 0x0000000323097211 */ /* 0x000fc400010f0eff */
[----:B------:R-:W-:Y:S02]  /*8b10*/  CS2R R34, SRZ ;  /* 0x0000000000227805 */ /* 0x000fe4000001ff00 */
[-C--:B------:R-:W-:Y:S01]  /*8b20*/  IADD3 RZ, P6, R11, R2.reuse, RZ ;  /* 0x000000020bff7210 */ /* 0x080fe20007fde0ff */
[----:B------:R1:W-:Y:S01]  /*8b30*/  STL [R1+0x284], R39 ;  /* 0x0002842701007387 */ /* 0x0003e20000100800 */
[----:B------:R-:W-:Y:S02]  /*8b40*/  MOV R11, 0x3f800000 ;  /* 0x3f800000000b7802 */ /* 0x000fe40000000f00 */
[----:B0-----:R-:W-:Y:S02]  /*8b50*/  CS2R R42, SRZ ;  /* 0x00000000002a7805 */ /* 0x001fe4000001ff00 */
[-C--:B------:R-:W-:Y:S01]  /*8b60*/  IADD3 RZ, P1, R19, R2.reuse, RZ ;  /* 0x0000000213ff7210 */ /* 0x080fe20007f3e0ff */
[----:B------:R0:W-:Y:S01]  /*8b70*/  STL [R1+0x27c], R37 ;  /* 0x00027c2501007387 */ /* 0x0001e20000100800 */
[----:B------:R-:W-:Y:S01]  /*8b80*/  IMAD R19, R5, 0x38, RZ ;  /* 0x0000003805137824 */ /* 0x000fe200078e02ff */
[----:B------:R-:W-:Y:S01]  /*8b90*/  IADD3 RZ, P4, R17, R2, RZ ;  /* 0x0000000211ff7210 */ /* 0x000fe20007f9e0ff */
[----:B------:R-:W-:Y:S01]  /*8ba0*/  IMAD R17, R5, 0x3e, RZ ;  /* 0x0000003e05117824 */ /* 0x000fe200078e02ff */
[----:B------:R2:W-:Y:S01]  /*8bb0*/  STL [R1+0x274], R29 ;  /* 0x0002741d01007387 */ /* 0x0005e20000100800 */
[----:B------:R-:W-:-:S02]  /*8bc0*/  LEA.HI.X.SX32 R133, R0, R3, 0x1, P0 ;  /* 0x0000000300857211 */ /* 0x000fc400000f0eff */
[----:B-1----:R-:W-:Y:S02]  /*8bd0*/  CS2R R38, SRZ ;  /* 0x0000000000267805 */ /* 0x002fe4000001ff00 */
[-C--:B------:R-:W-:Y:S01]  /*8be0*/  IADD3 RZ, P3, R19, R2.reuse, RZ ;  /* 0x0000000213ff7210 */ /* 0x080fe20007f7e0ff */
[----:B------:R1:W-:Y:S01]  /*8bf0*/  STL [R1+0x26c], R15 ;  /* 0x00026c0f01007387 */ /* 0x0003e20000100800 */
[----:B------:R-:W-:Y:S02]  /*8c00*/  IADD3 RZ, P2, R17, R2, RZ ;  /* 0x0000000211ff7210 */ /* 0x000fe40007f5e0ff */
[----:B0-----:R-:W-:Y:S02]  /*8c10*/  CS2R R36, SRZ ;  /* 0x0000000000247805 */ /* 0x001fe4000001ff00 */
[----:B------:R-:W-:Y:S01]  /*8c20*/  LEA.HI.X.SX32 R21, R4, R3, 0x1, P3 ;  /* 0x0000000304157211 */ /* 0x000fe200018f0eff */
[----:B------:R0:W-:Y:S01]  /*8c30*/  STL [R1+0x264], R27 ;  /* 0x0002641b01007387 */ /* 0x0001e20000100800 */
[----:B------:R-:W-:-:S02]  /*8c40*/  LOP3.LUT R4, R13, 0x10, RZ, 0x3c, !PT ;  /* 0x000000100d047812 */ /* 0x000fc400078e3cff */
[----:B--2---:R-:W-:Y:S02]  /*8c50*/  CS2R R28, SRZ ;  /* 0x00000000001c7805 */ /* 0x004fe4000001ff00 */
[C---:B------:R-:W-:Y:S01]  /*8c60*/  LOP3.LUT R0, R13.reuse, 0x20, RZ, 0x3c, !PT ;  /* 0x000000200d007812 */ /* 0x040fe200078e3cff */
[----:B------:R2:W-:Y:S01]  /*8c70*/  STL [R1+0x25c], R25 ;  /* 0x00025c1901007387 */ /* 0x0005e20000100800 */
[----:B------:R-:W-:Y:S01]  /*8c80*/  LOP3.LUT R4, R13, 0x40, RZ, 0x3c, !PT ;  /* 0x000000400d047812 */ /* 0x000fe200078e3cff */
[----:B-1----:R-:W-:Y:S01]  /*8c90*/  IMAD R15, R5, 0x3c, RZ ;  /* 0x0000003c050f7824 */ /* 0x002fe200078e02ff */
[----:B------:R-:W-:Y:S01]  /*8ca0*/  LOP3.LUT R0, R13, 0x50, RZ, 0x3c, !PT ;  /* 0x000000500d007812 */ /* 0x000fe200078e3cff */
[----:B------:R-:W-:Y:S01]  /*8cb0*/  STL [R1+0x254], R9 ;  /* 0x0002540901007387 */ /* 0x000fe20000100800 */
[----:B------:R-:W-:Y:S02]  /*8cc0*/  CS2R R40, SRZ ;  /* 0x0000000000287805 */ /* 0x000fe4000001ff00 */
[----:B0-----:R-:W-:-:S02]  /*8cd0*/  CS2R R26, SRZ ;  /* 0x00000000001a7805 */ /* 0x001fc4000001ff00 */
[----:B------:R-:W-:Y:S01]  /*8ce0*/  IADD3 RZ, P5, R15, R2, RZ ;  /* 0x000000020fff7210 */ /* 0x000fe20007fbe0ff */
[----:B------:R0:W-:Y:S01]  /*8cf0*/  STL [R1+0x204], R8 ;  /* 0x0002040801007387 */ /* 0x0001e20000100800 */
[----:B------:R-:W-:Y:S02]  /*8d00*/  CS2R R44, SRZ ;  /* 0x00000000002c7805 */ /* 0x000fe4000001ff00 */
[----:B--2---:R-:W-:Y:S02]  /*8d10*/  CS2R R24, SRZ ;  /* 0x0000000000187805 */ /* 0x004fe4000001ff00 */
[-C--:B------:R-:W-:Y:S01]  /*8d20*/  LEA.HI.X.SX32 R17, R7, R3.reuse, 0x1, P5 ;  /* 0x0000000307117211 */ /* 0x080fe200028f0eff */
[----:B------:R-:W-:Y:S01]  /*8d30*/  STL [R1+0x2e8], R6 ;  /* 0x0002e80601007387 */ /* 0x000fe20000100800 */
[----:B------:R-:W-:Y:S02]  /*8d40*/  LEA.HI.X.SX32 R7, R14, R3, 0x1, P2 ;  /* 0x000000030e077211 */ /* 0x000fe400010f0eff */
[----:B------:R-:W-:-:S02]  /*8d50*/  CS2R R46, SRZ ;  /* 0x00000000002e7805 */ /* 0x000fc4000001ff00 */
[----:B------:R-:W-:Y:S01]  /*8d60*/  CS2R R48, SRZ ;  /* 0x0000000000307805 */ /* 0x000fe2000001ff00 */
[----:B------:R1:W-:Y:S01]  /*8d70*/  STL [R1+0x2f0], R12 ;  /* 0x0002f00c01007387 */ /* 0x0003e20000100800 */
[----:B------:R-:W-:Y:S02]  /*8d80*/  CS2R R50, SRZ ;  /* 0x0000000000327805 */ /* 0x000fe4000001ff00 */
[----:B0-----:R-:W-:Y:S02]  /*8d90*/  CS2R R8, SRZ ;  /* 0x0000000000087805 */ /* 0x001fe4000001ff00 */
[----:B------:R-:W-:Y:S01]  /*8da0*/  CS2R R56, SRZ ;  /* 0x0000000000387805 */ /* 0x000fe2000001ff00 */
[----:B------:R0:W-:Y:S01]  /*8db0*/  STL [R1+0x2f4], R11 ;  /* 0x0002f40b01007387 */ /* 0x0001e20000100800 */
[----:B------:R-:W-:Y:S02]  /*8dc0*/  CS2R R60, SRZ ;  /* 0x00000000003c7805 */ /* 0x000fe4000001ff00 */
[----:B------:R-:W-:Y:S01]  /*8dd0*/  LOP3.LUT R4, R13, 0x70, RZ, 0x3c, !PT ;  /* 0x000000700d047812 */ /* 0x000fe200078e3cff */
[----:B------:R2:W-:Y:S01]  /*8de0*/  STL [R1+0x2ec], R6 ;  /* 0x0002ec0601007387 */ /* 0x0005e20000100800 */
[----:B------:R-:W-:-:S02]  /*8df0*/  LOP3.LUT R0, R10, 0x40, RZ, 0x3c, !PT ;  /* 0x000000400a007812 */ /* 0x000fc400078e3cff */
[----:B-1----:R-:W-:Y:S02]  /*8e00*/  MOV R12, 0xff800000 ;  /* 0xff800000000c7802 */ /* 0x002fe40000000f00 */
[----:B0-----:R-:W-:-:S03]  /*8e10*/  MOV R11, 0xff800000 ;  /* 0xff800000000b7802 */ /* 0x001fc60000000f00 */
[----:B------:R0:W-:Y:S01]  /*8e20*/  STL [R1+0x208], R12 ;  /* 0x0002080c01007387 */ /* 0x0001e20000100800 */
[----:B--2---:R-:W-:-:S03]  /*8e30*/  MOV R6, 0xff800000 ;  /* 0xff80000000067802 */ /* 0x004fc60000000f00 */
[----:B------:R1:W-:Y:S04]  /*8e40*/  STL [R1+0x20c], R11 ;  /* 0x00020c0b01007387 */ /* 0x0003e80000100800 */
[----:B------:R-:W-:Y:S01]  /*8e50*/  STL [R1], RZ ;  /* 0x000000ff01007387 */ /* 0x000fe20000100800 */
[----:B0-----:R-:W-:-:S03]  /*8e60*/  IMAD R12, R5, 0x1d, RZ ;  /* 0x0000001d050c7824 */ /* 0x001fc600078e02ff */
[----:B------:R0:W-:Y:S01]  /*8e70*/  STL [R1+0x210], R6 ;  /* 0x0002100601007387 */ /* 0x0001e20000100800 */
[----:B-1----:R-:W-:Y:S01]  /*8e80*/  IMAD R11, R5, 0x1b, RZ ;  /* 0x0000001b050b7824 */ /* 0x002fe200078e02ff */
[-C--:B------:R-:W-:Y:S02]  /*8e90*/  LEA.HI.X.SX32 R19, R12, R3.reuse, 0x1, P6 ;  /* 0x000000030c137211 */ /* 0x080fe400030f0eff */
[----:B------:R-:W-:Y:S02]  /*8ea0*/  STL [R1+0x4], RZ ;  /* 0x000004ff01007387 */ /* 0x000fe40000100800 */
[----:B------:R-:W-:Y:S02]  /*8eb0*/  LEA.HI.X.SX32 R23, R11, R3, 0x1, P4 ;  /* 0x000000030b177211 */ /* 0x000fe400020f0eff */
[----:B------:R-:W-:Y:S01]  /*8ec0*/  STL [R1+0x8], RZ ;  /* 0x000008ff01007387 */ /* 0x000fe20000100800 */
[----:B0-----:R-:W-:-:S03]  /*8ed0*/  IMAD R6, R5, 0x19, RZ ;  /* 0x0000001905067824 */ /* 0x001fc600078e02ff */
[----:B------:R-:W-:Y:S02]  /*8ee0*/  STL [R1+0xc], RZ ;  /* 0x00000cff01007387 */ /* 0x000fe40000100800 */
[----:B------:R-:W-:Y:S02]  /*8ef0*/  LEA.HI.X.SX32 R135, R6, R3, 0x1, P1 ;  /* 0x0000000306877211 */ /* 0x000fe400008f0eff */
[----:B------:R-:W-:Y:S01]  /*8f00*/  STL [R1+0x10], RZ ;  /* 0x000010ff01007387 */ /* 0x000fe20000100800 */
[C---:B------:R-:W-:Y:S02]  /*8f10*/  LOP3.LUT R6, R13.reuse, 0x30, RZ, 0x3c, !PT ;  /* 0x000000300d067812 */ /* 0x040fe400078e3cff */
[----:B------:R-:W-:Y:S01]  /*8f20*/  LOP3.LUT R6, R13, 0x60, RZ, 0x3c, !PT ;  /* 0x000000600d067812 */ /* 0x000fe200078e3cff */
        /* <DEDUP_REMOVED lines=123> */
[----:B------:R0:W-:Y:S04]  /*96e0*/  STL [R1+0x24c], R135 ;  /* 0x00024c8701007387 */ /* 0x0001e80000100800 */
[----:B------:R1:W-:Y:S04]  /*96f0*/  STL [R1+0x244], R133 ;  /* 0x0002448501007387 */ /* 0x0003e80000100800 */
[----:B------:R2:W-:Y:S01]  /*9700*/  STL [R1+0x23c], R23 ;  /* 0x00023c1701007387 */ /* 0x0005e20000100800 */
[----:B0-----:R-:W-:-:S03]  /*9710*/  CS2R R134, SRZ ;  /* 0x0000000000867805 */ /* 0x001fc6000001ff00 */
[----:B------:R2:W-:Y:S01]  /*9720*/  STL [R1+0x234], R21 ;  /* 0x0002341501007387 */ /* 0x0005e20000100800 */
[----:B-1----:R-:W-:-:S03]  /*9730*/  CS2R R132, SRZ ;  /* 0x0000000000847805 */ /* 0x002fc6000001ff00 */
[----:B------:R2:W-:Y:S04]  /*9740*/  STL [R1+0x22c], R19 ;  /* 0x00022c1301007387 */ /* 0x0005e80000100800 */
[----:B------:R2:W-:Y:S04]  /*9750*/  STL [R1+0x224], R17 ;  /* 0x0002241101007387 */ /* 0x0005e80000100800 */
[----:B------:R2:W-:Y:S02]  /*9760*/  STL [R1+0x21c], R7 ;  /* 0x00021c0701007387 */ /* 0x0005e40000100800 */
.L_x_1:
[----:B--2---:R-:W2:Y:S04]  /*9770*/  LDL.64 R20, [R1+0x2e0] ;  /* 0x0002e00001147983 */ /* 0x004ea80000100a00 */
[----:B------:R-:W3:Y:S04]  /*9780*/  LDL.64 R170, [R1+0x2d8] ;  /* 0x0002d80001aa7983 */ /* 0x000ee80000100a00 */
[----:B------:R-:W4:Y:S04]  /*9790*/  LDL.64 R168, [R1+0x2d0] ;  /* 0x0002d00001a87983 */ /* 0x000f280000100a00 */
[----:B------:R-:W5:Y:S04]  /*97a0*/  LDL.64 R166, [R1+0x2c8] ;  /* 0x0002c80001a67983 */ /* 0x000f680000100a00 */
        /* <DEDUP_REMOVED lines=12> */
[----:B------:R-:W-:Y:S04]  /*9870*/  STL.64 [R1+0x720], R150 ;  /* 0x0007209601007387 */ /* 0x000fe80000100a00 */
        /* <DEDUP_REMOVED lines=34> */
[----:B------:R-:W-:Y:S01]  /*9aa0*/  STL.64 [R1+0x608], R80 ;  /* 0x0006085001007387 */ /* 0x000fe20000100a00 */
[----:B------:R-:W-:-:S03]  /*9ab0*/  SHF.L.U32 R4, R5, 0x3, RZ ;  /* 0x0000000305047819 */ /* 0x000fc600000006ff */
[----:B------:R-:W-:Y:S01]  /*9ac0*/  STL.64 [R1+0x600], R78 ;  /* 0x0006004e01007387 */ /* 0x000fe20000100a00 */
[----:B------:R-:W-:-:S03]  /*9ad0*/  LEA R14, P1, R5, R2, 0x4 ;  /* 0x00000002050e7211 */ /* 0x000fc600078220ff */
[----:B------:R-:W-:Y:S04]  /*9ae0*/  STL.64 [R1+0x5f8], R76 ;  /* 0x0005f84c01007387 */ /* 0x000fe80000100a00 */
[----:B------:R-:W-:Y:S04]  /*9af0*/  STL.64 [R1+0x5f0], R74 ;  /* 0x0005f04a01007387 */ /* 0x000fe80000100a00 */
[----:B------:R-:W-:Y:S01]  /*9b00*/  STL.64 [R1+0x5e8], R72 ;  /* 0x0005e84801007387 */ /* 0x000fe20000100a00 */
[----:B------:R-:W-:-:S03]  /*9b10*/  LEA.HI.X.SX32 R15, R4, R3, 0x1, P1 ;  /* 0x00000003040f7211 */ /* 0x000fc600008f0eff */
[----:B------:R-:W-:Y:S04]  /*9b20*/  STL.64 [R1+0x5e0], R70 ;  /* 0x0005e04601007387 */ /* 0x000fe80000100a00 */
[----:B------:R-:W-:Y:S04]  /*9b30*/  STL.64 [R1+0x5d8], R68 ;  /* 0x0005d84401007387 */ /* 0x000fe80000100a00 */
[----:B------:R-:W-:Y:S04]  /*9b40*/  STL.64 [R1+0x5d0], R66 ;  /* 0x0005d04201007387 */ /* 0x000fe80000100a00 */
[----:B------:R-:W-:Y:S04]  /*9b50*/  STL.64 [R1+0x5c8], R64 ;  /* 0x0005c84001007387 */ /* 0x000fe80000100a00 */
[----:B------:R-:W-:Y:S01]  /*9b60*/  STL.64 [R1+0x5c0], R62 ;  /* 0x0005c03e01007387 */ /* 0x000fe20000100a00 */
[----:B------:R-:W-:-:S03]  /*9b70*/  IMAD.WIDE R14, R9, 0x2, R14 ;  /* 0x00000002090e7825 */ /* 0x000fc600078e020e */
[----:B------:R-:W-:Y:S04]  /*9b80*/  STL.64 [R1+0x5b8], R60 ;  /* 0x0005b83c01007387 */ /* 0x000fe80000100a00 */
[----:B------:R-:W-:Y:S04]  /*9b90*/  STL.64 [R1+0x5b0], R58 ;  /* 0x0005b03a01007387 */ /* 0x000fe80000100a00 */
[----:B------:R-:W-:Y:S04]  /*9ba0*/  STL.64 [R1+0x5a8], R56 ;  /* 0x0005a83801007387 */ /* 0x000fe80000100a00 */
[----:B------:R-:W-:Y:S04]  /*9bb0*/  STL.64 [R1+0x5a0], R54 ;  /* 0x0005a03601007387 */ /* 0x000fe80000100a00 */
[----:B------:R-:W-:Y:S04]  /*9bc0*/  STL.64 [R1+0x598], R52 ;  /* 0x0005983401007387 */ /* 0x000fe80000100a00 */
[----:B------:R-:W-:Y:S04]  /*9bd0*/  STL.64 [R1+0x590], R50 ;  /* 0x0005903201007387 */ /* 0x000fe80000100a00 */
[----:B------:R-:W-:Y:S01]  /*9be0*/  STL.64 [R1+0x588], R48 ;  /* 0x0005883001007387 */ /* 0x000fe20000100a00 */
[----:B------:R-:W-:-:S03]  /*9bf0*/  IMAD R12, R5, 0xa, RZ ;  /* 0x0000000a050c7824 */ /* 0x000fc600078e02ff */
[----:B------:R-:W-:Y:S01]  /*9c00*/  STL.64 [R1+0x580], R46 ;  /* 0x0005802e01007387 */ /* 0x000fe20000100a00 */
[----:B------:R-:W-:-:S03]  /*9c10*/  IMAD R11, R5, 0xc, RZ ;  /* 0x0000000c050b7824 */ /* 0x000fc600078e02ff */
[----:B------:R-:W-:Y:S04]  /*9c20*/  STL.64 [R1+0x578], R44 ;  /* 0x0005782c01007387 */ /* 0x000fe80000100a00 */
[----:B------:R0:W5:Y:S04]  /*9c30*/  LDG.E.U16 R202, desc[UR6][R14.64] ;  /* 0x000000060eca7981 */ /* 0x000168000c1e1500 */
[----:B------:R-:W-:Y:S01]  /*9c40*/  STL.64 [R1+0x570], R42 ;  /* 0x0005702a01007387 */ /* 0x000fe20000100a00 */
[----:B------:R-:W-:-:S03]  /*9c50*/  IMAD R4, R5, 0xe, RZ ;  /* 0x0000000e05047824 */ /* 0x000fc600078e02ff */
[----:B------:R-:W-:Y:S01]  /*9c60*/  STL.64 [R1+0x568], R40 ;  /* 0x0005682801007387 */ /* 0x000fe20000100a00 */
[----:B0-----:R-:W-:-:S03]  /*9c70*/  IMAD R14, R5, 0x6, RZ ;  /* 0x00000006050e7824 */ /* 0x001fc600078e02ff */
[----:B------:R-:W-:Y:S04]  /*9c80*/  STL.64 [R1+0x560], R38 ;  /* 0x0005602601007387 */ /* 0x000fe80000100a00 */
[----:B------:R-:W-:Y:S04]  /*9c90*/  STL.64 [R1+0x558], R36 ;  /* 0x0005582401007387 */ /* 0x000fe80000100a00 */
[----:B------:R-:W-:Y:S01]  /*9ca0*/  STL.64 [R1+0x550], R34 ;  /* 0x0005502201007387 */ /* 0x000fe20000100a00 */
[----:B--2---:R-:W-:-:S03]  /*9cb0*/  IADD3 R20, R14, R2, RZ ;  /* 0x000000020e147210 */ /* 0x004fc60007ffe0ff */
[----:B------:R-:W-:Y:S01]  /*9cc0*/  STL.64 [R1+0x548], R32 ;  /* 0x0005482001007387 */ /* 0x000fe20000100a00 */
[----:B---3--:R-:W-:-:S03]  /*9cd0*/  IADD3 R170, R12, R2, RZ ;  /* 0x000000020caa7210 */ /* 0x008fc60007ffe0ff */
[----:B------:R-:W-:Y:S01]  /*9ce0*/  STL.64 [R1+0x540], R30 ;  /* 0x0005401e01007387 */ /* 0x000fe20000100a00 */
[----:B----4-:R-:W-:-:S03]  /*9cf0*/  IADD3 R168, R11, R2, RZ ;  /* 0x000000020ba87210 */ /* 0x010fc60007ffe0ff */
[----:B------:R-:W-:Y:S01]  /*9d00*/  STL.64 [R1+0x538], R28 ;  /* 0x0005381c01007387 */ /* 0x000fe20000100a00 */
[----:B-----5:R-:W-:-:S03]  /*9d10*/  IADD3 R166, R4, R2, RZ ;  /* 0x0000000204a67210 */ /* 0x020fc60007ffe0ff */
[----:B------:R-:W-:Y:S04]  /*9d20*/  STL.64 [R1+0x530], R26 ;  /* 0x0005301a01007387 */ /* 0x000fe80000100a00 */
[----:B------:R0:W-:Y:S04]  /*9d30*/  STL.64 [R1+0x528], R24 ;  /* 0x0005281801007387 */ /* 0x0001e80000100a00 */
[----:B------:R-:W-:Y:S04]  /*9d40*/  STL [R1+0x2e0], R20 ;  /* 0x0002e01401007387 */ /* 0x000fe80000100800 */
[----:B------:R-:W-:Y:S04]  /*9d50*/  STL [R1+0x2d8], R170 ;  /* 0x0002d8aa01007387 */ /* 0x000fe80000100800 */
[----:B------:R-:W-:Y:S04]  /*9d60*/  STL [R1+0x2d0], R168 ;  /* 0x0002d0a801007387 */ /* 0x000fe80000100800 */
[----:B0-----:R-:W2:Y:S04]  /*9d70*/  LDL.64 R24, [R1+0x2a8] ;  /* 0x0002a80001187983 */ /* 0x001ea80000100a00 */
[----:B------:R-:W-:Y:S04]  /*9d80*/  STL [R1+0x2c8], R166 ;  /* 0x0002c8a601007387 */ /* 0x000fe80000100800 */
[----:B------:R-:W3:Y:S04]  /*9d90*/  LDL.64 R22, [R1+0x2a0] ;  /* 0x0002a00001167983 */ /* 0x000ee80000100a00 */
[----:B------:R-:W4:Y:S01]  /*9da0*/  LDL.64 R28, [R1+0x278] ;  /* 0x00027800011c7983 */ /* 0x000f220000100a00 */
[----:B------:R-:W-:-:S02]  /*9db0*/  SHF.L.U32 R7, R5, 0x2, RZ ;  /* 0x0000000205077819 */ /* 0x000fc400000006ff */
[CC--:B------:R-:W-:Y:S02]  /*9dc0*/  LEA R16, P0, R5.reuse, R2.reuse, 0x3 ;  /* 0x0000000205107211 */ /* 0x0c0fe400078018ff */
[C---:B------:R-:W-:Y:S02]  /*9dd0*/  SHF.L.U32 R0, R5.reuse, 0x4, RZ ;  /* 0x0000000405007819 */ /* 0x040fe400000006ff */
[CC--:B------:R-:W-:Y:S01]  /*9de0*/  LEA R6, P2, R5.reuse, R2.reuse, 0x5 ;  /* 0x0000000205067211 */ /* 0x0c0fe200078428ff */
[----:B------:R-:W-:Y:S01]  /*9df0*/  IMAD R11, R5, 0x12, RZ ;  /* 0x00000012050b7824 */ /* 0x000fe200078e02ff */
[-C--:B------:R-:W-:Y:S01]  /*9e00*/  LEA.HI.X.SX32 R17, R7, R3.reuse, 0x1, P0 ;  /* 0x0000000307117211 */ /* 0x080fe200000f0eff */
[----:B------:R-:W-:Y:S01]  /*9e10*/  IMAD R4, R5, 0x18, RZ ;  /* 0x0000001805047824 */ /* 0x000fe200078e02ff */
[----:B------:R-:W-:Y:S01]  /*9e20*/  LEA.HI.X.SX32 R7, R0, R3, 0x1, P2 ;  /* 0x0000000300077211 */ /* 0x000fe200010f0eff */
[----:B------:R-:W5:Y:S02]  /*9e30*/  LDL.64 R44, [R1+0x298] ;  /* 0x00029800012c7983 */ /* 0x000f640000100a00 */
[----:B------:R-:W-:Y:S01]  /*9e40*/  IMAD.WIDE R6, R9, 0x2, R6 ;  /* 0x0000000209067825 */ /* 0x000fe200078e0206 */
[C---:B------:R-:W-:Y:S01]  /*9e50*/  SHF.L.U32 R0, R5.reuse, 0x5, RZ ;  /* 0x0000000505007819 */ /* 0x040fe200000006ff */
[----:B------:R-:W5:Y:S04]  /*9e60*/  LDL.64 R42, [R1+0x290] ;  /* 0x00029000012a7983 */ /* 0x000f680000100a00 */
[----:B------:R0:W5:Y:S04]  /*9e70*/  LDG.E.U16 R201, desc[UR6][R6.64] ;  /* 0x0000000606c97981 */ /* 0x000168000c1e1500 */
[----:B------:R-:W5:Y:S04]  /*9e80*/  LDL.64 R40, [R1+0x288] ;  /* 0x0002880001287983 */ /* 0x000f680000100a00 */
[----:B------:R-:W5:Y:S01]  /*9e90*/  LDL.64 R38, [R1+0x280] ;  /* 0x0002800001267983 */ /* 0x000f620000100a00 */
[----:B0-----:R-:W-:-:S03]  /*9ea0*/  LEA R6, P0, R5, R2, 0x6 ;  /* 0x0000000205067211 */ /* 0x001fc600078030ff */
[----:B------:R-:W5:Y:S01]  /*9eb0*/  LDL.64 R36, [R1+0x298] ;  /* 0x0002980001247983 */ /* 0x000f620000100a00 */
[----:B------:R-:W-:-:S03]  /*9ec0*/  LEA.HI.X.SX32 R7, R0, R3, 0x1, P0 ;  /* 0x0000000300077211 */ /* 0x000fc600000f0eff */
[----:B------:R-:W5:Y:S01]  /*9ed0*/  LDL.64 R34, [R1+0x290] ;  /* 0x0002900001227983 */ /* 0x000f620000100a00 */
[----:B------:R-:W-:-:S03]  /*9ee0*/  IMAD.WIDE R6, R9, 0x2, R6 ;  /* 0x0000000209067825 */ /* 0x000fc600078e0206 */
[----:B------:R-:W5:Y:S04]  /*9ef0*/  LDL.64 R32, [R1+0x288] ;  /* 0x0002880001207983 */ /* 0x000f680000100a00 */
[----:B------:R0:W5:Y:S01]  /*9f00*/  LDG.E.U16 R200, desc[UR6][R6.64] ;  /* 0x0000000606c87981 */ /* 0x000162000c1e1500 */
[-C--:B------:R-:W-:Y:S01]  /*9f10*/  IADD3 R158, R11, R2.reuse, RZ ;  /* 0x000000020b9e7210 */ /* 0x080fe20007ffe0ff */
[C---:B------:R-:W-:Y:S01]  /*9f20*/  IMAD R0, R5.reuse, 0x1a, RZ ;  /* 0x0000001a05007824 */ /* 0x040fe200078e02ff */
[----:B------:R-:W-:Y:S01]  /*9f30*/  IADD3 R152, R4, R2, RZ ;  /* 0x0000000204987210 */ /* 0x000fe20007ffe0ff */
[----:B------:R-:W5:Y:S01]  /*9f40*/  LDL.64 R30, [R1+0x280] ;  /* 0x00028000011e7983 */ /* 0x000f620000100a00 */
[C---:B0-----:R-:W-:Y:S02]  /*9f50*/  IMAD R7, R5.reuse, 0x14, RZ ;  /* 0x0000001405077824 */ /* 0x041fe400078e02ff */
[----:B------:R-:W-:-:S03]  /*9f60*/  IMAD R6, R5, 0x16, RZ ;  /* 0x0000001605067824 */ /* 0x000fc600078e02ff */
[-C--:B------:R-:W-:Y:S02]  /*9f70*/  IADD3 R156, R7, R2.reuse, RZ ;  /* 0x00000002079c7210 */ /* 0x080fe40007ffe0ff */
[----:B------:R-:W-:Y:S01]  /*9f80*/  IADD3 R154, R6, R2, RZ ;  /* 0x00000002069a7210 */ /* 0x000fe20007ffe0ff */
[----:B------:R-:W-:Y:S04]  /*9f90*/  STL [R1+0x2c0], R158 ;  /* 0x0002c09e01007387 */ /* 0x000fe80000100800 */
[----:B------:R-:W-:Y:S04]  /*9fa0*/  STL [R1+0x2b8], R156 ;  /* 0x0002b89c01007387 */ /* 0x000fe80000100800 */
[----:B------:R-:W-:Y:S04]  /*9fb0*/  STL [R1+0x2b0], R154 ;  /* 0x0002b09a01007387 */ /* 0x000fe80000100800 */
[----:B------:R-:W-:Y:S01]  /*9fc0*/  STL [R1+0x2a8], R152 ;  /* 0x0002a89801007387 */ /* 0x000fe20000100800 */
[----:B--2---:R-:W-:-:S02]  /*9fd0*/  MOV R153, R25 ;  /* 0x0000001900997202 */ /* 0x004fc40000000f00 */
[----:B---3--:R-:W-:Y:S01]  /*9fe0*/  IADD3 R22, R0, R2, RZ ;  /* 0x0000000200167210 */ /* 0x008fe20007ffe0ff */
[----:B----4-:R-:W2:Y:S04]  /*9ff0*/  LDL.64 R28, [R1+0x278] ;  /* 0x00027800011c7983 */ /* 0x010ea80000100a00 */
[----:B------:R0:W-:Y:S04]  /*a000*/  STL [R1+0x2a0], R22 ;  /* 0x0002a01601007387 */ /* 0x0001e80000100800 */
[----:B------:R-:W3:Y:S04]  /*a010*/  LDL.64 R48, [R1+0x260] ;  /* 0x0002600001307983 */ /* 0x000ee80000100a00 */
[----:B------:R-:W4:Y:S04]  /*a020*/  LDL.64 R26, [R1+0x258] ;  /* 0x00025800011a7983 */ /* 0x000f280000100a00 */
[----:B------:R-:W4:Y:S01]  /*a030*/  LDL.64 R24, [R1+0x250] ;  /* 0x0002500001187983 */ /* 0x000f220000100a00 */
[----:B------:R-:W-:Y:S01]  /*a040*/  IMAD.WIDE R18, R9, 0x2, R2 ;  /* 0x0000000209127825 */ /* 0x000fe200078e0202 */
[----:B------:R-:W-:-:S02]  /*a050*/  MOV R171, R177 ;  /* 0x000000b100ab7202 */ /* 0x000fc40000000f00 */
[----:B------:R-:W-:Y:S01]  /*a060*/  MOV R157, R163 ;  /* 0x000000a3009d7202 */ /* 0x000fe20000000f00 */
[----:B------:R-:W-:Y:S01]  /*a070*/  IMAD R4, R5, 0x1c, RZ ;  /* 0x0000001c05047824 */ /* 0x000fe200078e02ff */
[----:B------:R1:W4:Y:S01]  /*a080*/  LDG.E.U16 R204, desc[UR6][R18.64] ;  /* 0x0000000612cc7981 */ /* 0x000322000c1e1500 */
[----:B------:R-:W-:-:S03]  /*a090*/  IMAD.WIDE R6, R9, 0x2, R22 ;  /* 0x0000000209067825 */ /* 0x000fc600078e0216 */
[----:B------:R-:W4:Y:S01]  /*a0a0*/  LDL.64 R56, [R1+0x270] ;  /* 0x0002700001387983 */ /* 0x000f220000100a00 */
[C---:B------:R-:W-:Y:S02]  /*a0b0*/  IMAD R0, R5.reuse, 0x1e, RZ ;  /* 0x0000001e05007824 */ /* 0x040fe400078e02ff */
[----:B------:R-:W-:Y:S01]  /*a0c0*/  IMAD R212, R5, 0x26, RZ ;  /* 0x0000002605d47824 */ /* 0x000fe200078e02ff */
[----:B------:R-:W4:Y:S01]  /*a0d0*/  LDL.64 R54, [R1+0x268] ;  /* 0x0002680001367983 */ /* 0x000f220000100a00 */
[----:B-1----:R-:W-:Y:S01]  /*a0e0*/  IMAD.WIDE R18, R9, 0x2, R170 ;  /* 0x0000000209127825 */ /* 0x002fe200078e02aa */
[----:B-----5:R-:W-:Y:S02]  /*a0f0*/  IADD3 R36, R4, R2, RZ ;  /* 0x0000000204247210 */ /* 0x020fe40007ffe0ff */
[----:B------:R-:W5:Y:S01]  /*a100*/  LDL.64 R52, [R1+0x270] ;  /* 0x0002700001347983 */ /* 0x000f620000100a00 */
[----:B0-----:R-:W-:-:S03]  /*a110*/  IMAD R22, R5, 0x22, RZ ;  /* 0x0000002205167824 */ /* 0x001fc600078e02ff */
[----:B------:R0:W5:Y:S01]  /*a120*/  LDG.E.U16 R198, desc[UR6][R18.64] ;  /* 0x0000000612c67981 */ /* 0x000162000c1e1500 */
[-C--:B------:R-:W-:Y:S02]  /*a130*/  IADD3 R34, R0, R2.reuse, RZ ;  /* 0x0000000200227210 */ /* 0x080fe40007ffe0ff */
[----:B------:R-:W-:Y:S01]  /*a140*/  IADD3 R32, R22, R2, RZ ;  /* 0x0000000216207210 */ /* 0x000fe20007ffe0ff */
[----:B------:R-:W5:Y:S01]  /*a150*/  LDL.64 R50, [R1+0x268] ;  /* 0x0002680001327983 */ /* 0x000f620000100a00 */
[----:B------:R-:W-:Y:S01]  /*a160*/  MOV R167, R173 ;  /* 0x000000ad00a77202 */ /* 0x000fe20000000f00 */
[C---:B------:R-:W-:Y:S01]  /*a170*/  IMAD.WIDE R16, R9.reuse, 0x2, R16 ;  /* 0x0000000209107825 */ /* 0x040fe200078e0210 */
[----:B------:R-:W-:Y:S01]  /*a180*/  MOV R21, R179 ;  /* 0x000000b300157202 */ /* 0x000fe20000000f00 */
[----:B------:R-:W5:Y:S02]  /*a190*/  LDG.E.U16 R191, desc[UR6][R6.64] ;  /* 0x0000000606bf7981 */ /* 0x000f64000c1e1500 */
[----:B0-----:R-:W-:-:S02]  /*a1a0*/  IMAD.WIDE R18, R9, 0x2, R156 ;  /* 0x0000000209127825 */ /* 0x001fc400078e029c */
[----:B------:R0:W-:Y:S02]  /*a1b0*/  STL [R1+0x298], R36 ;  /* 0x0002982401007387 */ /* 0x0001e40000100800 */
[----:B------:R-:W-:Y:S02]  /*a1c0*/  IMAD R156, R5, 0x24, RZ ;  /* 0x00000024059c7824 */ /* 0x000fe400078e02ff */
[----:B------:R1:W-:Y:S03]  /*a1d0*/  STL [R1+0x290], R34 ;  /* 0x0002902201007387 */ /* 0x0003e60000100800 */
[-C--:B------:R-:W-:Y:S01]  /*a1e0*/  IADD3 R30, R156, R2.reuse, RZ ;  /* 0x000000029c1e7210 */ /* 0x080fe20007ffe0ff */
[----:B------:R1:W-:Y:S04]  /*a1f0*/  STL [R1+0x288], R32 ;  /* 0x0002882001007387 */ /* 0x0003e80000100800 */
[----:B------:R1:W-:Y:S01]  /*a200*/  STL [R1+0x280], R30 ;  /* 0x0002801e01007387 */ /* 0x0003e20000100800 */
[----:B--2---:R-:W-:-:S02]  /*a210*/  IADD3 R28, R212, R2, RZ ;  /* 0x00000002d41c7210 */ /* 0x004fc40007ffe0ff */
[----:B------:R-:W-:Y:S01]  /*a220*/  MOV R169, R175 ;  /* 0x000000af00a97202 */ /* 0x000fe20000000f00 */
[C---:B------:R-:W-:Y:S01]  /*a230*/  IMAD.WIDE R14, R9.reuse, 0x2, R166 ;  /* 0x00000002090e7825 */ /* 0x040fe200078e02a6 */
[----:B------:R2:W5:Y:S04]  /*a240*/  LDG.E.U16 R203, desc[UR6][R16.64] ;  /* 0x0000000610cb7981 */ /* 0x000568000c1e1500 */
[----:B---3--:R-:W3:Y:S04]  /*a250*/  LDL.64 R48, [R1+0x260] ;  /* 0x0002600001307983 */ /* 0x008ee80000100a00 */
[----:B------:R1:W-:Y:S04]  /*a260*/  STL [R1+0x278], R28 ;  /* 0x0002781c01007387 */ /* 0x0003e80000100800 */
[----:B----4-:R-:W4:Y:S04]  /*a270*/  LDL.64 R26, [R1+0x258] ;  /* 0x00025800011a7983 */ /* 0x010f280000100a00 */
[----:B------:R-:W4:Y:S01]  /*a280*/  LDL.64 R24, [R1+0x250] ;  /* 0x0002500001187983 */ /* 0x000f220000100a00 */
[----:B------:R-:W-:Y:S01]  /*a290*/  IMAD.WIDE R20, R9, 0x2, R20 ;  /* 0x0000000209147825 */ /* 0x000fe200078e0214 */
[----:B------:R-:W-:-:S02]  /*a2a0*/  MOV R159, R165 ;  /* 0x000000a5009f7202 */ /* 0x000fc40000000f00 */
[----:B------:R-:W-:Y:S01]  /*a2b0*/  MOV R155, R161 ;  /* 0x000000a1009b7202 */ /* 0x000fe20000000f00 */
[----:B--2---:R-:W-:Y:S01]  /*a2c0*/  IMAD.WIDE R16, R9, 0x2, R168 ;  /* 0x0000000209107825 */ /* 0x004fe200078e02a8 */
[----:B------:R2:W4:Y:S01]  /*a2d0*/  LDG.E.U16 R196, desc[UR6][R14.64] ;  /* 0x000000060ec47981 */ /* 0x000522000c1e1500 */
[----:B------:R-:W-:Y:S02]  /*a2e0*/  MOV R37, R45 ;  /* 0x0000002d00257202 */ /* 0x000fe40000000f00 */
[----:B------:R-:W-:Y:S01]  /*a2f0*/  IMAD R23, R5, 0x2c, RZ ;  /* 0x0000002c05177824 */ /* 0x000fe200078e02ff */
[----:B------:R0:W4:Y:S01]  /*a300*/  LDG.E.U16 R199, desc[UR6][R20.64] ;  /* 0x0000000614c77981 */ /* 0x000122000c1e1500 */
[----:B------:R-:W-:-:S03]  /*a310*/  MOV R35, R43 ;  /* 0x0000002b00237202 */ /* 0x000fc60000000f00 */
[----:B------:R1:W4:Y:S01]  /*a320*/  LDG.E.U16 R197, desc[UR6][R16.64] ;  /* 0x0000000610c57981 */ /* 0x000322000c1e1500 */
[----:B--2---:R-:W-:Y:S01]  /*a330*/  IMAD.WIDE R14, R9, 0x2, R152 ;  /* 0x00000002090e7825 */ /* 0x004fe200078e0298 */
[----:B------:R-:W-:Y:S02]  /*a340*/  MOV R33, R41 ;  /* 0x0000002900217202 */ /* 0x000fe40000000f00 */
[----:B------:R2:W4:Y:S01]  /*a350*/  LDG.E.U16 R194, desc[UR6][R18.64] ;  /* 0x0000000612c27981 */ /* 0x000522000c1e1500 */
[C---:B------:R-:W-:Y:S02]  /*a360*/  IMAD R153, R5.reuse, 0x28, RZ ;  /* 0x0000002805997824 */ /* 0x040fe400078e02ff */
[----:B------:R-:W-:Y:S01]  /*a370*/  IMAD R152, R5, 0x2a, RZ ;  /* 0x0000002a05987824 */ /* 0x000fe200078e02ff */
[----:B------:R-:W-:Y:S01]  /*a380*/  MOV R31, R39 ;  /* 0x00000027001f7202 */ /* 0x000fe20000000f00 */
[----:B0-----:R-:W-:Y:S01]  /*a390*/  IMAD.WIDE R20, R9, 0x2, R158 ;  /* 0x0000000209147825 */ /* 0x001fe200078e029e */
[-C--:B-----5:R-:W-:Y:S01]  /*a3a0*/  IADD3 R52, R153, R2.reuse, RZ ;  /* 0x0000000299347210 */ /* 0x0a0fe20007ffe0ff */
[----:B------:R-:W5:Y:S02]  /*a3b0*/  LDG.E.U16 R192, desc[UR6][R14.64] ;  /* 0x000000060ec07981 */ /* 0x000f64000c1e1500 */
[----:B-1----:R-:W-:Y:S01]  /*a3c0*/  IMAD.WIDE R16, R9, 0x2, R154 ;  /* 0x0000000209107825 */ /* 0x002fe200078e029a */
[----:B------:R-:W-:Y:S01]  /*a3d0*/  IADD3 R50, R152, R2, RZ ;  /* 0x0000000298327210 */ /* 0x000fe20007ffe0ff */
[----:B------:R0:W5:Y:S02]  /*a3e0*/  LDG.E.U16 R195, desc[UR6][R20.64] ;  /* 0x0000000614c37981 */ /* 0x000164000c1e1500 */
[----:B------:R-:W-:-:S02]  /*a3f0*/  IMAD R155, R5, 0x2e, RZ ;  /* 0x0000002e059b7824 */ /* 0x000fc400078e02ff */
[----:B------:R-:W-:Y:S01]  /*a400*/  IMAD R208, R5, 0x30, RZ ;  /* 0x0000003005d07824 */ /* 0x000fe200078e02ff */
[----:B------:R1:W5:Y:S01]  /*a410*/  LDG.E.U16 R193, desc[UR6][R16.64] ;  /* 0x0000000610c17981 */ /* 0x000362000c1e1500 */
[----:B--2---:R-:W-:-:S03]  /*a420*/  IMAD.WIDE R18, R9, 0x2, R34 ;  /* 0x0000000209127825 */ /* 0x004fc600078e0222 */
[----:B------:R-:W2:Y:S01]  /*a430*/  LDL.64 R46, [R1+0x248] ;  /* 0x00024800012e7983 */ /* 0x000ea20000100a00 */
[----:B0-----:R-:W-:-:S03]  /*a440*/  IMAD.WIDE R20, R9, 0x2, R36 ;  /* 0x0000000209147825 */ /* 0x001fc600078e0224 */
[----:B------:R-:W5:Y:S01]  /*a450*/  LDL.64 R44, [R1+0x240] ;  /* 0x00024000012c7983 */ /* 0x000f620000100a00 */
[----:B------:R-:W-:-:S03]  /*a460*/  IMAD.WIDE R14, R9, 0x2, R30 ;  /* 0x00000002090e7825 */ /* 0x000fc600078e021e */
[----:B------:R-:W5:Y:S01]  /*a470*/  LDL.64 R42, [R1+0x238] ;  /* 0x00023800012a7983 */ /* 0x000f620000100a00 */
[----:B-1----:R-:W-:-:S03]  /*a480*/  IMAD.WIDE R16, R9, 0x2, R32 ;  /* 0x0000000209107825 */ /* 0x002fc600078e0220 */
[----:B------:R-:W5:Y:S01]  /*a490*/  LDL.64 R40, [R1+0x230] ;  /* 0x0002300001287983 */ /* 0x000f620000100a00 */
[----:B------:R-:W-:-:S03]  /*a4a0*/  IMAD.WIDE R6, R9, 0x2, R28 ;  /* 0x0000000209067825 */ /* 0x000fc600078e021c */
[----:B------:R-:W5:Y:S04]  /*a4b0*/  LDL.64 R38, [R1+0x228] ;  /* 0x0002280001267983 */ /* 0x000f680000100a00 */
[----:B------:R-:W2:Y:S04]  /*a4c0*/  LDL.64 R36, [R1+0x248] ;  /* 0x0002480001247983 */ /* 0x000ea80000100a00 */
[----:B------:R-:W5:Y:S04]  /*a4d0*/  LDL.64 R34, [R1+0x240] ;  /* 0x0002400001227983 */ /* 0x000f680000100a00 */
[----:B------:R-:W5:Y:S04]  /*a4e0*/  LDL.64 R32, [R1+0x238] ;  /* 0x0002380001207983 */ /* 0x000f680000100a00 */
[----:B------:R-:W5:Y:S04]  /*a4f0*/  LDL.64 R30, [R1+0x230] ;  /* 0x00023000011e7983 */ /* 0x000f680000100a00 */
[----:B------:R-:W5:Y:S04]  /*a500*/  LDL.64 R28, [R1+0x228] ;  /* 0x00022800011c7983 */ /* 0x000f680000100a00 */
[----:B------:R-:W-:Y:S04]  /*a510*/  STL [R1+0x270], R52 ;  /* 0x0002703401007387 */ /* 0x000fe80000100800 */
[----:B------:R-:W-:Y:S04]  /*a520*/  STL [R1+0x268], R50 ;  /* 0x0002683201007387 */ /* 0x000fe80000100800 */
[----:B------:R0:W5:Y:S04]  /*a530*/  LDG.E.U16 R187, desc[UR6][R14.64] ;  /* 0x000000060ebb7981 */ /* 0x000168000c1e1500 */
[----:B------:R1:W5:Y:S01]  /*a540*/  LDG.E.U16 R186, desc[UR6][R6.64] ;  /* 0x0000000606ba7981 */ /* 0x000362000c1e1500 */
[----:B------:R-:W-:Y:S01]  /*a550*/  MOV R53, R57 ;  /* 0x0000003900357202 */ /* 0x000fe20000000f00 */
[----:B------:R-:W-:-:S02]  /*a560*/  IMAD R207, R5, 0x32, RZ ;  /* 0x0000003205cf7824 */ /* 0x000fc400078e02ff */
[C---:B------:R-:W-:Y:S01]  /*a570*/  IMAD R211, R5.reuse, 0x34, RZ ;  /* 0x0000003405d37824 */ /* 0x040fe200078e02ff */
[----:B------:R1:W5:Y:S01]  /*a580*/  LDG.E.U16 R190, desc[UR6][R20.64] ;  /* 0x0000000614be7981 */ /* 0x000362000c1e1500 */
[C---:B------:R-:W-:Y:S02]  /*a590*/  IMAD R210, R5.reuse, 0x36, RZ ;  /* 0x0000003605d27824 */ /* 0x040fe400078e02ff */
[C---:B------:R-:W-:Y:S02]  /*a5a0*/  IMAD R206, R5.reuse, 0x38, RZ ;  /* 0x0000003805ce7824 */ /* 0x040fe400078e02ff */
[C---:B------:R-:W-:Y:S02]  /*a5b0*/  IMAD R205, R5.reuse, 0x3a, RZ ;  /* 0x0000003a05cd7824 */ /* 0x040fe400078e02ff */
[----:B------:R-:W-:Y:S01]  /*a5c0*/  IMAD R209, R5, 0x3c, RZ ;  /* 0x0000003c05d17824 */ /* 0x000fe200078e02ff */
[----:B------:R-:W-:Y:S01]  /*a5d0*/  MOV R51, R55 ;  /* 0x0000003700337202 */ /* 0x000fe20000000f00 */
[----:B------:R-:W5:Y:S01]  /*a5e0*/  LDG.E.U16 R189, desc[UR6][R18.64] ;  /* 0x0000000612bd7981 */ /* 0x000f62000c1e1500 */
[----:B---3--:R-:W-:-:S03]  /*a5f0*/  IADD3 R48, R23, R2, RZ ;  /* 0x0000000217307210 */ /* 0x008fc60007ffe0ff */
[----:B------:R-:W3:Y:S01]  /*a600*/  LDG.E.U16 R188, desc[UR6][R16.64] ;  /* 0x0000000610bc7981 */ /* 0x000ee2000c1e1500 */
[----:B----4-:R-:W-:-:S03]  /*a610*/  IADD3 R26, R155, R2, RZ ;  /* 0x000000029b1a7210 */ /* 0x010fc60007ffe0ff */
[----:B------:R-:W-:Y:S01]  /*a620*/  STL [R1+0x260], R48 ;  /* 0x0002603001007387 */ /* 0x000fe20000100800 */
[----:B------:R-:W-:-:S03]  /*a630*/  IADD3 R24, R208, R2, RZ ;  /* 0x00000002d0187210 */ /* 0x000fc60007ffe0ff */
[----:B------:R4:W-:Y:S01]  /*a640*/  STL [R1+0x258], R26 ;  /* 0x0002581a01007387 */ /* 0x0009e20000100800 */
[----:B0-----:R-:W-:-:S03]  /*a650*/  IMAD.WIDE R14, R9, 0x2, R26 ;  /* 0x00000002090e7825 */ /* 0x001fc600078e021a */
[----:B------:R0:W-:Y:S01]  /*a660*/  STL [R1+0x250], R24 ;  /* 0x0002501801007387 */ /* 0x0001e20000100800 */
[----:B-1----:R-:W-:-:S03]  /*a670*/  IMAD.WIDE R6, R9, 0x2, R24 ;  /* 0x0000000209067825 */ /* 0x002fc600078e0218 */
[----:B------:R-:W3:Y:S04]  /*a680*/  LDG.E.U16 R182, desc[UR6][R14.64] ;  /* 0x000000060eb67981 */ /* 0x000ee8000c1e1500 */
[----:B----4-:R-:W4:Y:S04]  /*a690*/  LDL.64 R26, [R1+0x220] ;  /* 0x00022000011a7983 */ /* 0x010f280000100a00 */
[----:B0-----:R-:W4:Y:S01]  /*a6a0*/  LDL.64 R24, [R1+0x220] ;  /* 0x0002200001187983 */ /* 0x001f220000100a00 */
[----:B------:R-:W-:Y:S01]  /*a6b0*/  IMAD.WIDE R20, R9, 0x2, R52 ;  /* 0x0000000209147825 */ /* 0x000fe200078e0234 */
[----:B------:R-:W-:-:S02]  /*a6c0*/  SHF.L.U32 R154, R5, 0x1, RZ ;  /* 0x00000001059a7819 */ /* 0x000fc400000006ff */
[----:B------:R-:W3:Y:S04]  /*a6d0*/  LDG.E.U16 R181, desc[UR6][R6.64] ;  /* 0x0000000606b57981 */ /* 0x000ee8000c1e1500 */
[----:B------:R0:W3:Y:S01]  /*a6e0*/  LDG.E.U16 R185, desc[UR6][R20.64] ;  /* 0x0000000614b97981 */ /* 0x0000e2000c1e1500 */
[----:B--2---:R-:W-:Y:S02]  /*a6f0*/  MOV R37, R47 ;  /* 0x0000002f00257202 */ /* 0x004fe40000000f00 */
[-C--:B------:R-:W-:Y:S02]  /*a700*/  IADD3 R36, R207, R2.reuse, RZ ;  /* 0x00000002cf247210 */ /* 0x080fe40007ffe0ff */
[-C--:B-----5:R-:W-:Y:S02]  /*a710*/  IADD3 R34, R211, R2.reuse, RZ ;  /* 0x00000002d3227210 */ /* 0x0a0fe40007ffe0ff */
[-C--:B------:R-:W-:Y:S01]  /*a720*/  IADD3 R32, R210, R2.reuse, RZ ;  /* 0x00000002d2207210 */ /* 0x080fe20007ffe0ff */
[----:B0-----:R-:W-:Y:S01]  /*a730*/  IMAD.WIDE R20, R9, 0x2, R36 ;  /* 0x0000000209147825 */ /* 0x001fe200078e0224 */
[----:B------:R-:W-:Y:S01]  /*a740*/  STL [R1+0x248], R36 ;  /* 0x0002482401007387 */ /* 0x000fe20000100800 */
[----:B------:R-:W-:-:S03]  /*a750*/  IADD3 R30, R206, R2, RZ ;  /* 0x00000002ce1e7210 */ /* 0x000fc60007ffe0ff */
[----:B------:R-:W-:Y:S01]  /*a760*/  STL [R1+0x240], R34 ;  /* 0x0002402201007387 */ /* 0x000fe20000100800 */
[----:B------:R-:W-:-:S03]  /*a770*/  IADD3 R28, R205, R2, RZ ;  /* 0x00000002cd1c7210 */ /* 0x000fc60007ffe0ff */
[----:B------:R-:W-:Y:S04]  /*a780*/  STL [R1+0x238], R32 ;  /* 0x0002382001007387 */ /* 0x000fe80000100800 */
[----:B------:R-:W-:Y:S04]  /*a790*/  STL [R1+0x230], R30 ;  /* 0x0002301e01007387 */ /* 0x000fe80000100800 */
[----:B------:R-:W-:Y:S04]  /*a7a0*/  STL [R1+0x228], R28 ;  /* 0x0002281c01007387 */ /* 0x000fe80000100800 */
[----:B------:R-:W2:Y:S01]  /*a7b0*/  LDG.E.U16 R180, desc[UR6][R20.64] ;  /* 0x0000000614b47981 */ /* 0x000ea2000c1e1500 */
[----:B------:R-:W-:Y:S01]  /*a7c0*/  MOV R31, R41 ;  /* 0x00000029001f7202 */ /* 0x000fe20000000f00 */
[----:B------:R-:W-:Y:S01]  /*a7d0*/  IMAD.WIDE R18, R9, 0x2, R50 ;  /* 0x0000000209127825 */ /* 0x000fe200078e0232 */
[----:B------:R-:W-:-:S03]  /*a7e0*/  MOV R35, R45 ;  /* 0x0000002d00237202 */ /* 0x000fc60000000f00 */
[----:B------:R-:W-:Y:S01]  /*a7f0*/  IMAD.WIDE R14, R9, 0x2, R30 ;  /* 0x00000002090e7825 */ /* 0x000fe200078e021e */
[----:B------:R0:W5:Y:S01]  /*a800*/  LDG.E.U16 R184, desc[UR6][R18.64] ;  /* 0x0000000612b87981 */ /* 0x000162000c1e1500 */
[----:B------:R-:W-:-:S03]  /*a810*/  MOV R33, R43 ;  /* 0x0000002b00217202 */ /* 0x000fc60000000f00 */
[----:B------:R1:W5:Y:S01]  /*a820*/  LDG.E.U16 R177, desc[UR6][R14.64] ;  /* 0x000000060eb17981 */ /* 0x000362000c1e1500 */
[----:B------:R-:W-:-:S04]  /*a830*/  IMAD.WIDE R16, R9, 0x2, R48 ;  /* 0x0000000209107825 */ /* 0x000fc800078e0230 */
[----:B0-----:R-:W-:Y:S01]  /*a840*/  IMAD.WIDE R18, R9, 0x2, R34 ;  /* 0x0000000209127825 */ /* 0x001fe200078e0222 */
[----:B------:R-:W-:Y:S01]  /*a850*/  MOV R29, R39 ;  /* 0x00000027001d7202 */ /* 0x000fe20000000f00 */
[----:B------:R0:W5:Y:S02]  /*a860*/  LDG.E.U16 R183, desc[UR6][R16.64] ;  /* 0x0000000610b77981 */ /* 0x000164000c1e1500 */
[C---:B-1----:R-:W-:Y:S02]  /*a870*/  IMAD R14, R5.reuse, 0x46, RZ ;  /* 0x00000046050e7824 */ /* 0x042fe400078e02ff */
[----:B------:R1:W5:Y:S01]  /*a880*/  LDG.E.U16 R179, desc[UR6][R18.64] ;  /* 0x0000000612b37981 */ /* 0x000362000c1e1500 */
[----:B------:R-:W-:Y:S02]  /*a890*/  IMAD R4, R5, 0x23, RZ ;  /* 0x0000002305047824 */ /* 0x000fe400078e02ff */
[----:B------:R-:W-:Y:S01]  /*a8a0*/  IADD3 R14, P2, R14, R2, RZ ;  /* 0x000000020e0e7210 */ /* 0x000fe20007f5e0ff */
[----:B------:R-:W-:-:S04]  /*a8b0*/  IMAD.WIDE R6, R9, 0x2, R28 ;  /* 0x0000000209067825 */ /* 0x000fc800078e021c */
[----:B0-----:R-:W-:Y:S01]  /*a8c0*/  IMAD.WIDE R16, R9, 0x2, R32 ;  /* 0x0000000209107825 */ /* 0x001fe200078e0220 */
[----:B-1----:R-:W-:Y:S01]  /*a8d0*/  LEA R18, P0, R5, R2, 0x2 ;  /* 0x0000000205127211 */ /* 0x002fe200078010ff */
[----:B------:R-:W5:Y:S01]  /*a8e0*/  LDG.E.U16 R176, desc[UR6][R6.64] ;  /* 0x0000000606b07981 */ /* 0x000f62000c1e1500 */
[-C--:B------:R-:W-:Y:S02]  /*a8f0*/  LEA.HI.X.SX32 R15, R4, R3.reuse, 0x1, P2 ;  /* 0x00000003040f7211 */ /* 0x080fe400010f0eff */
[----:B------:R-:W-:Y:S01]  /*a900*/  LEA.HI.X.SX32 R19, R154, R3, 0x1, P0 ;  /* 0x000000039a137211 */ /* 0x000fe200000f0eff */
[----:B------:R0:W5:Y:S01]  /*a910*/  LDG.E.U16 R178, desc[UR6][R16.64] ;  /* 0x0000000610b27981 */ /* 0x000162000c1e1500 */
[----:B------:R-:W-:-:S04]  /*a920*/  IMAD.WIDE R14, R9, 0x2, R14 ;  /* 0x00000002090e7825 */ /* 0x000fc800078e020e */
[----:B------:R-:W-:Y:S01]  /*a930*/  IMAD.WIDE R18, R9, 0x2, R18 ;  /* 0x0000000209127825 */ /* 0x000fe200078e0212 */
[----:B------:R-:W5:Y:S03]  /*a940*/  LDG.E.U16 R172, desc[UR6][R14.64] ;  /* 0x000000060eac7981 */ /* 0x000f66000c1e1500 */
[----:B0-----:R-:W-:Y:S01]  /*a950*/  IMAD R16, R5, 0x42, RZ ;  /* 0x0000004205107824 */ /* 0x001fe200078e02ff */
[----:B------:R0:W5:Y:S01]  /*a960*/  LDG.E.U16 R174, desc[UR6][R18.64] ;  /* 0x0000000612ae7981 */ /* 0x000162000c1e1500 */
[----:B----4-:R-:W-:Y:S02]  /*a970*/  MOV R25, R27 ;  /* 0x0000001b00197202 */ /* 0x010fe40000000f00 */
[----:B------:R-:W-:-:S05]  /*a980*/  IADD3 R24, R209, R2, RZ ;  /* 0x00000002d1187210 */ /* 0x000fca0007ffe0ff */
[----:B------:R1:W-:Y:S01]  /*a990*/  STL [R1+0x220], R24 ;  /* 0x0002201801007387 */ /* 0x0003e20000100800 */
[----:B------:R-:W-:-:S03]  /*a9a0*/  IMAD.WIDE R20, R9, 0x2, R24 ;  /* 0x0000000209147825 */ /* 0x000fc600078e0218 */
[----:B------:R-:W4:Y:S01]  /*a9b0*/  LDL.64 R26, [R1+0x218] ;  /* 0x00021800011a7983 */ /* 0x000f220000100a00 */
[C---:B------:R-:W-:Y:S01]  /*a9c0*/  IMAD R6, R5.reuse, 0x4a, RZ ;  /* 0x0000004a05067824 */ /* 0x040fe200078e02ff */
[-C--:B------:R-:W-:Y:S01]  /*a9d0*/  IADD3 R16, P1, R16, R2.reuse, RZ ;  /* 0x0000000210107210 */ /* 0x080fe20007f3e0ff */
[C---:B------:R-:W-:Y:S01]  /*a9e0*/  IMAD R7, R5.reuse, 0x21, RZ ;  /* 0x0000002105077824 */ /* 0x040fe200078e02ff */
[----:B------:R3:W5:Y:S04]  /*a9f0*/  LDG.E.U16 R175, desc[UR6][R20.64] ;  /* 0x0000000614af7981 */ /* 0x000768000c1e1500 */
[----:B-1----:R-:W4:Y:S01]  /*aa00*/  LDL.64 R24, [R1+0x218] ;  /* 0x0002180001187983 */ /* 0x002f220000100a00 */
[C---:B------:R-:W-:Y:S01]  /*aa10*/  IMAD R0, R5.reuse, 0x25, RZ ;  /* 0x0000002505007824 */ /* 0x040fe200078e02ff */
[----:B------:R-:W-:Y:S01]  /*aa20*/  IADD3 R6, P3, R6, R2, RZ ;  /* 0x0000000206067210 */ /* 0x000fe20007f7e0ff */
[----:B0-----:R-:W-:-:S02]  /*aa30*/  IMAD R18, R5, 0x56, RZ ;  /* 0x0000005605127824 */ /* 0x001fc400078e02ff */
[----:B------:R-:W-:Y:S01]  /*aa40*/  IMAD R14, R5, 0x62, RZ ;  /* 0x00000062050e7824 */ /* 0x000fe200078e02ff */
[-C--:B------:R-:W-:Y:S01]  /*aa50*/  LEA.HI.X.SX32 R17, R7, R3.reuse, 0x1, P1 ;  /* 0x0000000307117211 */ /* 0x080fe200008f0eff */
[C---:B------:R-:W-:Y:S01]  /*aa60*/  IMAD R11, R5.reuse, 0x2b, RZ ;  /* 0x0000002b050b7824 */ /* 0x040fe200078e02ff */
[-C--:B------:R-:W-:Y:S01]  /*aa70*/  LEA.HI.X.SX32 R7, R0, R3.reuse, 0x1, P3 ;  /* 0x0000000300077211 */ /* 0x080fe200018f0eff */
[C---:B------:R-:W-:Y:S01]  /*aa80*/  IMAD R4, R5.reuse, 0x31, RZ ;  /* 0x0000003105047824 */ /* 0x040fe200078e02ff */
[-C--:B------:R-:W-:Y:S01]  /*aa90*/  IADD3 R18, P1, R18, R2.reuse, RZ ;  /* 0x0000000212127210 */ /* 0x080fe20007f3e0ff */
[----:B---3--:R-:W-:Y:S01]  /*aaa0*/  IMAD R20, R5, 0x52, RZ ;  /* 0x0000005205147824 */ /* 0x008fe200078e02ff */
[-C--:B------:R-:W-:Y:S01]  /*aab0*/  IADD3 R14, P3, R14, R2.reuse, RZ ;  /* 0x000000020e0e7210 */ /* 0x080fe20007f7e0ff */
[----:B------:R-:W-:Y:S01]  /*aac0*/  IMAD.WIDE R16, R9, 0x2, R16 ;  /* 0x0000000209107825 */ /* 0x000fe200078e0210 */
[-C--:B------:R-:W-:Y:S02]  /*aad0*/  LEA.HI.X.SX32 R19, R11, R3.reuse, 0x1, P1 ;  /* 0x000000030b137211 */ /* 0x080fe400008f0eff */
[----:B------:R-:W-:Y:S01]  /*aae0*/  LEA.HI.X.SX32 R15, R4, R3, 0x1, P3 ;  /* 0x00000003040f7211 */ /* 0x000fe200018f0eff */
[----:B------:R-:W-:Y:S01]  /*aaf0*/  IMAD.WIDE R6, R9, 0x2, R6 ;  /* 0x0000000209067825 */ /* 0x000fe200078e0206 */
[----:B------:R-:W-:Y:S01]  /*ab00*/  IADD3 R20, P0, R20, R2, RZ ;  /* 0x0000000214147210 */ /* 0x000fe20007f1e0ff */
[----:B------:R0:W3:Y:S02]  /*ab10*/  LDG.E.U16 R173, desc[UR6][R16.64] ;  /* 0x0000000610ad7981 */ /* 0x0000e4000c1e1500 */
[----:B------:R-:W-:-:S02]  /*ab20*/  IMAD R12, R5, 0x29, RZ ;  /* 0x00000029050c7824 */ /* 0x000fc400078e02ff */
[----:B------:R1:W5:Y:S01]  /*ab30*/  LDG.E.U16 R171, desc[UR6][R6.64] ;  /* 0x0000000606ab7981 */ /* 0x000362000c1e1500 */
[C---:B------:R-:W-:Y:S02]  /*ab40*/  IMAD.WIDE R18, R9.reuse, 0x2, R18 ;  /* 0x0000000209127825 */ /* 0x040fe400078e0212 */
[----:B------:R-:W-:Y:S02]  /*ab50*/  LEA.HI.X.SX32 R21, R12, R3, 0x1, P0 ;  /* 0x000000030c157211 */ /* 0x000fe400000f0eff */
[----:B------:R-:W-:Y:S01]  /*ab60*/  IMAD.WIDE R14, R9, 0x2, R14 ;  /* 0x00000002090e7825 */ /* 0x000fe200078e020e */
[----:B------:R1:W5:Y:S03]  /*ab70*/  LDG.E.U16 R169, desc[UR6][R18.64] ;  /* 0x0000000612a97981 */ /* 0x000366000c1e1500 */
[C---:B0-----:R-:W-:Y:S01]  /*ab80*/  IMAD R16, R5.reuse, 0x5a, RZ ;  /* 0x0000005a05107824 */ /* 0x041fe200078e02ff */
[----:B------:R0:W5:Y:S01]  /*ab90*/  LDG.E.U16 R167, desc[UR6][R14.64] ;  /* 0x000000060ea77981 */ /* 0x000162000c1e1500 */
[----:B-1----:R-:W-:-:S02]  /*aba0*/  IMAD R6, R5, 0x66, RZ ;  /* 0x0000006605067824 */ /* 0x002fc400078e02ff */
[C---:B------:R-:W-:Y:S01]  /*abb0*/  IMAD R7, R5.reuse, 0x2d, RZ ;  /* 0x0000002d05077824 */ /* 0x040fe200078e02ff */
[-C--:B------:R-:W-:Y:S01]  /*abc0*/  IADD3 R16, P2, R16, R2.reuse, RZ ;  /* 0x0000000210107210 */ /* 0x080fe20007f5e0ff */
[----:B------:R-:W-:Y:S01]  /*abd0*/  IMAD R0, R5, 0x33, RZ ;  /* 0x0000003305007824 */ /* 0x000fe200078e02ff */
[----:B------:R-:W-:Y:S01]  /*abe0*/  IADD3 R6, P4, R6, R2, RZ ;  /* 0x0000000206067210 */ /* 0x000fe20007f9e0ff */
[----:B------:R-:W-:Y:S01]  /*abf0*/  IMAD.WIDE R20, R9, 0x2, R20 ;  /* 0x0000000209147825 */ /* 0x000fe200078e0214 */
[----:B------:R-:W-:-:S03]  /*ac00*/  LEA.HI.X.SX32 R17, R7, R3, 0x1, P2 ;  /* 0x0000000307117211 */ /* 0x000fc600010f0eff */
[C---:B------:R-:W-:Y:S02]  /*ac10*/  IMAD R18, R5.reuse, 0x6a, RZ ;  /* 0x0000006a05127824 */ /* 0x040fe400078e02ff */
[C---:B0-----:R-:W-:Y:S01]  /*ac20*/  IMAD R14, R5.reuse, 0x76, RZ ;  /* 0x00000076050e7824 */ /* 0x041fe200078e02ff */
[-C--:B------:R-:W-:Y:S01]  /*ac30*/  LEA.HI.X.SX32 R7, R0, R3.reuse, 0x1, P4 ;  /* 0x0000000300077211 */ /* 0x080fe200020f0eff */
[C---:B------:R-:W-:Y:S01]  /*ac40*/  IMAD R11, R5.reuse, 0x35, RZ ;  /* 0x00000035050b7824 */ /* 0x040fe200078e02ff */
[----:B------:R0:W5:Y:S01]  /*ac50*/  LDG.E.U16 R170, desc[UR6][R20.64] ;  /* 0x0000000614aa7981 */ /* 0x000162000c1e1500 */
[----:B------:R-:W-:Y:S01]  /*ac60*/  IMAD R4, R5, 0x3b, RZ ;  /* 0x0000003b05047824 */ /* 0x000fe200078e02ff */
[-C--:B------:R-:W-:Y:S02]  /*ac70*/  IADD3 R18, P1, R18, R2.reuse, RZ ;  /* 0x0000000212127210 */ /* 0x080fe40007f3e0ff */
[----:B------:R-:W-:Y:S01]  /*ac80*/  IADD3 R14, P3, R14, R2, RZ ;  /* 0x000000020e0e7210 */ /* 0x000fe20007f7e0ff */
[----:B------:R-:W-:Y:S01]  /*ac90*/  IMAD.WIDE R16, R9, 0x2, R16 ;  /* 0x0000000209107825 */ /* 0x000fe200078e0210 */
[----:B------:R-:W-:-:S03]  /*aca0*/  LEA.HI.X.SX32 R19, R11, R3, 0x1, P1 ;  /* 0x000000030b137211 */ /* 0x000fc600008f0eff */
[----:B0-----:R-:W-:Y:S01]  /*acb0*/  IMAD R20, R5, 0x44, RZ ;  /* 0x0000004405147824 */ /* 0x001fe200078e02ff */
[-C--:B------:R-:W-:Y:S01]  /*acc0*/  LEA.HI.X.SX32 R15, R4, R3.reuse, 0x1, P3 ;  /* 0x00000003040f7211 */ /* 0x080fe200018f0eff */
[C---:B------:R-:W-:Y:S01]  /*acd0*/  IMAD.WIDE R6, R9.reuse, 0x2, R6 ;  /* 0x0000000209067825 */ /* 0x040fe200078e0206 */
[----:B------:R0:W5:Y:S02]  /*ace0*/  LDG.E.U16 R168, desc[UR6][R16.64] ;  /* 0x0000000610a87981 */ /* 0x000164000c1e1500 */
[----:B------:R-:W-:Y:S01]  /*acf0*/  IADD3 R20, P0, R20, R2, RZ ;  /* 0x0000000214147210 */ /* 0x000fe20007f1e0ff */
[C---:B------:R-:W-:Y:S01]  /*ad00*/  IMAD.WIDE R18, R9.reuse, 0x2, R18 ;  /* 0x0000000209127825 */ /* 0x040fe200078e0212 */
[----:B------:R1:W5:Y:S02]  /*ad10*/  LDG.E.U16 R166, desc[UR6][R6.64] ;  /* 0x0000000606a67981 */ /* 0x000364000c1e1500 */
[----:B------:R-:W-:Y:S01]  /*ad20*/  LEA.HI.X.SX32 R21, R22, R3, 0x1, P0 ;  /* 0x0000000316157211 */ /* 0x000fe200000f0eff */
        /* <DEDUP_REMOVED lines=11> */
[C---:B--2---:R-:W-:Y:S02]  /*ade0*/  IMAD R18, R5.reuse, 0x50, RZ ;  /* 0x0000005005127824 */ /* 0x044fe400078e02ff */
[----:B0-----:R-:W-:Y:S01]  /*adf0*/  IMAD R14, R5, 0x58, RZ ;  /* 0x00000058050e7824 */ /* 0x001fe200078e02ff */
[-C--:B------:R-:W-:Y:S01]  /*ae00*/  LEA.HI.X.SX32 R7, R0, R3.reuse, 0x1, P4 ;  /* 0x0000000300077211 */ /* 0x080fe200020f0eff */
[----:B------:R0:W2:Y:S01]  /*ae10*/  LDG.E.U16 R161, desc[UR6][R20.64] ;  /* 0x0000000614a17981 */ /* 0x0000a2000c1e1500 */
[-C--:B------:R-:W-:Y:S02]  /*ae20*/  IADD3 R18, P1, R18, R2.reuse, RZ ;  /* 0x0000000212127210 */ /* 0x080fe40007f3e0ff */
[----:B------:R-:W-:Y:S01]  /*ae30*/  IADD3 R14, P3, R14, R2, RZ ;  /* 0x000000020e0e7210 */ /* 0x000fe20007f7e0ff */
[----:B------:R-:W-:Y:S01]  /*ae40*/  IMAD.WIDE R16, R9, 0x2, R16 ;  /* 0x0000000209107825 */ /* 0x000fe200078e0210 */
[-C--:B------:R-:W-:Y:S02]  /*ae50*/  LEA.HI.X.SX32 R19, R153, R3.reuse, 0x1, P1 ;  /* 0x0000000399137211 */ /* 0x080fe400008f0eff */
[----:B------:R-:W-:Y:S01]  /*ae60*/  LEA.HI.X.SX32 R15, R23, R3, 0x1, P3 ;  /* 0x00000003170f7211 */ /* 0x000fe200018f0eff */
[----:B------:R-:W-:Y:S01]  /*ae70*/  IMAD.WIDE R6, R9, 0x2, R6 ;  /* 0x0000000209067825 */ /* 0x000fe200078e0206 */
[----:B------:R1:W2:Y:S03]  /*ae80*/  LDG.E.U16 R164, desc[UR6][R16.64] ;  /* 0x0000000610a47981 */ /* 0x0002a6000c1e1500 */
[----:B0-----:R-:W-:Y:S01]  /*ae90*/  IMAD R20, R5, 0x48, RZ ;  /* 0x0000004805147824 */ /* 0x001fe200078e02ff */
[----:B------:R0:W2:Y:S01]  /*aea0*/  LDG.E.U16 R162, desc[UR6][R6.64] ;  /* 0x0000000606a27981 */ /* 0x0000a2000c1e1500 */
[----:B------:R-:W-:-:S03]  /*aeb0*/  IMAD.WIDE R18, R9, 0x2, R18 ;  /* 0x0000000209127825 */ /* 0x000fc600078e0212 */
[-C--:B------:R-:W-:Y:S01]  /*aec0*/  IADD3 R20, P0, R20, R2.reuse, RZ ;  /* 0x0000000214147210 */ /* 0x080fe20007f1e0ff */
[----:B------:R-:W-:Y:S01]  /*aed0*/  IMAD.WIDE R14, R9, 0x2, R14 ;  /* 0x00000002090e7825 */ /* 0x000fe200078e020e */
[----:B------:R0:W3:Y:S03]  /*aee0*/  LDG.E.U16 R159, desc[UR6][R18.64] ;  /* 0x00000006129f7981 */ /* 0x0000e6000c1e1500 */
[C---:B-1----:R-:W-:Y:S01]  /*aef0*/  IMAD R16, R5.reuse, 0x54, RZ ;  /* 0x0000005405107824 */ /* 0x042fe200078e02ff */
[----:B------:R-:W-:Y:S01]  /*af00*/  LEA.HI.X.SX32 R21, R156, R3, 0x1, P0 ;  /* 0x000000039c157211 */ /* 0x000fe200000f0eff */
[----:B0-----:R-:W-:Y:S01]  /*af10*/  IMAD R6, R5, 0x5c, RZ ;  /* 0x0000005c05067824 */ /* 0x001fe200078e02ff */
[----:B------:R0:W2:Y:S02]  /*af20*/  LDG.E.U16 R157, desc[UR6][R14.64] ;  /* 0x000000060e9d7981 */ /* 0x0000a4000c1e1500 */
[-C--:B------:R-:W-:Y:S01]  /*af30*/  IADD3 R16, P2, R16, R2.reuse, RZ ;  /* 0x0000000210107210 */ /* 0x080fe20007f5e0ff */
[----:B------:R-:W-:Y:S01]  /*af40*/  IMAD.WIDE R20, R9, 0x2, R20 ;  /* 0x0000000209147825 */ /* 0x000fe200078e0214 */
[----:B------:R-:W-:-:S03]  /*af50*/  IADD3 R6, P0, R6, R2, RZ ;  /* 0x0000000206067210 */ /* 0x000fc60007f1e0ff */
[C---:B------:R-:W-:Y:S01]  /*af60*/  IMAD R18, R5.reuse, 0x60, RZ ;  /* 0x0000006005127824 */ /* 0x040fe200078e02ff */
[-C--:B------:R-:W-:Y:S01]  /*af70*/  LEA.HI.X.SX32 R17, R152, R3.reuse, 0x1, P2 ;  /* 0x0000000398117211 */ /* 0x080fe200010f0eff */
[----:B------:R1:W2:Y:S01]  /*af80*/  LDG.E.U16 R160, desc[UR6][R20.64] ;  /* 0x0000000614a07981 */ /* 0x0002a2000c1e1500 */
[----:B0-----:R-:W-:Y:S01]  /*af90*/  IMAD R14, R5, 0x70, RZ ;  /* 0x00000070050e7824 */ /* 0x001fe200078e02ff */
[----:B------:R-:W-:Y:S02]  /*afa0*/  LEA.HI.X.SX32 R7, R155, R3, 0x1, P0 ;  /* 0x000000039b077211 */ /* 0x000fe400000f0eff */
[-C--:B------:R-:W-:Y:S02]  /*afb0*/  IADD3 R18, P0, R18, R2.reuse, RZ ;  /* 0x0000000212127210 */ /* 0x080fe40007f1e0ff */
[-C--:B------:R-:W-:Y:S01]  /*afc0*/  IADD3 R14, P2, R14, R2.reuse, RZ ;  /* 0x000000020e0e7210 */ /* 0x080fe20007f5e0ff */
[----:B------:R-:W-:Y:S01]  /*afd0*/  IMAD.WIDE R16, R9, 0x2, R16 ;  /* 0x0000000209107825 */ /* 0x000fe200078e0210 */
[----:B-1----:R-:W-:-:S02]  /*afe0*/  IADD3 R20, P4, R154, R2, RZ ;  /* 0x000000029a147210 */ /* 0x002fc40007f9e0ff */
[-C--:B------:R-:W-:Y:S02]  /*aff0*/  LEA.HI.X.SX32 R19, R208, R3.reuse, 0x1, P0 ;  /* 0x00000003d0137211 */ /* 0x080fe400000f0eff */
[----:B------:R0:W2:Y:S01]  /*b000*/  LDG.E.U16 R158, desc[UR6][R16.64] ;  /* 0x00000006109e7981 */ /* 0x0000a2000c1e1500 */
[-C--:B------:R-:W-:Y:S02]  /*b010*/  LEA.HI.X.SX32 R15, R206, R3.reuse, 0x1, P2 ;  /* 0x00000003ce0f7211 */ /* 0x080fe400010f0eff */
[----:B------:R-:W-:Y:S01]  /*b020*/  LEA.HI.X.SX32 R21, R5, R3, 0x1, P4 ;  /* 0x0000000305157211 */ /* 0x000fe200020f0eff */
[----:B------:R-:W-:-:S04]  /*b030*/  IMAD.WIDE R6, R9, 0x2, R6 ;  /* 0x0000000209067825 */ /* 0x000fc800078e0206 */
[----:B------:R-:W-:Y:S01]  /*b040*/  IMAD.WIDE R18, R9, 0x2, R18 ;  /* 0x0000000209127825 */ /* 0x000fe200078e0212 */
[----:B------:R1:W2:Y:S03]  /*b050*/  LDG.E.U16 R156, desc[UR6][R6.64] ;  /* 0x00000006069c7981 */ /* 0x0002a6000c1e1500 */
[----:B0-----:R-:W-:Y:S01]  /*b060*/  IMAD R16, R5, 0x64, RZ ;  /* 0x0000006405107824 */ /* 0x001fe200078e02ff */
[----:B------:R0:W5:Y:S01]  /*b070*/  LDG.E.U16 R155, desc[UR6][R18.64] ;  /* 0x00000006129b7981 */ /* 0x000162000c1e1500 */
[----:B------:R-:W-:-:S04]  /*b080*/  IMAD.WIDE R14, R9, 0x2, R14 ;  /* 0x00000002090e7825 */ /* 0x000fc800078e020e */
[----:B------:R-:W-:Y:S02]  /*b090*/  IMAD R0, R5, 0x74, RZ ;  /* 0x0000007405007824 */ /* 0x000fe400078e02ff */
[----:B------:R-:W-:Y:S01]  /*b0a0*/  IMAD.WIDE R20, R9, 0x2, R20 ;  /* 0x0000000209147825 */ /* 0x000fe200078e0214 */
[-C--:B------:R-:W-:Y:S01]  /*b0b0*/  IADD3 R16, P1, R16, R2.reuse, RZ ;  /* 0x0000000210107210 */ /* 0x080fe20007f3e0ff */
[----:B------:R0:W2:Y:S01]  /*b0c0*/  LDG.E.U16 R153, desc[UR6][R14.64] ;  /* 0x000000060e997981 */ /* 0x0000a2000c1e1500 */
[----:B-1----:R-:W-:-:S03]  /*b0d0*/  IADD3 R6, P3, R0, R2, RZ ;  /* 0x0000000200067210 */ /* 0x002fc60007f7e0ff */
[----:B------:R-:W2:Y:S01]  /*b0e0*/  LDG.E.U16 R23, desc[UR6][R20.64] ;  /* 0x0000000614177981 */ /* 0x000ea2000c1e1500 */
[-C--:B------:R-:W-:Y:S02]  /*b0f0*/  LEA.HI.X.SX32 R17, R207, R3.reuse, 0x1, P1 ;  /* 0x00000003cf117211 */ /* 0x080fe400008f0eff */
[----:B------:R-:W-:Y:S01]  /*b100*/  LEA.HI.X.SX32 R7, R205, R3, 0x1, P3 ;  /* 0x00000003cd077211 */ /* 0x000fe200018f0eff */
[----:B------:R-:W-:-:S04]  /*b110*/  IMAD.WIDE R16, R9, 0x2, R16 ;  /* 0x0000000209107825 */ /* 0x000fc800078e0210 */
[----:B------:R-:W-:Y:S01]  /*b120*/  IMAD.WIDE R6, R9, 0x2, R6 ;  /* 0x0000000209067825 */ /* 0x000fe200078e0206 */
[----:B------:R1:W2:Y:S03]  /*b130*/  LDG.E.U16 R154, desc[UR6][R16.64] ;  /* 0x00000006109a7981 */ /* 0x0002a6000c1e1500 */
[C---:B0-----:R-:W-:Y:S01]  /*b140*/  IMAD R18, R5.reuse, 0x68, RZ ;  /* 0x0000006805127824 */ /* 0x041fe200078e02ff */
[----:B------:R0:W2:Y:S01]  /*b150*/  LDG.E.U16 R152, desc[UR6][R6.64] ;  /* 0x0000000606987981 */ /* 0x0000a2000c1e1500 */
[C---:B------:R-:W-:Y:S02]  /*b160*/  IMAD R14, R5.reuse, 0x78, RZ ;  /* 0x00000078050e7824 */ /* 0x040fe400078e02ff */
[C---:B-1----:R-:W-:Y:S01]  /*b170*/  IMAD R16, R5.reuse, 0x6c, RZ ;  /* 0x0000006c05107824 */ /* 0x042fe200078e02ff */
[-C--:B------:R-:W-:Y:S01]  /*b180*/  IADD3 R18, P1, R18, R2.reuse, RZ ;  /* 0x0000000212127210 */ /* 0x080fe20007f3e0ff */
[C---:B0-----:R-:W-:Y:S01]  /*b190*/  IMAD R6, R5.reuse, 0x7c, RZ ;  /* 0x0000007c05067824 */ /* 0x041fe200078e02ff */
[-C--:B------:R-:W-:Y:S01]  /*b1a0*/  IADD3 R14, P3, R14, R2.reuse, RZ ;  /* 0x000000020e0e7210 */ /* 0x080fe20007f7e0ff */
[----:B------:R-:W-:Y:S01]  /*b1b0*/  IMAD R205, R5, 0x3e, RZ ;  /* 0x0000003e05cd7824 */ /* 0x000fe200078e02ff */
[----:B------:R-:W-:-:S02]  /*b1c0*/  IADD3 R16, P2, R16, R2, RZ ;  /* 0x0000000210107210 */ /* 0x000fc40007f5e0ff */
[----:B------:R-:W-:Y:S02]  /*b1d0*/  IADD3 R6, P4, R6, R2, RZ ;  /* 0x0000000206067210 */ /* 0x000fe40007f9e0ff */
[-C--:B------:R-:W-:Y:S02]  /*b1e0*/  LEA.HI.X.SX32 R19, R211, R3.reuse, 0x1, P1 ;  /* 0x00000003d3137211 */ /* 0x080fe400008f0eff */
[-C--:B------:R-:W-:Y:S02]  /*b1f0*/  LEA.HI.X.SX32 R15, R209, R3.reuse, 0x1, P3 ;  /* 0x00000003d10f7211 */ /* 0x080fe400018f0eff */
[-C--:B------:R-:W-:Y:S01]  /*b200*/  LEA.HI.X.SX32 R17, R210, R3.reuse, 0x1, P2 ;  /* 0x00000003d2117211 */ /* 0x080fe200010f0eff */
[----:B------:R-:W-:Y:S01]  /*b210*/  IMAD R20, R5, 0x4c, RZ ;  /* 0x0000004c05147824 */ /* 0x000fe200078e02ff */
[----:B------:R-:W-:Y:S01]  /*b220*/  LEA.HI.X.SX32 R7, R205, R3, 0x1, P4 ;  /* 0x00000003cd077211 */ /* 0x000fe200020f0eff */
[----:B------:R-:W-:-:S04]  /*b230*/  IMAD.WIDE R18, R9, 0x2, R18 ;  /* 0x0000000209127825 */ /* 0x000fc800078e0212 */
[C---:B------:R-:W-:Y:S01]  /*b240*/  IMAD.WIDE R14, R9.reuse, 0x2, R14 ;  /* 0x00000002090e7825 */ /* 0x040fe200078e020e */
[----:B------:R-:W-:Y:S01]  /*b250*/  IADD3 R20, P0, R20, R2, RZ ;  /* 0x0000000214147210 */ /* 0x000fe20007f1e0ff */
[----:B------:R0:W2:Y:S02]  /*b260*/  LDG.E.U16 R22, desc[UR6][R18.64] ;  /* 0x0000000612167981 */ /* 0x0000a4000c1e1500 */
[C---:B------:R-:W-:Y:S02]  /*b270*/  IMAD.WIDE R16, R9.reuse, 0x2, R16 ;  /* 0x0000000209107825 */ /* 0x040fe400078e0210 */
[----:B------:R1:W2:Y:S02]  /*b280*/  LDG.E.U16 R11, desc[UR6][R14.64] ;  /* 0x000000060e0b7981 */ /* 0x0002a4000c1e1500 */
[----:B------:R-:W-:Y:S02]  /*b290*/  IMAD.WIDE R6, R9, 0x2, R6 ;  /* 0x0000000209067825 */ /* 0x000fe400078e0206 */
[----:B------:R1:W2:Y:S02]  /*b2a0*/  LDG.E.U16 R12, desc[UR6][R16.64] ;  /* 0x00000006100c7981 */ /* 0x0002a4000c1e1500 */
[C---:B0-----:R-:W-:Y:S01]  /*b2b0*/  IMAD R18, R5.reuse, 0x4e, RZ ;  /* 0x0000004e05127824 */ /* 0x041fe200078e02ff */
[----:B------:R-:W-:Y:S01]  /*b2c0*/  LEA.HI.X.SX32 R21, R212, R3, 0x1, P0 ;  /* 0x00000003d4157211 */ /* 0x000fe200000f0eff */
[----:B------:R0:W2:Y:S01]  /*b2d0*/  LDG.E.U16 R4, desc[UR6][R6.64] ;  /* 0x0000000606047981 */ /* 0x0000a2000c1e1500 */
[----:B-1----:R-:W-:-:S02]  /*b2e0*/  IMAD R14, R5, 0x6e, RZ ;  /* 0x0000006e050e7824 */ /* 0x002fc400078e02ff */
[C---:B------:R-:W-:Y:S01]  /*b2f0*/  IMAD R16, R5.reuse, 0x5e, RZ ;  /* 0x0000005e05107824 */ /* 0x040fe200078e02ff */
[-C--:B------:R-:W-:Y:S01]  /*b300*/  IADD3 R18, P0, R18, R2.reuse, RZ ;  /* 0x0000000212127210 */ /* 0x080fe20007f1e0ff */
[C---:B------:R-:W-:Y:S02]  /*b310*/  IMAD R19, R5.reuse, 0x27, RZ ;  /* 0x0000002705137824 */ /* 0x040fe400078e02ff */
[C---:B0-----:R-:W-:Y:S01]  /*b320*/  IMAD R6, R5.reuse, 0x7e, RZ ;  /* 0x0000007e05067824 */ /* 0x041fe200078e02ff */
[-C--:B------:R-:W-:Y:S01]  /*b330*/  IADD3 R16, P1, R16, R2.reuse, RZ ;  /* 0x0000000210107210 */ /* 0x080fe20007f3e0ff */
[C---:B------:R-:W-:Y:S01]  /*b340*/  IMAD R17, R5.reuse, 0x2f, RZ ;  /* 0x0000002f05117824 */ /* 0x040fe200078e02ff */
[-C--:B------:R-:W-:Y:S01]  /*b350*/  IADD3 R14, P2, R14, R2.reuse, RZ ;  /* 0x000000020e0e7210 */ /* 0x080fe20007f5e0ff */
[----:B------:R-:W-:Y:S01]  /*b360*/  IMAD R15, R5, 0x37, RZ ;  /* 0x00000037050f7824 */ /* 0x000fe200078e02ff */
[----:B------:R-:W-:Y:S01]  /*b370*/  IADD3 R6, P3, R6, R2, RZ ;  /* 0x0000000206067210 */ /* 0x000fe20007f7e0ff */
[----:B------:R-:W-:Y:S01]  /*b380*/  IMAD.WIDE R20, R9, 0x2, R20 ;  /* 0x0000000209147825 */ /* 0x000fe200078e0214 */
[----:B------:R-:W-:-:S03]  /*b390*/  LEA.HI.X.SX32 R19, R19, R3, 0x1, P0 ;  /* 0x0000000313137211 */ /* 0x000fc600000f0eff */
[----:B------:R-:W-:Y:S01]  /*b3a0*/  IMAD R7, R5, 0x3f, RZ ;  /* 0x0000003f05077824 */ /* 0x000fe200078e02ff */
[-C--:B------:R-:W-:Y:S01]  /*b3b0*/  LEA.HI.X.SX32 R17, R17, R3.reuse, 0x1, P1 ;  /* 0x0000000311117211 */ /* 0x080fe200008f0eff */
[----:B------:R0:W2:Y:S01]  /*b3c0*/  LDG.E.U16 R0, desc[UR6][R20.64] ;  /* 0x0000000614007981 */ /* 0x0000a2000c1e1500 */
[-C--:B------:R-:W-:Y:S02]  /*b3d0*/  LEA.HI.X.SX32 R15, R15, R3.reuse, 0x1, P2 ;  /* 0x000000030f0f7211 */ /* 0x080fe400010f0eff */
[----:B------:R-:W-:Y:S01]  /*b3e0*/  LEA.HI.X.SX32 R7, R7, R3, 0x1, P3 ;  /* 0x0000000307077211 */ /* 0x000fe200018f0eff */
[----:B------:R-:W-:-:S04]  /*b3f0*/  IMAD.WIDE R18, R9, 0x2, R18 ;  /* 0x0000000209127825 */ /* 0x000fc800078e0212 */
[C---:B------:R-:W-:Y:S02]  /*b400*/  IMAD.WIDE R16, R9.reuse, 0x2, R16 ;  /* 0x0000000209107825 */ /* 0x040fe400078e0210 */
[----:B------:R-:W2:Y:S02]  /*b410*/  LDG.E.U16 R18, desc[UR6][R18.64] ;  /* 0x0000000612127981 */ /* 0x000ea4000c1e1500 */
[C---:B------:R-:W-:Y:S02]  /*b420*/  IMAD.WIDE R14, R9.reuse, 0x2, R14 ;  /* 0x00000002090e7825 */ /* 0x040fe400078e020e */
[----:B------:R-:W2:Y:S02]  /*b430*/  LDG.E.U16 R16, desc[UR6][R16.64] ;  /* 0x0000000610107981 */ /* 0x000ea4000c1e1500 */
[----:B------:R-:W-:Y:S02]  /*b440*/  IMAD.WIDE R6, R9, 0x2, R6 ;  /* 0x0000000209067825 */ /* 0x000fe400078e0206 */
[----:B------:R1:W2:Y:S04]  /*b450*/  LDG.E.U16 R14, desc[UR6][R14.64] ;  /* 0x000000060e0e7981 */ /* 0x0002a8000c1e1500 */
[----:B------:R1:W2:Y:S01]  /*b460*/  LDG.E.U16 R6, desc[UR6][R6.64] ;  /* 0x0000000606067981 */ /* 0x0002a2000c1e1500 */
[----:B----4-:R-:W-:-:S02]  /*b470*/  MOV R25, R27 ;  /* 0x0000001b00197202 */ /* 0x010fc40000000f00 */
[----:B------:R-:W-:-:S05]  /*b480*/  IADD3 R24, R205, R2, RZ ;  /* 0x00000002cd187210 */ /* 0x000fca0007ffe0ff */
[----:B0-----:R-:W-:-:S06]  /*b490*/  IMAD.WIDE R20, R9, 0x2, R24 ;  /* 0x0000000209147825 */ /* 0x001fcc00078e0218 */
[----:B------:R-:W4:Y:S01]  /*b4a0*/  LDG.E.U16 R20, desc[UR6][R20.64] ;  /* 0x0000000614147981 */ /* 0x000f22000c1e1500 */
[----:B------:R-:W-:Y:S06]  /*b4b0*/  BAR.SYNC.DEFER_BLOCKING 0x0 ;  /* 0x0000000000007b1d */ /* 0x000fec0000010000 */
[----:B------:R0:W-:Y:S01]  /*b4c0*/  STL [R1+0x218], R24 ;  /* 0x0002181801007387 */ /* 0x0001e20000100800 */
[C---:B------:R-:W-:Y:S02]  /*b4d0*/  LOP3.LUT R25, R13.reuse, 0x20, RZ, 0x3c, !PT ;  /* 0x000000200d197812 */ /* 0x040fe400078e3cff */
[C---:B-1----:R-:W-:Y:S01]  /*b4e0*/  LOP3.LUT R15, R13.reuse, 0x60, RZ, 0x3c, !PT ;  /* 0x000000600d0f7812 */ /* 0x042fe200078e3cff */
[----:B------:R-:W-:Y:S01]  /*b4f0*/  USHF.L.U32 UR8, UR61, 0x9, URZ ;  /* 0x000000093d087899 */ /* 0x000fe2000800063f */
[----:B------:R-:W-:Y:S01]  /*b500*/  LOP3.LUT R7, R13, 0x70, RZ, 0x3c, !PT ;  /* 0x000000700d077812 */ /* 0x000fe200078e3cff */
[----:B------:R-:W-:Y:S01]  /*b510*/  UMOV UR9, 0x40000040 ;  /* 0x4000004000097882 */ /* 0x000fe20000000000 */
[----:B------:R-:W-:Y:S01]  /*b520*/  UIADD3.64 UR50, UR46, 0x1fe, URZ ;  /* 0x000001fe2e327897 */ /* 0x000fe2000fffe03f */
[----:B------:R-:W-:-:S02]  /*b530*/  MOV R219, UR39 ;  /* 0x0000002700db7c02 */ /* 0x000fc40008000f00 */
[C---:B0-----:R-:W-:Y:S01]  /*b540*/  LOP3.LUT R24, R13.reuse, 0x10, RZ, 0x3c, !PT ;  /* 0x000000100d187812 */ /* 0x041fe200078e3cff */
[----:B------:R-:W-:Y:S04]  /*b550*/  STS.U16 [R13+UR4+0x20000], R204 ;  /* 0x020000cc0d007988 */ /* 0x000fe80008000404 */
[----:B------:R-:W-:Y:S04]  /*b560*/  STS.U16 [R13+UR4+0x20400], R202 ;  /* 0x020400ca0d007988 */ /* 0x000fe80008000404 */
[----:B------:R-:W-:Y:S04]  /*b570*/  STS.U16 [R13+UR4+0x20800], R201 ;  /* 0x020800c90d007988 */ /* 0x000fe80008000404 */
[----:B------:R-:W-:Y:S04]  /*b580*/  STS.U16 [R13+UR4+0x20c00], R181 ;  /* 0x020c00b50d007988 */ /* 0x000fe80008000404 */
[----:B------:R-:W-:Y:S04]  /*b590*/  STS.U16 [R13+UR4+0x21000], R200 ;  /* 0x021000c80d007988 */ /* 0x000fe80008000404 */
[----:B---3--:R-:W-:Y:S04]  /*b5a0*/  STS.U16 [R13+UR4+0x21400], R159 ;  /* 0x0214009f0d007988 */ /* 0x008fe80008000404 */
[----:B-----5:R-:W-:Y:S04]  /*b5b0*/  STS.U16 [R13+UR4+0x21800], R155 ;  /* 0x0218009b0d007988 */ /* 0x020fe80008000404 */
[----:B--2---:R-:W-:Y:S04]  /*b5c0*/  STS.U16 [R13+UR4+0x21c00], R153 ;  /* 0x021c00990d007988 */ /* 0x004fe80008000404 */
        /* <DEDUP_REMOVED lines=10> */
[----:B0-----:R-:W-:-:S03]  /*b670*/  LOP3.LUT R24, R13, 0x30, RZ, 0x3c, !PT ;  /* 0x000000300d187812 */ /* 0x001fc600078e3cff */
        /* <DEDUP_REMOVED lines=43> */
[----:B----4-:R-:W-:Y:S04]  /*b930*/  STS.U16 [R7+UR4+0x20f80], R20 ;  /* 0x020f801407007988 */ /* 0x010fe80008000404 */
[----:B------:R-:W-:Y:S04]  /*b940*/  STS.U16 [R7+UR4+0x21380], R18 ;  /* 0x0213801207007988 */ /* 0x000fe80008000404 */
[----:B------:R-:W-:Y:S04]  /*b950*/  STS.U16 [R7+UR4+0x21780], R16 ;  /* 0x0217801007007988 */ /* 0x000fe80008000404 */
[----:B------:R0:W-:Y:S04]  /*b960*/  STS.U16 [R7+UR4+0x21b80], R14 ;  /* 0x021b800e07007988 */ /* 0x0001e80008000404 */
[----:B------:R1:W-:Y:S01]  /*b970*/  STS.U16 [R7+UR4+0x21f80], R6 ;  /* 0x021f800607007988 */ /* 0x0003e20008000404 */
[----:B------:R2:W-:Y:S06]  /*b980*/  MEMBAR.ALL.CTA ;  /* 0x0000000000007992 */ /* 0x0005ec0000008000 */
[----:B--2---:R-:W2:Y:S01]  /*b990*/  FENCE.VIEW.ASYNC.S ;  /* 0x00000000000073c6 */ /* 0x004ea20000000000 */
[----:B------:R-:W-:Y:S01]  /*b9a0*/  ULOP3.LUT UR8, UR8, 0x800, URZ, 0xc0, !UPT ;  /* 0x0000080008087892 */ /* 0x000fe2000f8ec03f */
[----:B------:R-:W-:-:S02]  /*b9b0*/  MOV R218, UR38 ;  /* 0x0000002600da7c02 */ /* 0x000fc40008000f00 */
[----:B------:R-:W-:Y:S01]  /*b9c0*/  MOV R217, UR43 ;  /* 0x0000002b00d97c02 */ /* 0x000fe20008000f00 */
[----:B------:R-:W-:Y:S01]  /*b9d0*/  ULEA.HI UR8, UR4, UR8, URZ, 0x1c ;  /* 0x0000000804087291 */ /* 0x000fe2000f8fe03f */
[----:B------:R-:W-:Y:S01]  /*b9e0*/  MOV R216, UR42 ;  /* 0x0000002a00d87c02 */ /* 0x000fe20008000f00 */
[----:B0-----:R-:W3:Y:S04]  /*b9f0*/  LDL.64 R14, [R1+0x4d8] ;  /* 0x0004d800010e7983 */ /* 0x001ee80000100a00 */
[----:B------:R-:W1:Y:S04]  /*ba00*/  LDL.64 R28, [R1+0x4c8] ;  /* 0x0004c800011c7983 */ /* 0x000e680000100a00 */
[----:B------:R-:W4:Y:S04]  /*ba10*/  LDL.64 R38, [R1+0x4f0] ;  /* 0x0004f00001267983 */ /* 0x000f280000100a00 */
[----:B------:R-:W5:Y:S04]  /*ba20*/  LDL.64 R34, [R1+0x4e0] ;  /* 0x0004e00001227983 */ /* 0x000f680000100a00 */
[----:B------:R-:W4:Y:S01]  /*ba30*/  LDL.64 R16, [R1+0x4e8] ;  /* 0x0004e80001107983 */ /* 0x000f220000100a00 */
[----:B--2---:R-:W-:Y:S01]  /*ba40*/  BAR.SYNC.DEFER_BLOCKING 0x0 ;  /* 0x0000000000007b1d */ /* 0x004fe20000010000 */
[----:B------:R-:W-:-:S05]  /*ba50*/  ULOP3.LUT UR8, UR8, 0x3fff, URZ, 0xc0, !UPT ;  /* 0x00003fff08087892 */ /* 0x000fca000f8ec03f */
[----:B------:R-:W2:Y:S04]  /*ba60*/  LDL.64 R26, [R1+0x4b0] ;  /* 0x0004b000011a7983 */ /* 0x000ea80000100a00 */
[----:B------:R-:W2:Y:S04]  /*ba70*/  LDL.64 R24, [R1+0x4a8] ;  /* 0x0004a80001187983 */ /* 0x000ea80000100a00 */
[----:B------:R-:W2:Y:S04]  /*ba80*/  LDL.64 R30, [R1+0x4b8] ;  /* 0x0004b800011e7983 */ /* 0x000ea80000100a00 */
[----:B------:R-:W2:Y:S01]  /*ba90*/  LDL.64 R18, [R1+0x4f8] ;  /* 0x0004f80001127983 */ /* 0x000ea20000100a00 */
[----:B------:R-:W-:-:S03]  /*baa0*/  WARPGROUP.ARRIVE ;  /* 0x00000000000079c5 */ /* 0x000fc60000000000 */
[----:B------:R-:W2:Y:S04]  /*bab0*/  LDL.64 R22, [R1+0x490] ;  /* 0x0004900001167983 */ /* 0x000ea80000100a00 */
[----:B------:R-:W2:Y:S01]  /*bac0*/  LDL.64 R20, [R1+0x4d0] ;  /* 0x0004d00001147983 */ /* 0x000ea20000100a00 */
[----:B------:R-:W-:Y:S01]  /*bad0*/  HGMMA.64x64x16.F32 R184, gdesc[UR8].tnspA, RZ, !UPT, gsb0 ;  /* 0x20e0000008b879f0 */ /* 0x000fe2000c0008ff */
[----:B------:R-:W-:Y:S02]  /*bae0*/  UIADD3 UR44, UP0, UR8, 0x80, URZ ;  /* 0x00000080082c7890 */ /* 0x000fe4000ff1e03f */
[----:B------:R-:W2:Y:S01]  /*baf0*/  LDL.64 R32, [R1+0x4c0] ;  /* 0x0004c00001207983 */ /* 0x000ea20000100a00 */
[----:B------:R-:W-:Y:S02]  /*bb00*/  UMOV UR8, URZ ;  /* 0x0000003f00087c82 */ /* 0x000fe40008000000 */
[----:B------:R-:W-:Y:S01]  /*bb10*/  UIADD3.X UR45, UR8, 0x40000040, URZ, UP0, !UPT ;  /* 0x40000040082d7890 */ /* 0x000fe200087fe43f */
[----:B------:R-:W2:Y:S04]  /*bb20*/  LDL.64 R44, [R1+0x4a0] ;  /* 0x0004a000012c7983 */ /* 0x000ea80000100a00 */
        /* <DEDUP_REMOVED lines=11> */
[----:B------:R-:W2:Y:S01]  /*bbe0*/  LDL.64 R64, [R1+0x3e0] ;  /* 0x0003e00001407983 */ /* 0x000ea20000100a00 */
[----:B------:R-:W-:-:S02]  /*bbf0*/  WARPGROUP.DEPBAR.LE gsb0, 0x0 ;  /* 0x00008000000079c5 */ /* 0x000fc40000010000 */
[----:B------:R-:W-:-:S06]  /*bc00*/  WARPGROUP.ARRIVE ;  /* 0x00000000000079c5 */ /* 0x000fcc0000000000 */
[----:B------:R-:W-:Y:S01]  /*bc10*/  HGMMA.64x64x16.F32 R184, gdesc[UR44].tnspA, R184, gsb0 ;  /* 0x20e000002cb879f0 */ /* 0x000fe200080008b8 */
[----:B------:R-:W-:Y:S02]  /*bc20*/  UIADD3.64 UR12, UR44, 0x80, URZ ;  /* 0x000000802c0c7897 */ /* 0x000fe4000fffe03f */
[----:B------:R-:W-:Y:S02]  /*bc30*/  WARPGROUP.DEPBAR.LE gsb0, 0x0 ;  /* 0x00008000000079c5 */ /* 0x000fe40000010000 */
        /* <DEDUP_REMOVED lines=11> */
[----:B------:R-:W-:Y:S01]  /*bcf0*/  UIADD3.64 UR36, UR44, 0x200, URZ ;  /* 0x000002002c247897 */ /* 0x000fe2000fffe03f */
        /* <DEDUP_REMOVED lines=37> */
[----:B------:R-:W-:Y:S02]  /*bf50*/  R2UR UR39, R219 ;  /* 0x00000000db2772ca */ /* 0x000fe400000e0000 */
[----:B------:R-:W-:Y:S01]  /*bf60*/  R2UR UR38, R218 ;  /* 0x00000000da2672ca */ /* 0x000fe200000e0000 */
[----:B------:R-:W-:Y:S01]  /*bf70*/  UIADD3.64 UR36, UR44, 0x680, URZ ;  /* 0x000006802c247897 */ /* 0x000fe2000fffe03f */
[----:B------:R-:W-:Y:S02]  /*bf80*/  WARPGROUP.DEPBAR.LE gsb0, 0x0 ;  /* 0x00008000000079c5 */ /* 0x000fe40000010000 */
[----:B------:R-:W-:-:S09]  /*bf90*/  WARPGROUP.ARRIVE ;  /* 0x00000000000079c5 */ /* 0x000fd20000000000 */
[----:B------:R-:W-:Y:S01]  /*bfa0*/  HGMMA.64x64x16.F32 R184, gdesc[UR36].tnspA, R184, gsb0 ;  /* 0x20e0000024b879f0 */ /* 0x000fe200080008b8 */
[----:B------:R-:W-:Y:S02]  /*bfb0*/  R2UR UR43, R217 ;  /* 0x00000000d92b72ca */ /* 0x000fe400000e0000 */
[----:B------:R-:W-:Y:S01]  /*bfc0*/  R2UR UR42, R216 ;  /* 0x00000000d82a72ca */ /* 0x000fe200000e0000 */
[----:B------:R-:W-:Y:S01]  /*bfd0*/  UIADD3.64 UR40, UR44, 0x700, URZ ;  /* 0x000007002c287897 */ /* 0x000fe2000fffe03f */
[----:B------:R-:W-:Y:S02]  /*bfe0*/  WARPGROUP.DEPBAR.LE gsb0, 0x0 ;  /* 0x00008000000079c5 */ /* 0x000fe40000010000 */
[----:B------:R-:W-:-:S09]  /*bff0*/  WARPGROUP.ARRIVE ;  /* 0x00000000000079c5 */ /* 0x000fd20000000000 */
[----:B------:R-:W-:Y:S01]  /*c000*/  HGMMA.64x64x16.F32 R184, gdesc[UR40].tnspA, R184, gsb0 ;  /* 0x20e0000028b879f0 */ /* 0x000fe200080008b8 */
[----:B------:R-:W-:Y:S02]  /*c010*/  UIADD3.64 UR8, UR44, 0xf80, URZ ;  /* 0x00000f802c087897 */ /* 0x000fe4000fffe03f */
[----:B------:R-:W-:Y:S02]  /*c020*/  WARPGROUP.DEPBAR.LE gsb0, 0x0 ;  /* 0x00008000000079c5 */ /* 0x000fe40000010000 */
[----:B------:R-:W-:-:S06]  /*c030*/  WARPGROUP.ARRIVE ;  /* 0x00000000000079c5 */ /* 0x000fcc0000000000 */
[----:B------:R-:W-:Y:S01]  /*c040*/  HGMMA.64x64x16.F32 R152, gdesc[UR8].tnspA, RZ, !UPT, gsb0 ;  /* 0x20e00000089879f0 */ /* 0x000fe2000c0008ff */
[----:B------:R-:W-:Y:S01]  /*c050*/  UIADD3.64 UR48, UR44, 0x1000, URZ ;  /* 0x000010002c307897 */ /* 0x000fe2000fffe03f */
[C---:B---3--:R-:W-:Y:S01]  /*c060*/  IMAD.WIDE R14, R8.reuse, 0x2, R14 ;  /* 0x00000002080e7825 */ /* 0x048fe200078e020e */
[----:B------:R-:W-:Y:S01]  /*c070*/  UMOV UR50, UR46 ;  /* 0x0000002e00327c82 */ /* 0x000fe20008000000 */
[----:B------:R-:W-:Y:S02]  /*c080*/  UMOV UR51, UR47 ;  /* 0x0000002f00337c82 */ /* 0x000fe40008000000 */
[C---:B-1----:R-:W-:Y:S01]  /*c090*/  IMAD.WIDE R6, R8.reuse, 0x2, R28 ;  /* 0x0000000208067825 */ /* 0x042fe200078e021c */
[----:B------:R0:W3:Y:S04]  /*c0a0*/  LDG.E.U16 R4, desc[UR6][R14.64] ;  /* 0x000000060e047981 */ /* 0x0000e8000c1e1500 */
[----:B------:R5:W3:Y:S01]  /*c0b0*/  LDG.E.U16 R0, desc[UR6][R6.64] ;  /* 0x0000000606007981 */ /* 0x000ae2000c1e1500 */
[----:B----4-:R-:W-:-:S03]  /*c0c0*/  IMAD.WIDE R16, R8, 0x2, R16 ;  /* 0x0000000208107825 */ /* 0x010fc600078e0210 */
[----:B------:R-:W4:Y:S01]  /*c0d0*/  LDL.64 R28, [R1+0x488] ;  /* 0x00048800011c7983 */ /* 0x000f220000100a00 */
[----:B0-----:R-:W-:-:S03]  /*c0e0*/  IMAD.WIDE R14, R8, 0x2, R38 ;  /* 0x00000002080e7825 */ /* 0x001fc600078e0226 */
[----:B------:R-:W3:Y:S01]  /*c0f0*/  LDG.E.U16 R237, desc[UR6][R16.64] ;  /* 0x0000000610ed7981 */ /* 0x000ee2000c1e1500 */
[----:B-----5:R-:W-:-:S03]  /*c100*/  IMAD.WIDE R6, R8, 0x2, R34 ;  /* 0x0000000208067825 */ /* 0x020fc600078e0222 */
[----:B------:R2:W5:Y:S04]  /*c110*/  LDG.E.U16 R35, desc[UR6][R14.64] ;  /* 0x000000060e237981 */ /* 0x000568000c1e1500 */
[----:B------:R0:W5:Y:S01]  /*c120*/  LDG.E.U16 R34, desc[UR6][R6.64] ;  /* 0x0000000606227981 */ /* 0x000162000c1e1500 */
[----:B--2---:R-:W-:-:S03]  /*c130*/  IMAD.WIDE R14, R8, 0x2, R26 ;  /* 0x00000002080e7825 */ /* 0x004fc600078e021a */
[----:B------:R-:W2:Y:S01]  /*c140*/  LDL.64 R26, [R1+0x468] ;  /* 0x00046800011a7983 */ /* 0x000ea20000100a00 */
[----:B0-----:R-:W-:-:S03]  /*c150*/  IMAD.WIDE R6, R8, 0x2, R24 ;  /* 0x0000000208067825 */ /* 0x001fc600078e0218 */
[----:B------:R-:W3:Y:S01]  /*c160*/  LDL.64 R24, [R1+0x460] ;  /* 0x0004600001187983 */ /* 0x000ee20000100a00 */
[----:B------:R-:W-:-:S03]  /*c170*/  IMAD.WIDE R16, R8, 0x2, R30 ;  /* 0x0000000208107825 */ /* 0x000fc600078e021e */
[----:B------:R0:W5:Y:S01]  /*c180*/  LDG.E.U16 R31, desc[UR6][R14.64] ;  /* 0x000000060e1f7981 */ /* 0x000162000c1e1500 */
[----:B------:R-:W-:-:S04]  /*c190*/  IMAD.WIDE R18, R8, 0x2, R18 ;  /* 0x0000000208127825 */ /* 0x000fc800078e0212 */
[C---:B------:R-:W-:Y:S01]  /*c1a0*/  IMAD.WIDE R20, R8.reuse, 0x2, R20 ;  /* 0x0000000208147825 */ /* 0x040fe200078e0214 */
[----:B------:R1:W5:Y:S01]  /*c1b0*/  LDG.E.U16 R238, desc[UR6][R18.64] ;  /* 0x0000000612ee7981 */ /* 0x000362000c1e1500 */
[----:B------:R-:W-:Y:S02]  /*c1c0*/  WARPGROUP.DEPBAR.LE gsb0, 0x0 ;  /* 0x00008000000079c5 */ /* 0x000fe40000010000 */
[----:B------:R-:W-:Y:S01]  /*c1d0*/  WARPGROUP.ARRIVE ;  /* 0x00000000000079c5 */ /* 0x000fe20000000000 */
[----:B------:R-:W-:Y:S01]  /*c1e0*/  UIADD3.64 UR12, UR44, 0x1080, URZ ;  /* 0x000010802c0c7897 */ /* 0x000fe2000fffe03f */
[----:B------:R-:W5:Y:S04]  /*c1f0*/  LDG.E.U16 R40, desc[UR6][R16.64] ;  /* 0x0000000610287981 */ /* 0x000f68000c1e1500 */
[----:B------:R-:W-:Y:S01]  /*c200*/  HGMMA.64x64x16.F32 R152, gdesc[UR48].tnspA, R152, gsb0 ;  /* 0x20e00000309879f0 */ /* 0x000fe20008000898 */
[C---:B0-----:R-:W-:Y:S01]  /*c210*/  IMAD.WIDE R14, R8.reuse, 0x2, R22 ;  /* 0x00000002080e7825 */ /* 0x041fe200078e0216 */
[----:B------:R-:W-:Y:S01]  /*c220*/  UIADD3.64 UR16, UR44, 0x1100, URZ ;  /* 0x000011002c107897 */ /* 0x000fe2000fffe03f */
[----:B------:R-:W5:Y:S02]  /*c230*/  LDL.64 R22, [R1+0x438] ;  /* 0x0004380001167983 */ /* 0x000f640000100a00 */
[----:B-1----:R-:W-:-:S02]  /*c240*/  IMAD.WIDE R18, R8, 0x2, R32 ;  /* 0x0000000208127825 */ /* 0x002fc400078e0220 */
[----:B------:R0:W5:Y:S04]  /*c250*/  LDG.E.U16 R33, desc[UR6][R20.64] ;  /* 0x0000000614217981 */ /* 0x000168000c1e1500 */
[----:B------:R1:W5:Y:S01]  /*c260*/  LDG.E.U16 R32, desc[UR6][R18.64] ;  /* 0x0000000612207981 */ /* 0x000362000c1e1500 */
[----:B------:R-:W-:-:S03]  /*c270*/  UIADD3.64 UR52, UR46, 0x1fe, URZ ;  /* 0x000001fe2e347897 */ /* 0x000fc6000fffe03f */
[----:B------:R4:W5:Y:S01]  /*c280*/  LDG.E.U16 R39, desc[UR6][R6.64] ;  /* 0x0000000606277981 */ /* 0x000962000c1e1500 */
[----:B0-----:R-:W-:-:S03]  /*c290*/  IMAD.WIDE R20, R8, 0x2, R42 ;  /* 0x0000000208147825 */ /* 0x001fc600078e022a */
[----:B------:R-:W5:Y:S01]  /*c2a0*/  LDL.64 R42, [R1+0x410] ;  /* 0x00041000012a7983 */ /* 0x000f620000100a00 */
[----:B-1----:R-:W-:-:S03]  /*c2b0*/  IMAD.WIDE R18, R8, 0x2, R44 ;  /* 0x0000000208127825 */ /* 0x002fc600078e022c */
[----:B------:R-:W5:Y:S01]  /*c2c0*/  LDL.64 R44, [R1+0x430] ;  /* 0x00043000012c7983 */ /* 0x000f620000100a00 */
[----:B------:R-:W-:Y:S02]  /*c2d0*/  WARPGROUP.DEPBAR.LE gsb0, 0x0 ;  /* 0x00008000000079c5 */ /* 0x000fe40000010000 */
[----:B------:R-:W-:-:S06]  /*c2e0*/  WARPGROUP.ARRIVE ;  /* 0x00000000000079c5 */ /* 0x000fcc0000000000 */
[----:B------:R-:W-:Y:S03]  /*c2f0*/  HGMMA.64x64x16.F32 R152, gdesc[UR12].tnspA, R152, gsb0 ;  /* 0x20e000000c9879f0 */ /* 0x000fe60008000898 */
[----:B------:R-:W-:Y:S02]  /*c300*/  WARPGROUP.DEPBAR.LE gsb0, 0x0 ;  /* 0x00008000000079c5 */ /* 0x000fe40000010000 */
[----:B------:R-:W-:-:S06]  /*c310*/  WARPGROUP.ARRIVE ;  /* 0x00000000000079c5 */ /* 0x000fcc0000000000 */
[----:B------:R-:W-:Y:S01]  /*c320*/  HGMMA.64x64x16.F32 R152, gdesc[UR16].tnspA, R152, gsb0 ;  /* 0x20e00000109879f0 */ /* 0x000fe20008000898 */
[----:B------:R-:W-:Y:S01]  /*c330*/  UIADD3.64 UR48, UR44, 0x1180, URZ ;  /* 0x000011802c307897 */ /* 0x000fe2000fffe03f */
[----:B------:R-:W-:Y:S01]  /*c340*/  UMOV UR50, UR52 ;  /* 0x0000003400327c82 */ /* 0x000fe20008000000 */
[----:B------:R-:W-:Y:S01]  /*c350*/  UMOV UR51, UR53 ;  /* 0x0000003500337c82 */ /* 0x000fe20008000000 */
[----:B------:R-:W-:-:S05]  /*c360*/  IMAD.WIDE R16, R8, 0x2, R36 ;  /* 0x0000000208107825 */ /* 0x000fca00078e0224 */
[----:B------:R0:W5:Y:S01]  /*c370*/  LDG.E.U16 R38, desc[UR6][R16.64] ;  /* 0x0000000610267981 */ /* 0x000162000c1e1500 */
[----:B------:R-:W-:Y:S02]  /*c380*/  WARPGROUP.DEPBAR.LE gsb0, 0x0 ;  /* 0x00008000000079c5 */ /* 0x000fe40000010000 */
[----:B------:R-:W-:-:S06]  /*c390*/  WARPGROUP.ARRIVE ;  /* 0x00000000000079c5 */ /* 0x000fcc0000000000 */
[----:B------:R-:W-:Y:S01]  /*c3a0*/  HGMMA.64x64x16.F32 R152, gdesc[UR48].tnspA, R152, gsb0 ;  /* 0x20e00000309879f0 */ /* 0x000fe20008000898 */
[C---:B----4-:R-:W-:Y:S02]  /*c3b0*/  IMAD.WIDE R6, R8.reuse, 0x2, R28 ;  /* 0x0000000208067825 */ /* 0x050fe400078e021c */
[----:B------:R2:W4:Y:S02]  /*c3c0*/  LDG.E.U16 R28, desc[UR6][R14.64] ;  /* 0x000000060e1c7981 */ /* 0x000524000c1e1500 */
[C---:B0-----:R-:W-:Y:S02]  /*c3d0*/  IMAD.WIDE R16, R8.reuse, 0x2, R50 ;  /* 0x0000000208107825 */ /* 0x041fe400078e0232 */
[----:B------:R3:W4:Y:S04]  /*c3e0*/  LDG.E.U16 R37, desc[UR6][R6.64] ;  /* 0x0000000606257981 */ /* 0x000728000c1e1500 */
[----:B------:R-:W4:Y:S01]  /*c3f0*/  LDL.64 R50, [R1+0x408] ;  /* 0x0004080001327983 */ /* 0x000f220000100a00 */
[----:B--2---:R-:W-:-:S03]  /*c400*/  IMAD.WIDE R14, R8, 0x2, R26 ;  /* 0x00000002080e7825 */ /* 0x004fc600078e021a */
[----:B------:R0:W2:Y:S01]  /*c410*/  LDG.E.U16 R27, desc[UR6][R20.64] ;  /* 0x00000006141b7981 */ /* 0x0000a2000c1e1500 */
[----:B---3--:R-:W-:-:S03]  /*c420*/  IMAD.WIDE R6, R8, 0x2, R24 ;  /* 0x0000000208067825 */ /* 0x008fc600078e0218 */
[----:B------:R1:W3:Y:S04]  /*c430*/  LDG.E.U16 R29, desc[UR6][R18.64] ;  /* 0x00000006121d7981 */ /* 0x0002e8000c1e1500 */
[----:B------:R-:W2:Y:S01]  /*c440*/  LDG.E.U16 R25, desc[UR6][R6.64] ;  /* 0x0000000606197981 */ /* 0x000ea2000c1e1500 */
[----:B0-----:R-:W-:-:S03]  /*c450*/  IMAD.WIDE R20, R8, 0x2, R48 ;  /* 0x0000000208147825 */ /* 0x001fc600078e0230 */
[----:B------:R-:W3:Y:S01]  /*c460*/  LDL.64 R48, [R1+0x3f8] ;  /* 0x0003f80001307983 */ /* 0x000ee20000100a00 */
[----:B-1----:R-:W-:-:S03]  /*c470*/  IMAD.WIDE R18, R8, 0x2, R60 ;  /* 0x0000000208127825 */ /* 0x002fc600078e023c */
[----:B------:R-:W2:Y:S01]  /*c480*/  LDL.64 R60, [R1+0x400] ;  /* 0x00040000013c7983 */ /* 0x000ea20000100a00 */
[----:B------:R-:W-:Y:S02]  /*c490*/  UIADD3.64 UR56, UR46, 0x200, URZ ;  /* 0x000002002e387897 */ /* 0x000fe4000fffe03f */
[----:B------:R-:W-:Y:S01]  /*c4a0*/  UIADD3.64 UR48, UR44, 0x1200, URZ ;  /* 0x000012002c307897 */ /* 0x000fe2000fffe03f */
[----:B------:R0:W2:Y:S04]  /*c4b0*/  LDG.E.U16 R251, desc[UR6][R14.64] ;  /* 0x000000060efb7981 */ /* 0x0000a8000c1e1500 */
[----:B------:R1:W2:Y:S01]  /*c4c0*/  LDG.E.U16 R249, desc[UR6][R20.64] ;  /* 0x0000000614f97981 */ /* 0x0002a2000c1e1500 */
[----:B------:R-:W-:-:S03]  /*c4d0*/  UIADD3.64 UR52, UR46, 0x202, URZ ;  /* 0x000002022e347897 */ /* 0x000fc6000fffe03f */
[----:B------:R-:W2:Y:S01]  /*c4e0*/  LDG.E.U16 R26, desc[UR6][R16.64] ;  /* 0x00000006101a7981 */ /* 0x000ea2000c1e1500 */
[----:B0-----:R-:W-:-:S03]  /*c4f0*/  IMAD.WIDE R14, R8, 0x2, R46 ;  /* 0x00000002080e7825 */ /* 0x001fc600078e022e */
[----:B------:R-:W2:Y:S01]  /*c500*/  LDL.64 R46, [R1+0x3e8] ;  /* 0x0003e800012e7983 */ /* 0x000ea20000100a00 */
[----:B-----5:R-:W-:Y:S01]  /*c510*/  IMAD.WIDE R6, R8, 0x2, R22 ;  /* 0x0000000208067825 */ /* 0x020fe200078e0216 */
[----:B------:R-:W-:Y:S02]  /*c520*/  UMOV UR50, UR56 ;  /* 0x0000003800327c82 */ /* 0x000fe40008000000 */
[----:B------:R-:W5:Y:S01]  /*c530*/  LDL.64 R22, [R1+0x3d8] ;  /* 0x0003d80001167983 */ /* 0x000f620000100a00 */
[----:B------:R-:W-:-:S03]  /*c540*/  UMOV UR51, UR57 ;  /* 0x0000003900337c82 */ /* 0x000fc60008000000 */
[----:B------:R0:W5:Y:S04]  /*c550*/  LDG.E.U16 R244, desc[UR6][R6.64] ;  /* 0x0000000606f47981 */ /* 0x000168000c1e1500 */
[----:B------:R0:W5:Y:S01]  /*c560*/  LDG.E.U16 R36, desc[UR6][R18.64] ;  /* 0x0000000612247981 */ /* 0x000162000c1e1500 */
[----:B-1----:R-:W-:-:S03]  /*c570*/  IMAD.WIDE R20, R8, 0x2, R44 ;  /* 0x0000000208147825 */ /* 0x002fc600078e022c */
[----:B------:R1:W5:Y:S01]  /*c580*/  LDG.E.U16 R252, desc[UR6][R14.64] ;  /* 0x000000060efc7981 */ /* 0x000362000c1e1500 */
[----:B------:R-:W-:Y:S02]  /*c590*/  WARPGROUP.DEPBAR.LE gsb0, 0x0 ;  /* 0x00008000000079c5 */ /* 0x000fe40000010000 */
[----:B------:R-:W-:Y:S01]  /*c5a0*/  WARPGROUP.ARRIVE ;  /* 0x00000000000079c5 */ /* 0x000fe20000000000 */
[C---:B0-----:R-:W-:Y:S01]  /*c5b0*/  IMAD.WIDE R6, R8.reuse, 0x2, R42 ;  /* 0x0000000208067825 */ /* 0x041fe200078e022a */
[----:B------:R-:W5:Y:S04]  /*c5c0*/  LDL.64 R44, [R1+0x3c0] ;  /* 0x0003c000012c7983 */ /* 0x000f680000100a00 */
[----:B------:R-:W5:Y:S01]  /*c5d0*/  LDL.64 R42, [R1+0x3a0] ;  /* 0x0003a000012a7983 */ /* 0x000f620000100a00 */
[----:B------:R-:W-:Y:S01]  /*c5e0*/  HGMMA.64x64x16.F32 R152, gdesc[UR48].tnspA, R152, gsb0 ;  /* 0x20e00000309879f0 */ /* 0x000fe20008000898 */
[----:B------:R-:W-:Y:S01]  /*c5f0*/  UIADD3.64 UR48, UR44, 0x1280, URZ ;  /* 0x000012802c307897 */ /* 0x000fe2000fffe03f */
[----:B------:R-:W-:Y:S01]  /*c600*/  UMOV UR50, UR52 ;  /* 0x0000003400327c82 */ /* 0x000fe20008000000 */
[----:B------:R-:W-:Y:S01]  /*c610*/  UMOV UR51, UR53 ;  /* 0x0000003500337c82 */ /* 0x000fe20008000000 */
[----:B------:R-:W-:Y:S01]  /*c620*/  UIADD3.64 UR56, UR46, 0x204, URZ ;  /* 0x000002042e387897 */ /* 0x000fe2000fffe03f */
[C---:B------:R-:W-:Y:S01]  /*c630*/  IMAD.WIDE R16, R8.reuse, 0x2, R58 ;  /* 0x0000000208107825 */ /* 0x040fe200078e023a */
[----:B------:R-:W5:Y:S03]  /*c640*/  LDG.E.U16 R247, desc[UR6][R6.64] ;  /* 0x0000000606f77981 */ /* 0x000f66000c1e1500 */
[C---:B------:R-:W-:Y:S01]  /*c650*/  IMAD.WIDE R18, R8.reuse, 0x2, R62 ;  /* 0x0000000208127825 */ /* 0x040fe200078e023e */
[----:B------:R0:W5:Y:S04]  /*c660*/  LDG.E.U16 R246, desc[UR6][R16.64] ;  /* 0x0000000610f67981 */ /* 0x000168000c1e1500 */
[----:B------:R-:W5:Y:S01]  /*c670*/  LDL.64 R58, [R1+0x3f0] ;  /* 0x0003f000013a7983 */ /* 0x000f620000100a00 */
[----:B-1----:R-:W-:-:S03]  /*c680*/  IMAD.WIDE R14, R8, 0x2, R52 ;  /* 0x00000002080e7825 */ /* 0x002fc600078e0234 */
[----:B------:R1:W5:Y:S04]  /*c690*/  LDG.E.U16 R24, desc[UR6][R18.64] ;  /* 0x0000000612187981 */ /* 0x000368000c1e1500 */
[----:B------:R-:W5:Y:S01]  /*c6a0*/  LDG.E.U16 R250, desc[UR6][R20.64] ;  /* 0x0000000614fa7981 */ /* 0x000f62000c1e1500 */
[----:B------:R-:W-:Y:S02]  /*c6b0*/  WARPGROUP.DEPBAR.LE gsb0, 0x0 ;  /* 0x00008000000079c5 */ /* 0x000fe40000010000 */
[----:B------:R-:W-:Y:S01]  /*c6c0*/  WARPGROUP.ARRIVE ;  /* 0x00000000000079c5 */ /* 0x000fe20000000000 */
[C---:B0-----:R-:W-:Y:S01]  /*c6d0*/  IMAD.WIDE R16, R8.reuse, 0x2, R54 ;  /* 0x0000000208107825 */ /* 0x041fe200078e0236 */
[----:B------:R-:W5:Y:S04]  /*c6e0*/  LDG.E.U16 R241, desc[UR6][R14.64] ;  /* 0x000000060ef17981 */ /* 0x000f68000c1e1500 */
[----:B------:R-:W-:Y:S01]  /*c6f0*/  HGMMA.64x64x16.F32 R152, gdesc[UR48].tnspA, R152, gsb0 ;  /* 0x20e00000309879f0 */ /* 0x000fe20008000898 */
[----:B------:R-:W-:Y:S01]  /*c700*/  UIADD3.64 UR48, UR44, 0x1300, URZ ;  /* 0x000013002c307897 */ /* 0x000fe2000fffe03f */
[----:B------:R-:W5:Y:S01]  /*c710*/  LDL.64 R54, [R1+0x390] ;  /* 0x0003900001367983 */ /* 0x000f620000100a00 */
[----:B------:R-:W-:Y:S01]  /*c720*/  UMOV UR50, UR56 ;  /* 0x0000003800327c82 */ /* 0x000fe20008000000 */
[----:B------:R-:W-:Y:S01]  /*c730*/  UMOV UR51, UR57 ;  /* 0x0000003900337c82 */ /* 0x000fe20008000000 */
[----:B-1----:R-:W-:Y:S01]  /*c740*/  IMAD.WIDE R18, R8, 0x2, R56 ;  /* 0x0000000208127825 */ /* 0x002fe200078e0238 */
[----:B------:R4:W5:Y:S04]  /*c750*/  LDG.E.U16 R248, desc[UR6][R16.64] ;  /* 0x0000000610f87981 */ /* 0x000968000c1e1500 */
[----:B------:R-:W5:Y:S04]  /*c760*/  LDL.64 R56, [R1+0x3b0] ;  /* 0x0003b00001387983 */ /* 0x000f680000100a00 */
[----:B------:R-:W5:Y:S04]  /*c770*/  LDL.64 R52, [R1+0x380] ;  /* 0x0003800001347983 */ /* 0x000f680000100a00 */
[----:B------:R-:W5:Y:S04]  /*c780*/  LDL.64 R20, [R1+0x330] ;  /* 0x0003300001147983 */ /* 0x000f680000100a00 */
[----:B------:R-:W5:Y:S01]  /*c790*/  LDG.E.U16 R242, desc[UR6][R18.64] ;  /* 0x0000000612f27981 */ /* 0x000f62000c1e1500 */
[----:B------:R-:W-:-:S02]  /*c7a0*/  UIADD3.64 UR20, UR44, 0x1480, URZ ;  /* 0x000014802c147897 */ /* 0x000fc4000fffe03f */
[----:B------:R-:W-:Y:S01]  /*c7b0*/  UIADD3.64 UR24, UR44, 0x1500, URZ ;  /* 0x000015002c187897 */ /* 0x000fe2000fffe03f */
[----:B------:R-:W5:Y:S04]  /*c7c0*/  LDL.64 R62, [R1+0x3d0] ;  /* 0x0003d000013e7983 */ /* 0x000f680000100a00 */
[----:B------:R-:W5:Y:S01]  /*c7d0*/  LDL.64 R18, [R1+0x310] ;  /* 0x0003100001127983 */ /* 0x000f620000100a00 */
[----:B------:R-:W-:Y:S02]  /*c7e0*/  WARPGROUP.DEPBAR.LE gsb0, 0x0 ;  /* 0x00008000000079c5 */ /* 0x000fe40000010000 */
[----:B------:R-:W-:-:S06]  /*c7f0*/  WARPGROUP.ARRIVE ;  /* 0x00000000000079c5 */ /* 0x000fcc0000000000 */
[----:B------:R-:W-:Y:S01]  /*c800*/  HGMMA.64x64x16.F32 R152, gdesc[UR48].tnspA, R152, gsb0 ;  /* 0x20e00000309879f0 */ /* 0x000fe20008000898 */
[----:B------:R-:W-:Y:S01]  /*c810*/  UIADD3.64 UR48, UR44, 0x1380, URZ ;  /* 0x000013802c307897 */ /* 0x000fe2000fffe03f */
[----:B------:R-:W-:Y:S01]  /*c820*/  UMOV UR50, UR58 ;  /* 0x0000003a00327c82 */ /* 0x000fe20008000000 */
[----:B------:R-:W-:Y:S01]  /*c830*/  UMOV UR51, UR59 ;  /* 0x0000003b00337c82 */ /* 0x000fe20008000000 */
[----:B------:R-:W-:Y:S02]  /*c840*/  WARPGROUP.DEPBAR.LE gsb0, 0x0 ;  /* 0x00008000000079c5 */ /* 0x000fe40000010000 */
[----:B------:R-:W-:-:S06]  /*c850*/  WARPGROUP.ARRIVE ;  /* 0x00000000000079c5 */ /* 0x000fcc0000000000 */
[----:B------:R-:W-:Y:S01]  /*c860*/  HGMMA.64x64x16.F32 R152, gdesc[UR48].tnspA, R152, gsb0 ;  /* 0x20e00000309879f0 */ /* 0x000fe20008000898 */
[C---:B----4-:R-:W-:Y:S02]  /*c870*/  IMAD.WIDE R16, R8.reuse, 0x2, R50 ;  /* 0x0000000208107825 */ /* 0x050fe400078e0232 */
[----:B------:R-:W4:Y:S02]  /*c880*/  LDL.64 R50, [R1+0x370] ;  /* 0x0003700001327983 */ /* 0x000f240000100a00 */
[C---:B---3--:R-:W-:Y:S02]  /*c890*/  IMAD.WIDE R6, R8.reuse, 0x2, R48 ;  /* 0x0000000208067825 */ /* 0x048fe400078e0230 */
[----:B------:R-:W3:Y:S02]  /*c8a0*/  LDL.64 R48, [R1+0x360] ;  /* 0x0003600001307983 */ /* 0x000ee40000100a00 */
[C---:B--2---:R-:W-:Y:S02]  /*c8b0*/  IMAD.WIDE R14, R8.reuse, 0x2, R60 ;  /* 0x00000002080e7825 */ /* 0x044fe400078e023c */
[----:B------:R5:W2:Y:S04]  /*c8c0*/  LDG.E.U16 R239, desc[UR6][R6.64] ;  /* 0x0000000606ef7981 */ /* 0x000aa8000c1e1500 */
[----:B------:R0:W2:Y:S01]  /*c8d0*/  LDG.E.U16 R245, desc[UR6][R14.64] ;  /* 0x000000060ef57981 */ /* 0x0000a2000c1e1500 */
[----:B------:R-:W-:Y:S01]  /*c8e0*/  UIADD3.64 UR48, UR44, 0x1400, URZ ;  /* 0x000014002c307897 */ /* 0x000fe2000fffe03f */
[----:B------:R-:W-:Y:S01]  /*c8f0*/  UMOV UR50, UR54 ;  /* 0x0000003600327c82 */ /* 0x000fe20008000000 */
[----:B------:R-:W-:Y:S01]  /*c900*/  UMOV UR51, UR55 ;  /* 0x0000003700337c82 */ /* 0x000fe20008000000 */
[----:B------:R-:W-:Y:S01]  /*c910*/  UIADD3.64 UR28, UR44, 0x1580, URZ ;  /* 0x000015802c1c7897 */ /* 0x000fe2000fffe03f */
[C---:B-----5:R-:W-:Y:S01]  /*c920*/  IMAD.WIDE R6, R8.reuse, 0x2, R22 ;  /* 0x0000000208067825 */ /* 0x060fe200078e0216 */
[----:B------:R-:W5:Y:S04]  /*c930*/  LDG.E.U16 R240, desc[UR6][R16.64] ;  /* 0x0000000610f07981 */ /* 0x000f68000c1e1500 */
[----:B------:R-:W2:Y:S01]  /*c940*/  LDL.64 R22, [R1+0x340] ;  /* 0x0003400001167983 */ /* 0x000ea20000100a00 */
[----:B0-----:R-:W-:-:S03]  /*c950*/  IMAD.WIDE R14, R8, 0x2, R46 ;  /* 0x00000002080e7825 */ /* 0x001fc600078e022e */
[----:B------:R-:W5:Y:S04]  /*c960*/  LDL.64 R46, [R1+0x350] ;  /* 0x00035000012e7983 */ /* 0x000f680000100a00 */
[----:B------:R0:W5:Y:S04]  /*c970*/  LDG.E.U16 R236, desc[UR6][R14.64] ;  /* 0x000000060eec7981 */ /* 0x000168000c1e1500 */
[----:B------:R1:W5:Y:S04]  /*c980*/  LDG.E.U16 R235, desc[UR6][R6.64] ;  /* 0x0000000606eb7981 */ /* 0x000368000c1e1500 */
[----:B------:R-:W5:Y:S01]  /*c990*/  LDL.64 R60, [R1+0x3b8] ;  /* 0x0003b800013c7983 */ /* 0x000f620000100a00 */
[----:B0-----:R-:W-:-:S03]  /*c9a0*/  IMAD.WIDE R14, R8, 0x2, R42 ;  /* 0x00000002080e7825 */ /* 0x001fc600078e022a */
[----:B------:R-:W5:Y:S01]  /*c9b0*/  LDL.64 R42, [R1+0x300] ;  /* 0x00030000012a7983 */ /* 0x000f620000100a00 */
[----:B-1----:R-:W-:-:S03]  /*c9c0*/  IMAD.WIDE R6, R8, 0x2, R44 ;  /* 0x0000000208067825 */ /* 0x002fc600078e022c */
[----:B------:R-:W5:Y:S04]  /*c9d0*/  LDL.64 R44, [R1+0x320] ;  /* 0x00032000012c7983 */ /* 0x000f680000100a00 */
[----:B------:R0:W5:Y:S04]  /*c9e0*/  LDG.E.U16 R234, desc[UR6][R6.64] ;  /* 0x0000000606ea7981 */ /* 0x000168000c1e1500 */
[----:B------:R-:W5:Y:S01]  /*c9f0*/  LDG.E.U16 R232, desc[UR6][R14.64] ;  /* 0x000000060ee87981 */ /* 0x000f62000c1e1500 */
[----:B------:R-:W-:Y:S02]  /*ca00*/  WARPGROUP.DEPBAR.LE gsb0, 0x0 ;  /* 0x00008000000079c5 */ /* 0x000fe40000010000 */
[----:B------:R-:W-:-:S06]  /*ca10*/  WARPGROUP.ARRIVE ;  /* 0x00000000000079c5 */ /* 0x000fcc0000000000 */
[----:B------:R-:W-:Y:S03]  /*ca20*/  HGMMA.64x64x16.F32 R152, gdesc[UR48].tnspA, R152, gsb0 ;  /* 0x20e00000309879f0 */ /* 0x000fe60008000898 */
[----:B------:R-:W-:Y:S02]  /*ca30*/  WARPGROUP.DEPBAR.LE gsb0, 0x0 ;  /* 0x00008000000079c5 */ /* 0x000fe40000010000 */
[----:B------:R-:W-:-:S06]  /*ca40*/  WARPGROUP.ARRIVE ;  /* 0x00000000000079c5 */ /* 0x000fcc0000000000 */
[----:B------:R-:W-:Y:S03]  /*ca50*/  HGMMA.64x64x16.F32 R152, gdesc[UR20].tnspA, R152, gsb0 ;  /* 0x20e00000149879f0 */ /* 0x000fe60008000898 */
[----:B------:R-:W-:Y:S02]  /*ca60*/  WARPGROUP.DEPBAR.LE gsb0, 0x0 ;  /* 0x00008000000079c5 */ /* 0x000fe40000010000 */
[----:B------:R-:W-:-:S06]  /*ca70*/  WARPGROUP.ARRIVE ;  /* 0x00000000000079c5 */ /* 0x000fcc0000000000 */
[----:B------:R-:W-:Y:S01]  /*ca80*/  HGMMA.64x64x16.F32 R152, gdesc[UR24].tnspA, R152, gsb0 ;  /* 0x20e00000189879f0 */ /* 0x000fe20008000898 */
[C---:B------:R-:W-:Y:S02]  /*ca90*/  IMAD.WIDE R16, R8.reuse, 0x2, R58 ;  /* 0x0000000208107825 */ /* 0x040fe400078e023a */
[----:B------:R-:W5:Y:S02]  /*caa0*/  LDL.64 R58, [R1+0x3a8] ;  /* 0x0003a800013a7983 */ /* 0x000f640000100a00 */
[C---:B0-----:R-:W-:Y:S02]  /*cab0*/  IMAD.WIDE R6, R8.reuse, 0x2, R54 ;  /* 0x0000000208067825 */ /* 0x041fe400078e0236 */
[----:B------:R0:W5:Y:S04]  /*cac0*/  LDG.E.U16 R243, desc[UR6][R16.64] ;  /* 0x0000000610f37981 */ /* 0x000168000c1e1500 */
[----:B------:R-:W5:Y:S04]  /*cad0*/  LDG.E.U16 R231, desc[UR6][R6.64] ;  /* 0x0000000606e77981 */ /* 0x000f68000c1e1500 */
[----:B------:R-:W5:Y:S01]  /*cae0*/  LDL.64 R54, [R1+0x388] ;  /* 0x0003880001367983 */ /* 0x000f620000100a00 */
[----:B0-----:R-:W-:-:S03]  /*caf0*/  IMAD.WIDE R16, R8, 0x2, R56 ;  /* 0x0000000208107825 */ /* 0x001fc600078e0238 */
[----:B------:R-:W5:Y:S04]  /*cb00*/  LDL.64 R56, [R1+0x398] ;  /* 0x0003980001387983 */ /* 0x000f680000100a00 */
[----:B------:R0:W5:Y:S02]  /*cb10*/  LDG.E.U16 R233, desc[UR6][R16.64] ;  /* 0x0000000610e97981 */ /* 0x000164000c1e1500 */
[C---:B0-----:R-:W-:Y:S02]  /*cb20*/  IMAD.WIDE R16, R8.reuse, 0x2, R52 ;  /* 0x0000000208107825 */ /* 0x041fe400078e0234 */
[----:B------:R-:W5:Y:S04]  /*cb30*/  LDL.64 R52, [R1+0x378] ;  /* 0x0003780001347983 */ /* 0x000f680000100a00 */
[----:B------:R-:W5:Y:S01]  /*cb40*/  LDG.E.U16 R230, desc[UR6][R16.64] ;  /* 0x0000000610e67981 */ /* 0x000f62000c1e1500 */
[----:B----4-:R-:W-:-:S03]  /*cb50*/  IMAD.WIDE R14, R8, 0x2, R50 ;  /* 0x00000002080e7825 */ /* 0x010fc600078e0232 */
[----:B------:R-:W4:Y:S01]  /*cb60*/  LDL.64 R50, [R1+0x348] ;  /* 0x0003480001327983 */ /* 0x000f220000100a00 */
[----:B---3--:R-:W-:-:S03]  /*cb70*/  IMAD.WIDE R6, R8, 0x2, R48 ;  /* 0x0000000208067825 */ /* 0x008fc600078e0230 */
[----:B------:R2:W3:Y:S04]  /*cb80*/  LDG.E.U16 R229, desc[UR6][R14.64] ;  /* 0x000000060ee57981 */ /* 0x0004e8000c1e1500 */
[----:B------:R0:W3:Y:S04]  /*cb90*/  LDG.E.U16 R228, desc[UR6][R6.64] ;  /* 0x0000000606e47981 */ /* 0x0000e8000c1e1500 */
[----:B------:R-:W3:Y:S01]  /*cba0*/  LDL.64 R48, [R1+0x338] ;  /* 0x0003380001307983 */ /* 0x000ee20000100a00 */
[----:B------:R-:W-:Y:S02]  /*cbb0*/  WARPGROUP.DEPBAR.LE gsb0, 0x0 ;  /* 0x00008000000079c5 */ /* 0x000fe40000010000 */
[----:B------:R-:W-:-:S06]  /*cbc0*/  WARPGROUP.ARRIVE ;  /* 0x00000000000079c5 */ /* 0x000fcc0000000000 */
[----:B------:R-:W-:Y:S01]  /*cbd0*/  HGMMA.64x64x16.F32 R152, gdesc[UR28].tnspA, R152, gsb0 ;  /* 0x20e000001c9879f0 */ /* 0x000fe20008000898 */
[C---:B--2---:R-:W-:Y:S02]  /*cbe0*/  IMAD.WIDE R14, R8.reuse, 0x2, R22 ;  /* 0x00000002080e7825 */ /* 0x044fe400078e0216 */
[----:B------:R-:W2:Y:S02]  /*cbf0*/  LDL.64 R22, [R1+0x368] ;  /* 0x0003680001167983 */ /* 0x000ea40000100a00 */
[C---:B0-----:R-:W-:Y:S02]  /*cc00*/  IMAD.WIDE R6, R8.reuse, 0x2, R20 ;  /* 0x0000000208067825 */ /* 0x041fe400078e0214 */
[----:B------:R-:W4:Y:S02]  /*cc10*/  LDL.64 R20, [R1+0x358] ;  /* 0x0003580001147983 */ /* 0x000f240000100a00 */
[C---:B-----5:R-:W-:Y:S02]  /*cc20*/  IMAD.WIDE R16, R8.reuse, 0x2, R46 ;  /* 0x0000000208107825 */ /* 0x060fe400078e022e */
[----:B------:R0:W5:Y:S04]  /*cc30*/  LDG.E.U16 R225, desc[UR6][R14.64] ;  /* 0x000000060ee17981 */ /* 0x000168000c1e1500 */
[----:B------:R1:W5:Y:S04]  /*cc40*/  LDG.E.U16 R227, desc[UR6][R16.64] ;  /* 0x0000000610e37981 */ /* 0x000368000c1e1500 */
[----:B------:R1:W5:Y:S01]  /*cc50*/  LDG.E.U16 R223, desc[UR6][R6.64] ;  /* 0x0000000606df7981 */ /* 0x000362000c1e1500 */
[----:B0-----:R-:W-:-:S03]  /*cc60*/  IMAD.WIDE R14, R8, 0x2, R18 ;  /* 0x00000002080e7825 */ /* 0x001fc600078e0212 */
[----:B------:R-:W5:Y:S01]  /*cc70*/  LDL.64 R18, [R1+0x328] ;  /* 0x0003280001127983 */ /* 0x000f620000100a00 */
[----:B-1----:R-:W-:-:S03]  /*cc80*/  IMAD.WIDE R16, R8, 0x2, R44 ;  /* 0x0000000208107825 */ /* 0x002fc600078e022c */
[----:B------:R-:W5:Y:S01]  /*cc90*/  LDL.64 R46, [R1+0x318] ;  /* 0x00031800012e7983 */ /* 0x000f620000100a00 */
[----:B------:R-:W-:-:S03]  /*cca0*/  IMAD.WIDE R6, R8, 0x2, R42 ;  /* 0x0000000208067825 */ /* 0x000fc600078e022a */
[----:B------:R-:W5:Y:S04]  /*ccb0*/  LDL.64 R44, [R1+0x308] ;  /* 0x00030800012c7983 */ /* 0x000f680000100a00 */
[----:B------:R-:W5:Y:S01]  /*ccc0*/  LDL.64 R42, [R1+0x2f8] ;  /* 0x0002f800012a7983 */ /* 0x000f620000100a00 */
[----:B------:R-:W-:Y:S02]  /*ccd0*/  UIADD3.64 UR32, UR44, 0x1600, URZ ;  /* 0x000016002c207897 */ /* 0x000fe4000fffe03f */
[----:B------:R-:W-:Y:S01]  /*cce0*/  UIADD3.64 UR36, UR44, 0x1680, URZ ;  /* 0x000016802c247897 */ /* 0x000fe2000fffe03f */
[----:B------:R0:W5:Y:S04]  /*ccf0*/  LDG.E.U16 R221, desc[UR6][R16.64] ;  /* 0x0000000610dd7981 */ /* 0x000168000c1e1500 */
[----:B------:R1:W5:Y:S04]  /*cd00*/  LDG.E.U16 R220, desc[UR6][R14.64] ;  /* 0x000000060edc7981 */ /* 0x000368000c1e1500 */
[----:B------:R1:W5:Y:S04]  /*cd10*/  LDG.E.U16 R218, desc[UR6][R6.64] ;  /* 0x0000000606da7981 */ /* 0x000368000c1e1500 */
[----:B------:R-:W5:Y:S01]  /*cd20*/  LDL.LU R30, [R1+0x204] ;  /* 0x00020400011e7983 */ /* 0x000f620000300800 */
[----:B------:R-:W-:-:S02]  /*cd30*/  WARPGROUP.DEPBAR.LE gsb0, 0x0 ;  /* 0x00008000000079c5 */ /* 0x000fc40000010000 */
[----:B------:R-:W-:-:S06]  /*cd40*/  WARPGROUP.ARRIVE ;  /* 0x00000000000079c5 */ /* 0x000fcc0000000000 */
[----:B------:R-:W-:Y:S03]  /*cd50*/  HGMMA.64x64x16.F32 R152, gdesc[UR32].tnspA, R152, gsb0 ;  /* 0x20e00000209879f0 */ /* 0x000fe60008000898 */
[----:B------:R-:W-:Y:S02]  /*cd60*/  WARPGROUP.DEPBAR.LE gsb0, 0x0 ;  /* 0x00008000000079c5 */ /* 0x000fe40000010000 */
[----:B------:R-:W-:-:S06]  /*cd70*/  WARPGROUP.ARRIVE ;  /* 0x00000000000079c5 */ /* 0x000fcc0000000000 */
[----:B------:R-:W-:Y:S01]  /*cd80*/  HGMMA.64x64x16.F32 R152, gdesc[UR36].tnspA, R152, gsb0 ;  /* 0x20e00000249879f0 */ /* 0x000fe20008000898 */
[----:B------:R-:W-:Y:S01]  /*cd90*/  UIADD3.64 UR40, UR44, 0x1700, URZ ;  /* 0x000017002c287897 */ /* 0x000fe2000fffe03f */
[----:B0-----:R-:W-:-:S04]  /*cda0*/  IMAD.WIDE R16, R8, 0x2, R64 ;  /* 0x0000000208107825 */ /* 0x001fc800078e0240 */
[C---:B-1----:R-:W-:Y:S01]  /*cdb0*/  IMAD.WIDE R14, R8.reuse, 0x2, R62 ;  /* 0x00000002080e7825 */ /* 0x042fe200078e023e */
[----:B------:R0:W5:Y:S03]  /*cdc0*/  LDG.E.U16 R226, desc[UR6][R16.64] ;  /* 0x0000000610e27981 */ /* 0x000166000c1e1500 */
[----:B------:R-:W-:Y:S01]  /*cdd0*/  IMAD.WIDE R6, R8, 0x2, R60 ;  /* 0x0000000208067825 */ /* 0x000fe200078e023c */
[----:B------:R1:W5:Y:S04]  /*cde0*/  LDG.E.U16 R224, desc[UR6][R14.64] ;  /* 0x000000060ee07981 */ /* 0x000368000c1e1500 */
[----:B------:R1:W5:Y:S01]  /*cdf0*/  LDG.E.U16 R222, desc[UR6][R6.64] ;  /* 0x0000000606de7981 */ /* 0x000362000c1e1500 */
[----:B------:R-:W-:-:S02]  /*ce00*/  WARPGROUP.DEPBAR.LE gsb0, 0x0 ;  /* 0x00008000000079c5 */ /* 0x000fc40000010000 */
[----:B------:R-:W-:-:S06]  /*ce10*/  WARPGROUP.ARRIVE ;  /* 0x00000000000079c5 */ /* 0x000fcc0000000000 */
[----:B------:R-:W-:Y:S01]  /*ce20*/  HGMMA.64x64x16.F32 R152, gdesc[UR40].tnspA, R152, gsb0 ;  /* 0x20e00000289879f0 */ /* 0x000fe20008000898 */
[----:B0-----:R-:W-:-:S04]  /*ce30*/  IMAD.WIDE R16, R8, 0x2, R58 ;  /* 0x0000000208107825 */ /* 0x001fc800078e023a */
[C---:B-1----:R-:W-:Y:S01]  /*ce40*/  IMAD.WIDE R14, R8.reuse, 0x2, R56 ;  /* 0x00000002080e7825 */ /* 0x042fe200078e0238 */
[----:B------:R0:W5:Y:S03]  /*ce50*/  LDG.E.U16 R219, desc[UR6][R16.64] ;  /* 0x0000000610db7981 */ /* 0x000166000c1e1500 */
[C---:B------:R-:W-:Y:S01]  /*ce60*/  IMAD.WIDE R6, R8.reuse, 0x2, R54 ;  /* 0x0000000208067825 */ /* 0x040fe200078e0236 */
[----:B------:R2:W5:Y:S04]  /*ce70*/  LDG.E.U16 R217, desc[UR6][R14.64] ;  /* 0x000000060ed97981 */ /* 0x000568000c1e1500 */
[----:B------:R4:W5:Y:S01]  /*ce80*/  LDG.E.U16 R216, desc[UR6][R6.64] ;  /* 0x0000000606d87981 */ /* 0x000962000c1e1500 */
[----:B0-----:R-:W-:-:S04]  /*ce90*/  IMAD.WIDE R16, R8, 0x2, R52 ;  /* 0x0000000208107825 */ /* 0x001fc800078e0234 */
[C---:B--2---:R-:W-:Y:S02]  /*cea0*/  IMAD.WIDE R14, R8.reuse, 0x2, R22 ;  /* 0x00000002080e7825 */ /* 0x044fe400078e0216 */
[----:B------:R0:W2:Y:S02]  /*ceb0*/  LDG.E.U16 R23, desc[UR6][R16.64] ;  /* 0x0000000610177981 */ /* 0x0000a4000c1e1500 */
[C---:B----4-:R-:W-:Y:S02]  /*cec0*/  IMAD.WIDE R6, R8.reuse, 0x2, R20 ;  /* 0x0000000208067825 */ /* 0x050fe400078e0214 */
[----:B------:R3:W4:Y:S04]  /*ced0*/  LDG.E.U16 R22, desc[UR6][R14.64] ;  /* 0x000000060e167981 */ /* 0x000728000c1e1500 */
[----:B------:R5:W4:Y:S01]  /*cee0*/  LDG.E.U16 R21, desc[UR6][R6.64] ;  /* 0x0000000606157981 */ /* 0x000b22000c1e1500 */
[----:B0-----:R-:W-:-:S04]  /*cef0*/  IMAD.WIDE R16, R8, 0x2, R50 ;  /* 0x0000000208107825 */ /* 0x001fc800078e0232 */
[C---:B---3--:R-:W-:Y:S01]  /*cf00*/  IMAD.WIDE R14, R8.reuse, 0x2, R48 ;  /* 0x00000002080e7825 */ /* 0x048fe200078e0230 */
[----:B------:R0:W3:Y:S03]  /*cf10*/  LDG.E.U16 R20, desc[UR6][R16.64] ;  /* 0x0000000610147981 */ /* 0x0000e6000c1e1500 */
[C---:B-----5:R-:W-:Y:S02]  /*cf20*/  IMAD.WIDE R6, R8.reuse, 0x2, R18 ;  /* 0x0000000208067825 */ /* 0x060fe400078e0212 */
[----:B------:R1:W5:Y:S04]  /*cf30*/  LDG.E.U16 R19, desc[UR6][R14.64] ;  /* 0x000000060e137981 */ /* 0x000368000c1e1500 */
[----:B------:R1:W5:Y:S01]  /*cf40*/  LDG.E.U16 R18, desc[UR6][R6.64] ;  /* 0x0000000606127981 */ /* 0x000362000c1e1500 */
[----:B0-----:R-:W-:-:S04]  /*cf50*/  IMAD.WIDE R16, R8, 0x2, R46 ;  /* 0x0000000208107825 */ /* 0x001fc800078e022e */
[C---:B-1----:R-:W-:Y:S02]  /*cf60*/  IMAD.WIDE R14, R8.reuse, 0x2, R44 ;  /* 0x00000002080e7825 */ /* 0x042fe400078e022c */
[----:B------:R-:W5:Y:S02]  /*cf70*/  LDG.E.U16 R16, desc[UR6][R16.64] ;  /* 0x0000000610107981 */ /* 0x000f64000c1e1500 */
[----:B------:R-:W-:Y:S02]  /*cf80*/  IMAD.WIDE R6, R8, 0x2, R42 ;  /* 0x0000000208067825 */ /* 0x000fe400078e022a */
[----:B------:R-:W5:Y:S01]  /*cf90*/  LDG.E.U16 R12, desc[UR6][R14.64] ;  /* 0x000000060e0c7981 */ /* 0x000f62000c1e1500 */
[----:B------:R-:W-:-:S03]  /*cfa0*/  WARPGROUP.DEPBAR.LE gsb0, 0x0 ;  /* 0x00008000000079c5 */ /* 0x000fc60000010000 */
[----:B------:R0:W5:Y:S01]  /*cfb0*/  LDG.E.U16 R11, desc[UR6][R6.64] ;  /* 0x00000006060b7981 */ /* 0x000162000c1e1500 */
[----:B------:R-:W-:Y:S06]  /*cfc0*/  BAR.SYNC.DEFER_BLOCKING 0x0 ;  /* 0x0000000000007b1d */ /* 0x000fec0000010000 */
[----:B------:R1:W-:Y:S04]  /*cfd0*/  STS.U16 [R10+UR4+0x20800], R4 ;  /* 0x020800040a007988 */ /* 0x0003e80008000404 */
[----:B------:R0:W-:Y:S01]  /*cfe0*/  STS.U16 [R10+UR4+0x20c00], R0 ;  /* 0x020c00000a007988 */ /* 0x0001e20008000404 */
[----:B-1----:R-:W-:Y:S01]  /*cff0*/  FMUL R4, R184, UR5 ;  /* 0x00000005b8047c20 */ /* 0x002fe20008400000 */
[----:B0-----:R-:W-:-:S05]  /*d000*/  FMUL R0, R185, UR5 ;  /* 0x00000005b9007c20 */ /* 0x001fca0008400000 */
[----:B------:R-:W-:Y:S01]  /*d010*/  FMNMX R0, R4, R0, !PT ;  /* 0x0000000004007209 */ /* 0x000fe20007800000 */
[----:B------:R-:W-:-:S05]  /*d020*/  FMUL R4, R188, UR5 ;  /* 0x00000005bc047c20 */ /* 0x000fca0008400000 */
[----:B------:R-:W-:Y:S01]  /*d030*/  FMNMX R0, R4, R0, !PT ;  /* 0x0000000004007209 */ /* 0x000fe20007800000 */
[----:B------:R-:W-:-:S05]  /*d040*/  FMUL R4, R189, UR5 ;  /* 0x00000005bd047c20 */ /* 0x000fca0008400000 */
[----:B------:R-:W-:Y:S01]  /*d050*/  FMNMX R0, R4, R0, !PT ;  /* 0x0000000004007209 */ /* 0x000fe20007800000 */
[----:B------:R-:W-:-:S05]  /*d060*/  FMUL R4, R192, UR5 ;  /* 0x00000005c0047c20 */ /* 0x000fca0008400000 */
[----:B------:R-:W-:Y:S01]  /*d070*/  FMNMX R0, R4, R0, !PT ;  /* 0x0000000004007209 */ /* 0x000fe20007800000 */
[----:B------:R-:W-:Y:S01]  /*d080*/  FMUL R4, R193, UR5 ;  /* 0x00000005c1047c20 */ /* 0x000fe20008400000 */
[----:B------:R-:W-:Y:S01]  /*d090*/  FMUL R7, R186, UR5 ;  /* 0x00000005ba077c20 */ /* 0x000fe20008400000 */
[----:B------:R-:W-:-:S03]  /*d0a0*/  FMUL R6, R187, UR5 ;  /* 0x00000005bb067c20 */ /* 0x000fc60008400000 */
[----:B------:R-:W-:Y:S01]  /*d0b0*/  FMNMX R0, R4, R0, !PT ;  /* 0x0000000004007209 */ /* 0x000fe20007800000 */
[----:B------:R-:W-:Y:S01]  /*d0c0*/  FMUL R4, R196, UR5 ;  /* 0x00000005c4047c20 */ /* 0x000fe20008400000 */
[----:B------:R-:W-:Y:S01]  /*d0d0*/  FMNMX R7, R7, R6, !PT ;  /* 0x0000000607077209 */ /* 0x000fe20007800000 */
        /* <DEDUP_REMOVED lines=37> */
[----:B------:R-:W-:Y:S02]  /*d330*/  FMNMX R0, R4, R0, !PT ;  /* 0x0000000004007209 */ /* 0x000fe40007800000 */
[----:B------:R-:W-:-:S03]  /*d340*/  FMNMX R6, R6, R7, !PT ;  /* 0x0000000706067209 */ /* 0x000fc60007800000 */
[----:B------:R-:W0:Y:S01]  /*d350*/  SHFL.BFLY PT, R7, R0, 0x2, 0x1f ;  /* 0x0c401f0000077f89 */ /* 0x000e2200000e0000 */
[----:B------:R-:W-:Y:S02]  /*d360*/  LOP3.LUT R17, R10, 0x40, RZ, 0x3c, !PT ;  /* 0x000000400a117812 */ /* 0x000fe400078e3cff */
[----:B0-----:R-:W-:-:S05]  /*d370*/  FMNMX R0, R0, R7, !PT ;  /* 0x0000000700007209 */ /* 0x001fca0007800000 */
[----:B------:R-:W0:Y:S04]  /*d380*/  SHFL.BFLY PT, R15, R0, 0x1, 0x1f ;  /* 0x0c201f00000f7f89 */ /* 0x000e2800000e0000 */
        /* <DEDUP_REMOVED lines=31> */
[----:B0-----:R-:W-:-:S03]  /*d580*/  FMNMX R15, R0, R15, !PT ;  /* 0x0000000f000f7209 */ /* 0x001fc60007800000 */
[----:B------:R-:W-:Y:S04]  /*d590*/  STS.U16 [R17+UR4+0x20600], R34 ;  /* 0x0206002211007988 */ /* 0x000fe80008000404 */
[----:B------:R-:W-:Y:S04]  /*d5a0*/  STS.U16 [R17+UR4+0x20a00], R33 ;  /* 0x020a002111007988 */ /* 0x000fe80008000404 */
[----:B------:R-:W-:Y:S04]  /*d5b0*/  STS.U16 [R17+UR4+0x20e00], R32 ;  /* 0x020e002011007988 */ /* 0x000fe80008000404 */
[----:B------:R-:W-:Y:S01]  /*d5c0*/  STS.U16 [R17+UR4+0x21200], R31 ;  /* 0x0212001f11007988 */ /* 0x000fe20008000404 */
[----:B------:R-:W-:-:S03]  /*d5d0*/  FMNMX R15, R15, R30, !PT ;  /* 0x0000001e0f0f7209 */ /* 0x000fc60007800000 */
[----:B------:R-:W-:Y:S04]  /*d5e0*/  STS.U16 [R17+UR4+0x21600], R29 ;  /* 0x0216001d11007988 */ /* 0x000fe80008000404 */
[----:B------:R-:W-:Y:S04]  /*d5f0*/  STS.U16 [R17+UR4+0x21a00], R28 ;  /* 0x021a001c11007988 */ /* 0x000fe80008000404 */
[----:B------:R-:W-:Y:S04]  /*d600*/  STS.U16 [R17+UR4+0x21e00], R27 ;  /* 0x021e001b11007988 */ /* 0x000fe80008000404 */
[----:B------:R-:W-:Y:S04]  /*d610*/  STS.U16 [R17+UR4+0x22200], R26 ;  /* 0x0222001a11007988 */ /* 0x000fe80008000404 */
[----:B------:R-:W-:Y:S01]  /*d620*/  STS.U16 [R17+UR4+0x22600], R25 ;  /* 0x0226001911007988 */ /* 0x000fe20008000404 */
[----:B------:R-:W-:-:S03]  /*d630*/  FADD R7, -R15, R30 ;  /* 0x0000001e0f077221 */ /* 0x000fc60000000100 */
[----:B-1----:R-:W5:Y:S04]  /*d640*/  LDL.LU R237, [R1+0x208] ;  /* 0x0002080001ed7983 */ /* 0x002f680000300800 */
[----:B------:R0:W-:Y:S04]  /*d650*/  STS.U16 [R17+UR4+0x22a00], R24 ;  /* 0x022a001811007988 */ /* 0x0001e80008000404 */
[----:B0-----:R-:W5:Y:S04]  /*d660*/  LDL.LU.64 R24, [R1] ;  /* 0x0000000001187983 */ /* 0x001f680000300a00 */
[----:B------:R-:W5:Y:S04]  /*d670*/  LDL.LU.64 R26, [R1+0x8] ;  /* 0x00000800011a7983 */ /* 0x000f680000300a00 */
        /* <DEDUP_REMOVED lines=61> */
[----:B------:R-:W5:Y:S01]  /*da50*/  LDL.LU.64 R150, [R1+0x1f8] ;  /* 0x0001f80001967983 */ /* 0x000f620000300a00 */
[----:B------:R-:W-:-:S05]  /*da60*/  FMUL R4, R210, UR5 ;  /* 0x00000005d2047c20 */ /* 0x000fca0008400000 */
[----:B------:R-:W-:Y:S01]  /*da70*/  FMNMX R4, R4, R6, !PT ;  /* 0x0000000604047209 */ /* 0x000fe20007800000 */
[----:B------:R-:W-:-:S05]  /*da80*/  FMUL R6, R211, UR5 ;  /* 0x00000005d3067c20 */ /* 0x000fca0008400000 */
[----:B------:R-:W-:Y:S01]  /*da90*/  FMNMX R4, R6, R4, !PT ;  /* 0x0000000406047209 */ /* 0x000fe20007800000 */
[----:B------:R-:W-:-:S05]  /*daa0*/  FMUL R6, R214, UR5 ;  /* 0x00000005d6067c20 */ /* 0x000fca0008400000 */
[----:B------:R-:W-:Y:S01]  /*dab0*/  FMNMX R4, R6, R4, !PT ;  /* 0x0000000406047209 */ /* 0x000fe20007800000 */
[----:B------:R-:W-:-:S05]  /*dac0*/  FMUL R6, R215, UR5 ;  /* 0x00000005d7067c20 */ /* 0x000fca0008400000 */
[----:B------:R-:W-:-:S05]  /*dad0*/  FMNMX R4, R6, R4, !PT ;  /* 0x0000000406047209 */ /* 0x000fca0007800000 */
[----:B------:R-:W0:Y:S04]  /*dae0*/  SHFL.BFLY PT, R6, R4, 0x2, 0x1f ;  /* 0x0c401f0004067f89 */ /* 0x000e2800000e0000 */
[----:B------:R-:W-:Y:S04]  /*daf0*/  STS.U16 [R17+UR4+0x22e00], R252 ;  /* 0x022e00fc11007988 */ /* 0x000fe80008000404 */
[----:B------:R-:W-:Y:S04]  /*db00*/  STS.U16 [R17+UR4+0x23200], R250 ;  /* 0x023200fa11007988 */ /* 0x000fe80008000404 */
[----:B------:R-:W-:Y:S04]  /*db10*/  STS.U16 [R17+UR4+0x23600], R248 ;  /* 0x023600f811007988 */ /* 0x000fe80008000404 */
[----:B------:R-:W-:Y:S01]  /*db20*/  STS.U16 [R17+UR4+0x23a00], R247 ;  /* 0x023a00f711007988 */ /* 0x000fe20008000404 */
[----:B0-----:R-:W-:-:S03]  /*db30*/  FMNMX R4, R4, R6, !PT ;  /* 0x0000000604047209 */ /* 0x001fc60007800000 */
[----:B------:R-:W-:Y:S04]  /*db40*/  STS.U16 [R17+UR4+0x23e00], R245 ;  /* 0x023e00f511007988 */ /* 0x000fe80008000404 */
[----:B------:R-:W0:Y:S04]  /*db50*/  SHFL.BFLY PT, R14, R4, 0x1, 0x1f ;  /* 0x0c201f00040e7f89 */ /* 0x000e2800000e0000 */
[----:B------:R-:W-:Y:S04]  /*db60*/  STS.U16 [R17+UR4+0x24200], R243 ;  /* 0x024200f311007988 */ /* 0x000fe80008000404 */
[----:B------:R-:W-:Y:S04]  /*db70*/  STS.U16 [R17+UR4+0x24600], R226 ;  /* 0x024600e211007988 */ /* 0x000fe80008000404 */
[----:B------:R-:W-:Y:S04]  /*db80*/  STS.U16 [R17+UR4+0x24a00], R224 ;  /* 0x024a00e011007988 */ /* 0x000fe80008000404 */
[----:B------:R-:W-:Y:S04]  /*db90*/  STS.U16 [R17+UR4+0x24e00], R222 ;  /* 0x024e00de11007988 */ /* 0x000fe80008000404 */
[----:B------:R-:W-:Y:S04]  /*dba0*/  STS.U16 [R17+UR4+0x25200], R219 ;  /* 0x025200db11007988 */ /* 0x000fe80008000404 */
[----:B------:R-:W-:Y:S04]  /*dbb0*/  STS.U16 [R17+UR4+0x25600], R217 ;  /* 0x025600d911007988 */ /* 0x000fe80008000404 */
[----:B------:R-:W-:Y:S04]  /*dbc0*/  STS.U16 [R17+UR4+0x25a00], R216 ;  /* 0x025a00d811007988 */ /* 0x000fe80008000404 */
[----:B--2---:R-:W-:Y:S04]  /*dbd0*/  STS.U16 [R17+UR4+0x25e00], R23 ;  /* 0x025e001711007988 */ /* 0x004fe80008000404 */
[----:B----4-:R-:W-:Y:S04]  /*dbe0*/  STS.U16 [R17+UR4+0x26200], R22 ;  /* 0x0262001611007988 */ /* 0x010fe80008000404 */
[----:B------:R-:W-:Y:S04]  /*dbf0*/  STS.U16 [R17+UR4+0x26600], R21 ;  /* 0x0266001511007988 */ /* 0x000fe80008000404 */
[----:B---3--:R-:W-:Y:S04]  /*dc00*/  STS.U16 [R17+UR4+0x26a00], R20 ;  /* 0x026a001411007988 */ /* 0x008fe80008000404 */
[----:B-----5:R1:W-:Y:S04]  /*dc10*/  STS.U16 [R17+UR4+0x26e00], R19 ;  /* 0x026e001311007988 */ /* 0x0203e80008000404 */
[----:B------:R2:W-:Y:S04]  /*dc20*/  STS.U16 [R17+UR4+0x27200], R18 ;  /* 0x0272001211007988 */ /* 0x0005e80008000404 */
[----:B------:R-:W-:Y:S04]  /*dc30*/  STS.U16 [R17+UR4+0x27600], R16 ;  /* 0x0276001011007988 */ /* 0x000fe80008000404 */
[----:B------:R3:W-:Y:S04]  /*dc40*/  STS.U16 [R17+UR4+0x27a00], R12 ;  /* 0x027a000c11007988 */ /* 0x0007e80008000404 */
[----:B------:R4:W-:Y:S01]  /*dc50*/  STS.U16 [R17+UR4+0x27e00], R11 ;  /* 0x027e000b11007988 */ /* 0x0009e20008000404 */
[----:B------:R5:W-:Y:S06]  /*dc60*/  MEMBAR.ALL.CTA ;  /* 0x0000000000007992 */ /* 0x000bec0000008000 */
[----:B-----5:R-:W5:Y:S01]  /*dc70*/  FENCE.VIEW.ASYNC.S ;  /* 0x00000000000073c6 */ /* 0x020f620000000000 */
[----:B0-----:R-:W-:Y:S01]  /*dc80*/  FMNMX R14, R4, R14, !PT ;  /* 0x0000000e040e7209 */ /* 0x001fe20007800000 */
[--C-:B------:R-:W-:Y:S01]  /*dc90*/  FFMA R188, R188, UR5, -R15.reuse ;  /* 0x00000005bcbc7c23 */ /* 0x100fe2000800080f */
[--C-:B------:R-:W-:Y:S01]  /*dca0*/  FFMA R189, R189, UR5, -R15.reuse ;  /* 0x00000005bdbd7c23 */ /* 0x100fe2000800080f */
[--C-:B------:R-:W-:Y:S01]  /*dcb0*/  FFMA R184, R184, UR5, -R15.reuse ;  /* 0x00000005b8b87c23 */ /* 0x100fe2000800080f */
[----:B------:R-:W-:Y:S01]  /*dcc0*/  FMNMX R14, R14, R237, !PT ;  /* 0x000000ed0e0e7209 */ /* 0x000fe20007800000 */
[--C-:B------:R-:W-:Y:S01]  /*dcd0*/  FFMA R185, R185, UR5, -R15.reuse ;  /* 0x00000005b9b97c23 */ /* 0x100fe2000800080f */
[----:B------:R-:W-:Y:S01]  /*dce0*/  FMUL R7, R7, 1.4426950216293334961 ;  /* 0x3fb8aa3b07077820 */ /* 0x000fe20000400000 */
[--C-:B------:R-:W-:Y:S01]  /*dcf0*/  FFMA R192, R192, UR5, -R15.reuse ;  /* 0x00000005c0c07c23 */ /* 0x100fe2000800080f */
[----:B------:R-:W-:Y:S01]  /*dd00*/  FFMA R193, R193, UR5, -R15 ;  /* 0x00000005c1c17c23 */ /* 0x000fe2000800080f */
[----:B------:R-:W-:Y:S01]  /*dd10*/  FADD R6, -R14, R237 ;  /* 0x000000ed0e067221 */ /* 0x000fe20000000100 */
[--C-:B------:R-:W-:Y:S01]  /*dd20*/  FFMA R190, R190, UR5, -R14.reuse ;  /* 0x00000005bebe7c23 */ /* 0x100fe2000800080e */
[--C-:B------:R-:W-:Y:S01]  /*dd30*/  FFMA R191, R191, UR5, -R14.reuse ;  /* 0x00000005bfbf7c23 */ /* 0x100fe2000800080e */
[--C-:B------:R-:W-:Y:S01]  /*dd40*/  FFMA R186, R186, UR5, -R14.reuse ;  /* 0x00000005baba7c23 */ /* 0x100fe2000800080e */
[--C-:B------:R-:W-:Y:S01]  /*dd50*/  FFMA R187, R187, UR5, -R14.reuse ;  /* 0x00000005bbbb7c23 */ /* 0x100fe2000800080e */
[----:B------:R-:W-:Y:S01]  /*dd60*/  FMUL R6, R6, 1.4426950216293334961 ;  /* 0x3fb8aa3b06067820 */ /* 0x000fe20000400000 */
        /* <DEDUP_REMOVED lines=8> */
[----:B------:R-:W0:Y:S01]  /*ddf0*/  MUFU.EX2 R7, R7 ;  /* 0x0000000700077308 */ /* 0x000e220000000800 */
[--C-:B------:R-:W-:Y:S01]  /*de00*/  FFMA R196, R196, UR5, -R15.reuse ;  /* 0x00000005c4c47c23 */ /* 0x100fe2000800080f */
[----:B------:R-:W-:Y:S01]  /*de10*/  FFMA R197, R197, UR5, -R15 ;  /* 0x00000005c5c57c23 */ /* 0x000fe2000800080f */
[----:B-1----:R-:W4:Y:S05]  /*de20*/  LDL.LU R19, [R1+0x20c] ;  /* 0x00020c0001137983 */ /* 0x002f2a0000300800 */
[----:B------:R-:W1:Y:S08]  /*de30*/  MUFU.EX2 R6, R6 ;  /* 0x0000000600067308 */ /* 0x000e700000000800 */
[----:B------:R-:W-:Y:S08]  /*de40*/  MUFU.EX2 R220, R188 ;  /* 0x000000bc00dc7308 */ /* 0x000ff00000000800 */
[----:B------:R-:W-:Y:S08]  /*de50*/  MUFU.EX2 R218, R189 ;  /* 0x000000bd00da7308 */ /* 0x000ff00000000800 */
[----:B------:R-:W-:Y:S08]  /*de60*/  MUFU.EX2 R223, R184 ;  /* 0x000000b800df7308 */ /* 0x000ff00000000800 */
[----:B------:R-:W2:Y:S08]  /*de70*/  MUFU.EX2 R221, R185 ;  /* 0x000000b900dd7308 */ /* 0x000eb00000000800 */
[----:B------:R-:W-:Y:S08]  /*de80*/  MUFU.EX2 R190, R190 ;  /* 0x000000be00be7308 */ /* 0x000ff00000000800 */
[----:B------:R-:W-:Y:S01]  /*de90*/  MUFU.EX2 R191, R191 ;  /* 0x000000bf00bf7308 */ /* 0x000fe20000000800 */
[-C--:B0-----:R-:W-:Y:S01]  /*dea0*/  FMUL R24, R24, R7.reuse ;  /* 0x0000000718187220 */ /* 0x081fe20000400000 */
[-C--:B------:R-:W-:Y:S01]  /*deb0*/  FMUL R25, R25, R7.reuse ;  /* 0x0000000719197220 */ /* 0x080fe20000400000 */
[-C--:B------:R-:W-:Y:S01]  /*dec0*/  FMUL R28, R28, R7.reuse ;  /* 0x000000071c1c7220 */ /* 0x080fe20000400000 */
[-C--:B------:R-:W-:Y:S01]  /*ded0*/  FMUL R29, R29, R7.reuse ;  /* 0x000000071d1d7220 */ /* 0x080fe20000400000 */
[-C--:B------:R-:W-:Y:S01]  /*dee0*/  FMUL R32, R32, R7.reuse ;  /* 0x0000000720207220 */ /* 0x080fe20000400000 */
[-C--:B------:R-:W-:Y:S01]  /*def0*/  FMUL R33, R33, R7.reuse ;  /* 0x0000000721217220 */ /* 0x080fe20000400000 */
[-C--:B------:R-:W-:Y:S01]  /*df00*/  FMUL R36, R36, R7.reuse ;  /* 0x0000000724247220 */ /* 0x080fe20000400000 */
[----:B------:R-:W-:Y:S01]  /*df10*/  MUFU.EX2 R189, R186 ;  /* 0x000000ba00bd7308 */ /* 0x000fe20000000800 */
[-C--:B------:R-:W-:Y:S01]  /*df20*/  FMUL R37, R37, R7.reuse ;  /* 0x0000000725257220 */ /* 0x080fe20000400000 */
[-C--:B------:R-:W-:Y:S01]  /*df30*/  FMUL R40, R40, R7.reuse ;  /* 0x0000000728287220 */ /* 0x080fe20000400000 */
[-C--:B------:R-:W-:Y:S01]  /*df40*/  FMUL R41, R41, R7.reuse ;  /* 0x0000000729297220 */ /* 0x080fe20000400000 */
[-C--:B------:R-:W-:Y:S01]  /*df50*/  FMUL R44, R44, R7.reuse ;  /* 0x000000072c2c7220 */ /* 0x080fe20000400000 */
[-C--:B------:R-:W-:Y:S01]  /*df60*/  FMUL R45, R45, R7.reuse ;  /* 0x000000072d2d7220 */ /* 0x080fe20000400000 */
[-C--:B------:R-:W-:Y:S01]  /*df70*/  FMUL R48, R48, R7.reuse ;  /* 0x0000000730307220 */ /* 0x080fe20000400000 */
[-C--:B------:R-:W-:Y:S01]  /*df80*/  FMUL R49, R49, R7.reuse ;  /* 0x0000000731317220 */ /* 0x080fe20000400000 */
[----:B------:R-:W0:Y:S01]  /*df90*/  MUFU.EX2 R188, R187 ;  /* 0x000000bb00bc7308 */ /* 0x000e220000000800 */
[-C--:B------:R-:W-:Y:S01]  /*dfa0*/  FMUL R52, R52, R7.reuse ;  /* 0x0000000734347220 */ /* 0x080fe20000400000 */
        /* <DEDUP_REMOVED lines=39> */
[-C--:B-1----:R-:W-:Y:S01]  /*e220*/  FMUL R26, R26, R6.reuse ;  /* 0x000000061a1a7220 */ /* 0x082fe20000400000 */
        /* <DEDUP_REMOVED lines=33> */
[----:B------:R-:W-:Y:S01]  /*e440*/  FMUL R149, R149, R7 ;  /* 0x0000000795957220 */ /* 0x000fe20000400000 */
        /* <DEDUP_REMOVED lines=39> */
[----:B--2---:R-:W-:Y:S01]  /*e6c0*/  F2FP.F16.F32.PACK_AB R184, R221, R223 ;  /* 0x000000dfddb8723e */ /* 0x004fe200000000ff */
[--C-:B------:R-:W-:Y:S01]  /*e6d0*/  FFMA R194, R194, UR5, -R14.reuse ;  /* 0x00000005c2c27c23 */ /* 0x100fe2000800080e */
[----:B0-----:R-:W-:Y:S01]  /*e6e0*/  F2FP.F16.F32.PACK_AB R185, R188, R189 ;  /* 0x000000bdbcb9723e */ /* 0x001fe200000000ff */
[--C-:B------:R-:W-:Y:S01]  /*e6f0*/  FFMA R195, R195, UR5, -R14.reuse ;  /* 0x00000005c3c37c23 */ /* 0x100fe2000800080e */
[----:B------:R-:W-:Y:S01]  /*e700*/  F2FP.F16.F32.PACK_AB R186, R218, R220 ;  /* 0x000000dcdaba723e */ /* 0x000fe200000000ff */
[--C-:B------:R-:W-:Y:S01]  /*e710*/  FFMA R198, R198, UR5, -R14.reuse ;  /* 0x00000005c6c67c23 */ /* 0x100fe2000800080e */
[----:B------:R-:W-:Y:S01]  /*e720*/  F2FP.F16.F32.PACK_AB R187, R191, R190 ;  /* 0x000000bebfbb723e */ /* 0x000fe200000000ff */
[----:B-----5:R-:W-:Y:S01]  /*e730*/  BAR.SYNC.DEFER_BLOCKING 0x0 ;  /* 0x0000000000007b1d */ /* 0x020fe20000010000 */
[----:B------:R-:W-:Y:S01]  /*e740*/  FFMA R199, R199, UR5, -R14 ;  /* 0x00000005c7c77c23 */ /* 0x000fe2000800080e */
[----:B------:R-:W-:Y:S01]  /*e750*/  FMUL R192, R192, 1.4426950216293334961 ;  /* 0x3fb8aa3bc0c07820 */ /* 0x000fe20000400000 */
[----:B------:R-:W-:Y:S01]  /*e760*/  FMUL R193, R193, 1.4426950216293334961 ;  /* 0x3fb8aa3bc1c17820 */ /* 0x000fe20000400000 */
[----:B------:R-:W-:Y:S01]  /*e770*/  FMUL R196, R196, 1.4426950216293334961 ;  /* 0x3fb8aa3bc4c47820 */ /* 0x000fe20000400000 */
[----:B------:R-:W-:Y:S01]  /*e780*/  FMUL R197, R197, 1.4426950216293334961 ;  /* 0x3fb8aa3bc5c57820 */ /* 0x000fe20000400000 */
[----:B------:R-:W2:Y:S01]  /*e790*/  LDL.LU R18, [R1+0x210] ;  /* 0x0002100001127983 */ /* 0x000ea20000300800 */
[----:B------:R-:W-:-:S06]  /*e7a0*/  WARPGROUP.ARRIVE ;  /* 0x00000000000079c5 */ /* 0x000fcc0000000000 */
[----:B------:R-:W-:Y:S01]  /*e7b0*/  HGMMA.64x256x16.F32 R24, R184, gdesc[UR8], R24, gsb0 ;  /* 0x03e00008b8187df0 */ /* 0x000fe20008000818 */
[----:B------:R-:W-:Y:S01]  /*e7c0*/  FMUL R194, R194, 1.4426950216293334961 ;  /* 0x3fb8aa3bc2c27820 */ /* 0x000fe20000400000 */
[----:B------:R-:W-:Y:S01]  /*e7d0*/  FMUL R195, R195, 1.4426950216293334961 ;  /* 0x3fb8aa3bc3c37820 */ /* 0x000fe20000400000 */
[----:B------:R-:W-:Y:S01]  /*e7e0*/  FMUL R198, R198, 1.4426950216293334961 ;  /* 0x3fb8aa3bc6c67820 */ /* 0x000fe20000400000 */
[----:B------:R-:W-:Y:S01]  /*e7f0*/  FMUL R199, R199, 1.4426950216293334961 ;  /* 0x3fb8aa3bc7c77820 */ /* 0x000fe20000400000 */
[----:B------:R-:W-:Y:S08]  /*e800*/  MUFU.EX2 R192, R192 ;  /* 0x000000c000c07308 */ /* 0x000ff00000000800 */
[----:B------:R-:W0:Y:S08]  /*e810*/  MUFU.EX2 R193, R193 ;  /* 0x000000c100c17308 */ /* 0x000e300000000800 */
[----:B------:R-:W-:Y:S08]  /*e820*/  MUFU.EX2 R196, R196 ;  /* 0x000000c400c47308 */ /* 0x000ff00000000800 */
[----:B------:R-:W-:Y:S08]  /*e830*/  MUFU.EX2 R197, R197 ;  /* 0x000000c500c57308 */ /* 0x000ff00000000800 */
[----:B------:R-:W-:Y:S08]  /*e840*/  MUFU.EX2 R194, R194 ;  /* 0x000000c200c27308 */ /* 0x000ff00000000800 */
[----:B------:R-:W1:Y:S08]  /*e850*/  MUFU.EX2 R195, R195 ;  /* 0x000000c300c37308 */ /* 0x000e700000000800 */
[----:B------:R-:W-:Y:S08]  /*e860*/  MUFU.EX2 R198, R198 ;  /* 0x000000c600c67308 */ /* 0x000ff00000000800 */
[----:B------:R-:W5:Y:S01]  /*e870*/  MUFU.EX2 R199, R199 ;  /* 0x000000c700c77308 */ /* 0x000f620000000800 */
[--C-:B------:R-:W-:Y:S01]  /*e880*/  FFMA R200, R200, UR5, -R15.reuse ;  /* 0x00000005c8c87c23 */ /* 0x100fe2000800080f */
[--C-:B------:R-:W-:Y:S01]  /*e890*/  FFMA R201, R201, UR5, -R15.reuse ;  /* 0x00000005c9c97c23 */ /* 0x100fe2000800080f */
[--C-:B------:R-:W-:Y:S01]  /*e8a0*/  FFMA R204, R204, UR5, -R15.reuse ;  /* 0x00000005cccc7c23 */ /* 0x100fe2000800080f */
[----:B------:R-:W-:Y:S01]  /*e8b0*/  FFMA R205, R205, UR5, -R15 ;  /* 0x00000005cdcd7c23 */ /* 0x000fe2000800080f */
[--C-:B------:R-:W-:Y:S01]  /*e8c0*/  FFMA R202, R202, UR5, -R14.reuse ;  /* 0x00000005caca7c23 */ /* 0x100fe2000800080e */
[--C-:B------:R-:W-:Y:S01]  /*e8d0*/  FFMA R203, R203, UR5, -R14.reuse ;  /* 0x00000005cbcb7c23 */ /* 0x100fe2000800080e */
[--C-:B------:R-:W-:Y:S01]  /*e8e0*/  FFMA R206, R206, UR5, -R14.reuse ;  /* 0x00000005cece7c23 */ /* 0x100fe2000800080e */
[----:B------:R-:W-:Y:S01]  /*e8f0*/  FFMA R207, R207, UR5, -R14 ;  /* 0x00000005cfcf7c23 */ /* 0x000fe2000800080e */
        /* <DEDUP_REMOVED lines=8> */
[----:B------:R-:W-:Y:S08]  /*e980*/  MUFU.EX2 R200, R200 ;  /* 0x000000c800c87308 */ /* 0x000ff00000000800 */
[----:B------:R-:W4:Y:S08]  /*e990*/  MUFU.EX2 R201, R201 ;  /* 0x000000c900c97308 */ /* 0x000f300000000800 */
[----:B------:R-:W-:Y:S08]  /*e9a0*/  MUFU.EX2 R204, R204 ;  /* 0x000000cc00cc7308 */ /* 0x000ff00000000800 */
[----:B------:R-:W-:Y:S08]  /*e9b0*/  MUFU.EX2 R205, R205 ;  /* 0x000000cd00cd7308 */ /* 0x000ff00000000800 */
[----:B------:R-:W-:Y:S01]  /*e9c0*/  MUFU.EX2 R202, R202 ;  /* 0x000000ca00ca7308 */ /* 0x000fe20000000800 */
[----:B------:R-:W-:-:S02]  /*e9d0*/  WARPGROUP.DEPBAR.LE gsb0, 0x0 ;  /* 0x00008000000079c5 */ /* 0x000fc40000010000 */
[----:B0-----:R-:W-:Y:S02]  /*e9e0*/  F2FP.F16.F32.PACK_AB R184, R193, R192 ;  /* 0x000000c0c1b8723e */ /* 0x001fe400000000ff */
[----:B-1----:R-:W-:Y:S02]  /*e9f0*/  F2FP.F16.F32.PACK_AB R185, R195, R194 ;  /* 0x000000c2c3b9723e */ /* 0x002fe400000000ff */
[----:B------:R-:W-:Y:S02]  /*ea00*/  F2FP.F16.F32.PACK_AB R186, R197, R196 ;  /* 0x000000c4c5ba723e */ /* 0x000fe400000000ff */
[----:B-----5:R-:W-:-:S04]  /*ea10*/  F2FP.F16.F32.PACK_AB R187, R199, R198 ;  /* 0x000000c6c7bb723e */ /* 0x020fc800000000ff */
[----:B------:R-:W-:-:S06]  /*ea20*/  WARPGROUP.ARRIVE ;  /* 0x00000000000079c5 */ /* 0x000fcc0000000000 */
[----:B------:R-:W-:Y:S01]  /*ea30*/  HGMMA.64x256x16.F32 R24, R184, gdesc[UR44], R24, gsb0 ;  /* 0x03e0002cb8187df0 */ /* 0x000fe20008000818 */
[----:B------:R-:W0:Y:S08]  /*ea40*/  MUFU.EX2 R203, R203 ;  /* 0x000000cb00cb7308 */ /* 0x000e300000000800 */
[----:B------:R-:W-:Y:S08]  /*ea50*/  MUFU.EX2 R206, R206 ;  /* 0x000000ce00ce7308 */ /* 0x000ff00000000800 */
[----:B------:R-:W1:Y:S01]  /*ea60*/  MUFU.EX2 R207, R207 ;  /* 0x000000cf00cf7308 */ /* 0x000e620000000800 */
[----:B------:R-:W-:Y:S01]  /*ea70*/  FMUL R4, R152, UR5 ;  /* 0x0000000598047c20 */ /* 0x000fe20008400000 */
[----:B------:R-:W-:Y:S01]  /*ea80*/  FMUL R0, R153, UR5 ;  /* 0x0000000599007c20 */ /* 0x000fe20008400000 */
[----:B---3--:R-:W-:Y:S01]  /*ea90*/  FMUL R12, R156, UR5 ;  /* 0x000000059c0c7c20 */ /* 0x008fe20008400000 */
[----:B----4-:R-:W-:-:S03]  /*eaa0*/  FMUL R11, R157, UR5 ;  /* 0x000000059d0b7c20 */ /* 0x010fc60008400000 */
[----:B------:R-:W-:Y:S01]  /*eab0*/  FMNMX R0, R4, R0, !PT ;  /* 0x0000000004007209 */ /* 0x000fe20007800000 */
[----:B------:R-:W-:-:S03]  /*eac0*/  FMUL R4, R160, UR5 ;  /* 0x00000005a0047c20 */ /* 0x000fc60008400000 */
[----:B------:R-:W-:-:S04]  /*ead0*/  FMNMX R0, R12, R0, !PT ;  /* 0x000000000c007209 */ /* 0x000fc80007800000 */
[----:B------:R-:W-:Y:S01]  /*eae0*/  FMNMX R0, R11, R0, !PT ;  /* 0x000000000b007209 */ /* 0x000fe20007800000 */
[----:B------:R-:W-:-:S03]  /*eaf0*/  FMUL R11, R161, UR5 ;  /* 0x00000005a10b7c20 */ /* 0x000fc60008400000 */
[----:B------:R-:W-:Y:S01]  /*eb00*/  FMNMX R0, R4, R0, !PT ;  /* 0x0000000004007209 */ /* 0x000fe20007800000 */
[----:B------:R-:W-:-:S03]  /*eb10*/  FMUL R4, R164, UR5 ;  /* 0x00000005a4047c20 */ /* 0x000fc60008400000 */
[----:B------:R-:W-:Y:S01]  /*eb20*/  FMNMX R0, R11, R0, !PT ;  /* 0x000000000b007209 */ /* 0x000fe20007800000 */
[----:B------:R-:W-:-:S03]  /*eb30*/  FMUL R16, R165, UR5 ;  /* 0x00000005a5107c20 */ /* 0x000fc60008400000 */
[----:B------:R-:W-:Y:S01]  /*eb40*/  FMNMX R11, R4, R0, !PT ;  /* 0x00000000040b7209 */ /* 0x000fe20007800000 */
[----:B------:R-:W-:Y:S01]  /*eb50*/  FMUL R4, R154, UR5 ;  /* 0x000000059a047c20 */ /* 0x000fe20008400000 */
[----:B------:R-:W-:Y:S01]  /*eb60*/  FMUL R0, R155, UR5 ;  /* 0x000000059b007c20 */ /* 0x000fe20008400000 */
[----:B------:R-:W-:Y:S01]  /*eb70*/  FMUL R12, R168, UR5 ;  /* 0x00000005a80c7c20 */ /* 0x000fe20008400000 */
[----:B------:R-:W-:Y:S01]  /*eb80*/  FMNMX R11, R16, R11, !PT ;  /* 0x0000000b100b7209 */ /* 0x000fe20007800000 */
[----:B------:R-:W-:Y:S01]  /*eb90*/  FMUL R17, R158, UR5 ;  /* 0x000000059e117c20 */ /* 0x000fe20008400000 */
[----:B------:R-:W-:Y:S01]  /*eba0*/  FMUL R16, R169, UR5 ;  /* 0x00000005a9107c20 */ /* 0x000fe20008400000 */
[----:B------:R-:W-:Y:S02]  /*ebb0*/  FMNMX R0, R4, R0, !PT ;  /* 0x0000000004007209 */ /* 0x000fe40007800000 */
[----:B------:R-:W-:Y:S01]  /*ebc0*/  FMNMX R4, R12, R11, !PT ;  /* 0x0000000b0c047209 */ /* 0x000fe20007800000 */
[----:B------:R-:W-:Y:S01]  /*ebd0*/  FMUL R12, R159, UR5 ;  /* 0x000000059f0c7c20 */ /* 0x000fe20008400000 */
        /* <DEDUP_REMOVED lines=24> */
[----:B------:R-:W-:-:S02]  /*ed60*/  FMNMX R0, R16, R0, !PT ;  /* 0x0000000010007209 */ /* 0x000fc40007800000 */
[----:B------:R-:W-:Y:S01]  /*ed70*/  FMNMX R4, R11, R4, !PT ;  /* 0x000000040b047209 */ /* 0x000fe20007800000 */
[----:B------:R-:W-:Y:S01]  /*ed80*/  FMUL R11, R174, UR5 ;  /* 0x00000005ae0b7c20 */ /* 0x000fe20008400000 */
[----:B------:R-:W-:Y:S01]  /*ed90*/  FMNMX R0, R12, R0, !PT ;  /* 0x000000000c007209 */ /* 0x000fe20007800000 */
[----:B------:R-:W-:-:S03]  /*eda0*/  FMUL R12, R175, UR5 ;  /* 0x00000005af0c7c20 */ /* 0x000fc60008400000 */
        /* <DEDUP_REMOVED lines=8> */
[----:B------:R-:W-:-:S04]  /*ee30*/  FMNMX R0, R12, R0, !PT ;  /* 0x000000000c007209 */ /* 0x000fc80007800000 */
[----:B------:R-:W-:Y:S01]  /*ee40*/  FMNMX R0, R11, R0, !PT ;  /* 0x000000000b007209 */ /* 0x000fe20007800000 */
[----:B------:R-:W3:Y:S04]  /*ee50*/  SHFL.BFLY PT, R17, R4, 0x2, 0x1f ;  /* 0x0c401f0004117f89 */ /* 0x000ee800000e0000 */
[----:B------:R-:W4:Y:S01]  /*ee60*/  SHFL.BFLY PT, R11, R0, 0x2, 0x1f ;  /* 0x0c401f00000b7f89 */ /* 0x000f2200000e0000 */
[----:B---3--:R-:W-:Y:S02]  /*ee70*/  FMNMX R4, R4, R17, !PT ;  /* 0x0000001104047209 */ /* 0x008fe40007800000 */
[----:B----4-:R-:W-:-:S03]  /*ee80*/  FMNMX R0, R0, R11, !PT ;  /* 0x0000000b00007209 */ /* 0x010fc60007800000 */
[----:B------:R-:W3:Y:S01]  /*ee90*/  SHFL.BFLY PT, R12, R4, 0x1, 0x1f ;  /* 0x0c201f00040c7f89 */ /* 0x000ee200000e0000 */
[----:B------:R-:W-:Y:S02]  /*eea0*/  WARPGROUP.DEPBAR.LE gsb0, 0x0 ;  /* 0x00008000000079c5 */ /* 0x000fe40000010000 */
[----:B------:R-:W-:Y:S02]  /*eeb0*/  F2FP.F16.F32.PACK_AB R184, R201, R200 ;  /* 0x000000c8c9b8723e */ /* 0x000fe400000000ff */
[----:B0-----:R-:W-:Y:S02]  /*eec0*/  F2FP.F16.F32.PACK_AB R185, R203, R202 ;  /* 0x000000cacbb9723e */ /* 0x001fe400000000ff */
[----:B------:R-:W-:Y:S02]  /*eed0*/  F2FP.F16.F32.PACK_AB R186, R205, R204 ;  /* 0x000000cccdba723e */ /* 0x000fe400000000ff */
[----:B-1----:R-:W-:-:S04]  /*eee0*/  F2FP.F16.F32.PACK_AB R187, R207, R206 ;  /* 0x000000cecfbb723e */ /* 0x002fc800000000ff */
[----:B------:R-:W-:-:S06]  /*eef0*/  WARPGROUP.ARRIVE ;  /* 0x00000000000079c5 */ /* 0x000fcc0000000000 */
[----:B------:R-:W-:Y:S01]  /*ef00*/  HGMMA.64x256x16.F32 R24, R184, gdesc[UR12], R24, gsb0 ;  /* 0x03e0000cb8187df0 */ /* 0x000fe20008000818 */
[----:B------:R-:W0:Y:S01]  /*ef10*/  SHFL.BFLY PT, R11, R0, 0x1, 0x1f ;  /* 0x0c201f00000b7f89 */ /* 0x000e2200000e0000 */
        /* <DEDUP_REMOVED lines=16> */
[----:B---3--:R-:W-:Y:S01]  /*f020*/  FMNMX R12, R4, R12, !PT ;  /* 0x0000000c040c7209 */ /* 0x008fe20007800000 */
[----:B------:R-:W-:Y:S01]  /*f030*/  MUFU.EX2 R208, R208 ;  /* 0x000000d000d07308 */ /* 0x000fe20000000800 */
[----:B0-----:R-:W-:-:S07]  /*f040*/  FMNMX R11, R0, R11, !PT ;  /* 0x0000000b000b7209 */ /* 0x001fce0007800000 */
[----:B------:R-:W-:Y:S01]  /*f050*/  MUFU.EX2 R209, R209 ;  /* 0x000000d100d17308 */ /* 0x000fe20000000800 */
[----:B------:R-:W-:Y:S02]  /*f060*/  FMNMX R12, R12, R19, !PT ;  /* 0x000000130c0c7209 */ /* 0x000fe40007800000 */
[----:B--2---:R-:W-:-:S05]  /*f070*/  FMNMX R11, R11, R18, !PT ;  /* 0x000000120b0b7209 */ /* 0x004fca0007800000 */
[----:B------:R-:W-:Y:S08]  /*f080*/  MUFU.EX2 R212, R212 ;  /* 0x000000d400d47308 */ /* 0x000ff00000000800 */
[----:B------:R-:W-:Y:S08]  /*f090*/  MUFU.EX2 R213, R213 ;  /* 0x000000d500d57308 */ /* 0x000ff00000000800 */
[----:B------:R-:W-:Y:S08]  /*f0a0*/  MUFU.EX2 R210, R210 ;  /* 0x000000d200d27308 */ /* 0x000ff00000000800 */
[----:B------:R-:W0:Y:S08]  /*f0b0*/  MUFU.EX2 R211, R211 ;  /* 0x000000d300d37308 */ /* 0x000e300000000800 */
[----:B------:R-:W-:Y:S08]  /*f0c0*/  MUFU.EX2 R214, R214 ;  /* 0x000000d600d67308 */ /* 0x000ff00000000800 */
[----:B------:R-:W1:Y:S01]  /*f0d0*/  MUFU.EX2 R215, R215 ;  /* 0x000000d700d77308 */ /* 0x000e620000000800 */
[--C-:B------:R-:W-:Y:S01]  /*f0e0*/  FFMA R152, R152, UR5, -R12.reuse ;  /* 0x0000000598987c23 */ /* 0x100fe2000800080c */
[----:B------:R-:W-:Y:S01]  /*f0f0*/  FFMA R153, R153, UR5, -R12 ;  /* 0x0000000599997c23 */ /* 0x000fe2000800080c */
[--C-:B------:R-:W-:Y:S01]  /*f100*/  FFMA R154, R154, UR5, -R11.reuse ;  /* 0x000000059a9a7c23 */ /* 0x100fe2000800080b */
[----:B------:R-:W-:Y:S01]  /*f110*/  FFMA R155, R155, UR5, -R11 ;  /* 0x000000059b9b7c23 */ /* 0x000fe2000800080b */
[----:B------:R-:W-:Y:S01]  /*f120*/  FMUL R152, R152, 1.4426950216293334961 ;  /* 0x3fb8aa3b98987820 */ /* 0x000fe20000400000 */
[----:B------:R-:W-:Y:S01]  /*f130*/  FMUL R153, R153, 1.4426950216293334961 ;  /* 0x3fb8aa3b99997820 */ /* 0x000fe20000400000 */
[----:B------:R-:W-:Y:S01]  /*f140*/  FMUL R154, R154, 1.4426950216293334961 ;  /* 0x3fb8aa3b9a9a7820 */ /* 0x000fe20000400000 */
[----:B------:R-:W-:-:S02]  /*f150*/  FMUL R155, R155, 1.4426950216293334961 ;  /* 0x3fb8aa3b9b9b7820 */ /* 0x000fc40000400000 */
[----:B------:R0:W-:Y:S08]  /*f160*/  MUFU.EX2 R17, R153 ;  /* 0x0000009900117308 */ /* 0x0001f00000000800 */
[----:B------:R1:W-:Y:S01]  /*f170*/  MUFU.EX2 R20, R155 ;  /* 0x0000009b00147308 */ /* 0x0003e20000000800 */
[----:B0-----:R-:W-:Y:S02]  /*f180*/  F2FP.F16.F32.PACK_AB R153, R211, R210 ;  /* 0x000000d2d399723e */ /* 0x001fe400000000ff */
[----:B-1----:R-:W-:Y:S01]  /*f190*/  F2FP.F16.F32.PACK_AB R155, R215, R214 ;  /* 0x000000d6d79b723e */ /* 0x002fe200000000ff */
[----:B------:R-:W-:-:S04]  /*f1a0*/  WARPGROUP.DEPBAR.LE gsb0, 0x0 ;  /* 0x00008000000079c5 */ /* 0x000fc80000010000 */
[----:B------:R0:W1:Y:S08]  /*f1b0*/  MUFU.EX2 R187, R152 ;  /* 0x0000009800bb7308 */ /* 0x0000700000000800 */
[----:B------:R2:W3:Y:S01]  /*f1c0*/  MUFU.EX2 R184, R154 ;  /* 0x0000009a00b87308 */ /* 0x0004e20000000800 */
[----:B0-----:R-:W-:Y:S02]  /*f1d0*/  F2FP.F16.F32.PACK_AB R152, R209, R208 ;  /* 0x000000d0d198723e */ /* 0x001fe400000000ff */
[----:B--2---:R-:W-:-:S04]  /*f1e0*/  F2FP.F16.F32.PACK_AB R154, R213, R212 ;  /* 0x000000d4d59a723e */ /* 0x004fc800000000ff */
[----:B------:R-:W-:-:S06]  /*f1f0*/  WARPGROUP.ARRIVE ;  /* 0x00000000000079c5 */ /* 0x000fcc0000000000 */
[----:B------:R-:W-:Y:S03]  /*f200*/  HGMMA.64x256x16.F32 R24, R152, gdesc[UR16], R24, gsb0 ;  /* 0x03e0001098187df0 */ /* 0x000fe60008000818 */
[----:B------:R-:W-:Y:S02]  /*f210*/  WARPGROUP.DEPBAR.LE gsb0, 0x0 ;  /* 0x00008000000079c5 */ /* 0x000fe40000010000 */
[----:B------:R-:W-:Y:S04]  /*f220*/  STL.64 [R1], R24 ;  /* 0x0000001801007387 */ /* 0x000fe80000100a00 */
        /* <DEDUP_REMOVED lines=62> */
[----:B------:R0:W-:Y:S04]  /*f610*/  STL.64 [R1+0x1f8], R150 ;  /* 0x0001f89601007387 */ /* 0x0001e80000100a00 */
[----:B0-----:R-:W2:Y:S04]  /*f620*/  LDL.LU.64 R150, [R1+0x720] ;  /* 0x0007200001967983 */ /* 0x001ea80000300a00 */
[----:B------:R-:W4:Y:S04]  /*f630*/  LDL.LU.64 R148, [R1+0x718] ;  /* 0x0007180001947983 */ /* 0x000f280000300a00 */
[----:B------:R-:W5:Y:S04]  /*f640*/  LDL.LU.64 R146, [R1+0x710] ;  /* 0x0007100001927983 */ /* 0x000f680000300a00 */
[----:B------:R-:W2:Y:S04]  /*f650*/  LDL.LU.64 R144, [R1+0x708] ;  /* 0x0007080001907983 */ /* 0x000ea80000300a00 */
        /* <DEDUP_REMOVED lines=59> */
[----:B------:R-:W2:Y:S01]  /*fa10*/  LDL.LU.64 R24, [R1+0x528] ;  /* 0x0005280001187983 */ /* 0x000ea20000300a00 */
[----:B------:R-:W-:Y:S01]  /*fa20*/  FADD R4, -R12, R19 ;  /* 0x000000130c047221 */ /* 0x000fe20000000100 */
[----:B------:R-:W-:Y:S01]  /*fa30*/  FADD R0, -R11, R18 ;  /* 0x000000120b007221 */ /* 0x000fe20000000100 */
[--C-:B------:R-:W-:Y:S01]  /*fa40*/  FFMA R159, R159, UR5, -R11.reuse ;  /* 0x000000059f9f7c23 */ /* 0x100fe2000800080b */
[--C-:B------:R-:W-:Y:S01]  /*fa50*/  FFMA R156, R156, UR5, -R12.reuse ;  /* 0x000000059c9c7c23 */ /* 0x100fe2000800080c */
[--C-:B------:R-:W-:Y:S01]  /*fa60*/  FFMA R157, R157, UR5, -R12.reuse ;  /* 0x000000059d9d7c23 */ /* 0x100fe2000800080c */
[----:B------:R-:W-:Y:S01]  /*fa70*/  FMUL R4, R4, 1.4426950216293334961 ;  /* 0x3fb8aa3b04047820 */ /* 0x000fe20000400000 */
[--C-:B------:R-:W-:Y:S01]  /*fa80*/  FFMA R158, R158, UR5, -R11.reuse ;  /* 0x000000059e9e7c23 */ /* 0x100fe2000800080b */
[----:B------:R-:W-:Y:S01]  /*fa90*/  FMUL R0, R0, 1.4426950216293334961 ;  /* 0x3fb8aa3b00007820 */ /* 0x000fe20000400000 */
[----:B------:R-:W-:Y:S01]  /*faa0*/  FMUL R159, R159, 1.4426950216293334961 ;  /* 0x3fb8aa3b9f9f7820 */ /* 0x000fe20000400000 */
[----:B------:R-:W-:Y:S01]  /*fab0*/  FMUL R156, R156, 1.4426950216293334961 ;  /* 0x3fb8aa3b9c9c7820 */ /* 0x000fe20000400000 */
[----:B------:R-:W-:Y:S01]  /*fac0*/  FMUL R157, R157, 1.4426950216293334961 ;  /* 0x3fb8aa3b9d9d7820 */ /* 0x000fe20000400000 */
[----:B------:R-:W-:Y:S01]  /*fad0*/  FMUL R158, R158, 1.4426950216293334961 ;  /* 0x3fb8aa3b9e9e7820 */ /* 0x000fe20000400000 */
[----:B------:R-:W4:Y:S01]  /*fae0*/  MUFU.EX2 R4, R4 ;  /* 0x0000000400047308 */ /* 0x000f220000000800 */
[----:B-1----:R-:W-:Y:S01]  /*faf0*/  F2FP.F16.F32.PACK_AB R152, R17, R187 ;  /* 0x000000bb1198723e */ /* 0x002fe200000000ff */
[--C-:B------:R-:W-:Y:S01]  /*fb00*/  FFMA R160, R160, UR5, -R12.reuse ;  /* 0x00000005a0a07c23 */ /* 0x100fe2000800080c */
[----:B---3--:R-:W-:Y:S01]  /*fb10*/  F2FP.F16.F32.PACK_AB R153, R20, R184 ;  /* 0x000000b81499723e */ /* 0x008fe200000000ff */
[--C-:B------:R-:W-:Y:S01]  /*fb20*/  FFMA R161, R161, UR5, -R12.reuse ;  /* 0x00000005a1a17c23 */ /* 0x100fe2000800080c */
[--C-:B------:R-:W-:Y:S01]  /*fb30*/  FFMA R164, R164, UR5, -R12.reuse ;  /* 0x00000005a4a47c23 */ /* 0x100fe2000800080c */
[--C-:B------:R-:W-:Y:S01]  /*fb40*/  FFMA R165, R165, UR5, -R12.reuse ;  /* 0x00000005a5a57c23 */ /* 0x100fe2000800080c */
[--C-:B------:R-:W-:Y:S01]  /*fb50*/  FFMA R162, R162, UR5, -R11.reuse ;  /* 0x00000005a2a27c23 */ /* 0x100fe2000800080b */
[----:B------:R-:W5:Y:S01]  /*fb60*/  MUFU.EX2 R0, R0 ;  /* 0x0000000000007308 */ /* 0x000f620000000800 */
[--C-:B------:R-:W-:Y:S01]  /*fb70*/  FFMA R163, R163, UR5, -R11.reuse ;  /* 0x00000005a3a37c23 */ /* 0x100fe2000800080b */
[--C-:B------:R-:W-:Y:S01]  /*fb80*/  FFMA R166, R166, UR5, -R11.reuse ;  /* 0x00000005a6a67c23 */ /* 0x100fe2000800080b */
[--C-:B------:R-:W-:Y:S01]  /*fb90*/  FFMA R167, R167, UR5, -R11.reuse ;  /* 0x00000005a7a77c23 */ /* 0x100fe2000800080b */
[--C-:B------:R-:W-:Y:S01]  /*fba0*/  FFMA R168, R168, UR5, -R12.reuse ;  /* 0x00000005a8a87c23 */ /* 0x100fe2000800080c */
[--C-:B------:R-:W-:Y:S01]  /*fbb0*/  FFMA R169, R169, UR5, -R12.reuse ;  /* 0x00000005a9a97c23 */ /* 0x100fe2000800080c */
[--C-:B------:R-:W-:Y:S01]  /*fbc0*/  FFMA R172, R172, UR5, -R12.reuse ;  /* 0x00000005acac7c23 */ /* 0x100fe2000800080c */
[----:B------:R-:W-:Y:S01]  /*fbd0*/  FFMA R173, R173, UR5, -R12 ;  /* 0x00000005adad7c23 */ /* 0x000fe2000800080c */
[----:B------:R-:W-:Y:S01]  /*fbe0*/  MUFU.EX2 R185, R156 ;  /* 0x0000009c00b97308 */ /* 0x000fe20000000800 */
[--C-:B------:R-:W-:Y:S01]  /*fbf0*/  FFMA R170, R170, UR5, -R11.reuse ;  /* 0x00000005aaaa7c23 */ /* 0x100fe2000800080b */
[--C-:B------:R-:W-:Y:S01]  /*fc00*/  FFMA R171, R171, UR5, -R11.reuse ;  /* 0x00000005abab7c23 */ /* 0x100fe2000800080b */
[--C-:B------:R-:W-:Y:S01]  /*fc10*/  FFMA R174, R174, UR5, -R11.reuse ;  /* 0x00000005aeae7c23 */ /* 0x100fe2000800080b */
[----:B------:R-:W-:Y:S01]  /*fc20*/  FFMA R175, R175, UR5, -R11 ;  /* 0x00000005afaf7c23 */ /* 0x000fe2000800080b */
[----:B------:R-:W3:Y:S03]  /*fc30*/  LDL.LU R217, [R1+0x2e8] ;  /* 0x0002e80001d97983 */ /* 0x000ee60000300800 */
[----:B------:R-:W0:Y:S08]  /*fc40*/  MUFU.EX2 R186, R157 ;  /* 0x0000009d00ba7308 */ /* 0x000e300000000800 */
[----:B------:R-:W-:Y:S08]  /*fc50*/  MUFU.EX2 R19, R158 ;  /* 0x0000009e00137308 */ /* 0x000ff00000000800 */
[----:B------:R-:W1:Y:S01]  /*fc60*/  MUFU.EX2 R159, R159 ;  /* 0x0000009f009f7308 */ /* 0x000e620000000800 */
[-C--:B----4-:R-:W-:Y:S01]  /*fc70*/  FMUL R148, R148, R4.reuse ;  /* 0x0000000494947220 */ /* 0x090fe20000400000 */
[----:B------:R-:W-:Y:S01]  /*fc80*/  FMUL R149, R149, R4 ;  /* 0x0000000495957220 */ /* 0x000fe20000400000 */
[-C--:B-----5:R-:W-:Y:S01]  /*fc90*/  FMUL R146, R146, R0.reuse ;  /* 0x0000000092927220 */ /* 0x0a0fe20000400000 */
[-C--:B------:R-:W-:Y:S01]  /*fca0*/  FMUL R147, R147, R0.reuse ;  /* 0x0000000093937220 */ /* 0x080fe20000400000 */
[-C--:B--2---:R-:W-:Y:S01]  /*fcb0*/  FMUL R150, R150, R0.reuse ;  /* 0x0000000096967220 */ /* 0x084fe20000400000 */
[----:B------:R-:W-:Y:S01]  /*fcc0*/  FMUL R151, R151, R0 ;  /* 0x0000000097977220 */ /* 0x000fe20000400000 */
[-C--:B------:R-:W-:Y:S01]  /*fcd0*/  FMUL R144, R144, R4.reuse ;  /* 0x0000000490907220 */ /* 0x080fe20000400000 */
[----:B------:R-:W-:Y:S01]  /*fce0*/  FMUL R145, R145, R4 ;  /* 0x0000000491917220 */ /* 0x000fe20000400000 */
[----:B0-----:R-:W-:Y:S01]  /*fcf0*/  F2FP.F16.F32.PACK_AB R154, R186, R185 ;  /* 0x000000b9ba9a723e */ /* 0x001fe200000000ff */
[-C--:B------:R-:W-:Y:S01]  /*fd00*/  FMUL R142, R142, R0.reuse ;  /* 0x000000008e8e7220 */ /* 0x080fe20000400000 */
[----:B------:R-:W-:Y:S01]  /*fd10*/  FMUL R143, R143, R0 ;  /* 0x000000008f8f7220 */ /* 0x000fe20000400000 */
[-C--:B------:R-:W-:Y:S01]  /*fd20*/  FMUL R140, R140, R4.reuse ;  /* 0x000000048c8c7220 */ /* 0x080fe20000400000 */
[----:B------:R-:W-:Y:S01]  /*fd30*/  FMUL R141, R141, R4 ;  /* 0x000000048d8d7220 */ /* 0x000fe20000400000 */
[----:B-1----:R-:W-:Y:S01]  /*fd40*/  F2FP.F16.F32.PACK_AB R155, R159, R19 ;  /* 0x000000139f9b723e */ /* 0x002fe200000000ff */
[-C--:B------:R-:W-:Y:S01]  /*fd50*/  FMUL R138, R138, R0.reuse ;  /* 0x000000008a8a7220 */ /* 0x080fe20000400000 */
[----:B------:R-:W-:Y:S01]  /*fd60*/  FMUL R139, R139, R0 ;  /* 0x000000008b8b7220 */ /* 0x000fe20000400000 */
        /* <DEDUP_REMOVED lines=114> */
[----:B------:R-:W-:Y:S01]  /*10490*/  FMUL R160, R160, 1.4426950216293334961 ;  /* 0x3fb8aa3ba0a07820 */ /* 0x000fe20000400000 */
[----:B------:R-:W-:Y:S01]  /*104a0*/  FMUL R161, R161, 1.4426950216293334961 ;  /* 0x3fb8aa3ba1a17820 */ /* 0x000fe20000400000 */
[----:B------:R-:W-:Y:S01]  /*104b0*/  FMUL R164, R164, 1.4426950216293334961 ;  /* 0x3fb8aa3ba4a47820 */ /* 0x000fe20000400000 */
[----:B------:R-:W-:Y:S01]  /*104c0*/  FMUL R165, R165, 1.4426950216293334961 ;  /* 0x3fb8aa3ba5a57820 */ /* 0x000fe20000400000 */
[----:B------:R-:W-:Y:S01]  /*104d0*/  FMUL R162, R162, 1.4426950216293334961 ;  /* 0x3fb8aa3ba2a27820 */ /* 0x000fe20000400000 */
[----:B------:R-:W-:Y:S01]  /*104e0*/  WARPGROUP.ARRIVE ;  /* 0x00000000000079c5 */ /* 0x000fe20000000000 */
[----:B------:R-:W-:Y:S01]  /*104f0*/  FMUL R163, R163, 1.4426950216293334961 ;  /* 0x3fb8aa3ba3a37820 */ /* 0x000fe20000400000 */
[----:B------:R-:W-:Y:S01]  /*10500*/  FMUL R166, R166, 1.4426950216293334961 ;  /* 0x3fb8aa3ba6a67820 */ /* 0x000fe20000400000 */
[----:B------:R-:W-:Y:S01]  /*10510*/  FMUL R167, R167, 1.4426950216293334961 ;  /* 0x3fb8aa3ba7a77820 */ /* 0x000fe20000400000 */
[----:B------:R-:W-:Y:S01]  /*10520*/  FMUL R168, R168, 1.4426950216293334961 ;  /* 0x3fb8aa3ba8a87820 */ /* 0x000fe20000400000 */
[----:B------:R-:W-:Y:S01]  /*10530*/  FMUL R169, R169, 1.4426950216293334961 ;  /* 0x3fb8aa3ba9a97820 */ /* 0x000fe20000400000 */
[----:B------:R-:W-:Y:S01]  /*10540*/  HGMMA.64x256x16.F32 R24, R152, gdesc[UR8], R24, gsb0 ;  /* 0x03e0000898187df0 */ /* 0x000fe20008000818 */
[----:B------:R-:W-:Y:S01]  /*10550*/  MUFU.EX2 R160, R160 ;  /* 0x000000a000a07308 */ /* 0x000fe20000000800 */
[----:B------:R-:W-:Y:S01]  /*10560*/  FMUL R172, R172, 1.4426950216293334961 ;  /* 0x3fb8aa3bacac7820 */ /* 0x000fe20000400000 */
[----:B------:R-:W-:Y:S01]  /*10570*/  FMUL R173, R173, 1.4426950216293334961 ;  /* 0x3fb8aa3badad7820 */ /* 0x000fe20000400000 */
[----:B------:R-:W-:Y:S01]  /*10580*/  FMUL R156, R170, 1.4426950216293334961 ;  /* 0x3fb8aa3baa9c7820 */ /* 0x000fe20000400000 */
[----:B------:R-:W-:Y:S01]  /*10590*/  FMUL R171, R171, 1.4426950216293334961 ;  /* 0x3fb8aa3babab7820 */ /* 0x000fe20000400000 */
[----:B------:R-:W-:Y:S01]  /*105a0*/  FMUL R174, R174, 1.4426950216293334961 ;  /* 0x3fb8aa3baeae7820 */ /* 0x000fe20000400000 */
[----:B------:R-:W-:Y:S01]  /*105b0*/  FMUL R175, R175, 1.4426950216293334961 ;  /* 0x3fb8aa3bafaf7820 */ /* 0x000fe20000400000 */
[----:B------:R-:W2:Y:S01]  /*105c0*/  LDL.LU R224, [R1+0x2f0] ;  /* 0x0002f00001e07983 */ /* 0x000ea20000300800 */
[----:B------:R-:W0:Y:S03]  /*105d0*/  MUFU.EX2 R161, R161 ;  /* 0x000000a100a17308 */ /* 0x000e260000000800 */
[----:B------:R-:W4:Y:S04]  /*105e0*/  LDL.LU R222, [R1+0x2f4] ;  /* 0x0002f40001de7983 */ /* 0x000f280000300800 */
[----:B------:R-:W5:Y:S01]  /*105f0*/  LDL.LU R219, [R1+0x2ec] ;  /* 0x0002ec0001db7983 */ /* 0x000f620000300800 */
[----:B------:R-:W-:Y:S03]  /*10600*/  MUFU.EX2 R164, R164 ;  /* 0x000000a400a47308 */ /* 0x000fe60000000800 */
[----:B------:R-:W3:Y:S05]  /*10610*/  LDL R216, [R1+0x504] ;  /* 0x0005040001d87983 */ /* 0x000eea0000100800 */
[----:B------:R-:W-:Y:S08]  /*10620*/  MUFU.EX2 R165, R165 ;  /* 0x000000a500a57308 */ /* 0x000ff00000000800 */
[----:B------:R-:W-:Y:S08]  /*10630*/  MUFU.EX2 R162, R162 ;  /* 0x000000a200a27308 */ /* 0x000ff00000000800 */
[----:B------:R-:W1:Y:S08]  /*10640*/  MUFU.EX2 R163, R163 ;  /* 0x000000a300a37308 */ /* 0x000e700000000800 */
[----:B------:R-:W-:Y:S08]  /*10650*/  MUFU.EX2 R166, R166 ;  /* 0x000000a600a67308 */ /* 0x000ff00000000800 */
[----:B------:R-:W1:Y:S08]  /*10660*/  MUFU.EX2 R167, R167 ;  /* 0x000000a700a77308 */ /* 0x000e700000000800 */
[----:B------:R-:W-:Y:S08]  /*10670*/  MUFU.EX2 R168, R168 ;  /* 0x000000a800a87308 */ /* 0x000ff00000000800 */
[----:B------:R-:W1:Y:S08]  /*10680*/  MUFU.EX2 R169, R169 ;  /* 0x000000a900a97308 */ /* 0x000e700000000800 */
[----:B------:R-:W-:Y:S08]  /*10690*/  MUFU.EX2 R172, R172 ;  /* 0x000000ac00ac7308 */ /* 0x000ff00000000800 */
[----:B------:R-:W-:Y:S08]  /*106a0*/  MUFU.EX2 R173, R173 ;  /* 0x000000ad00ad7308 */ /* 0x000ff00000000800 */
[----:B------:R-:W-:Y:S08]  /*106b0*/  MUFU.EX2 R156, R156 ;  /* 0x0000009c009c7308 */ /* 0x000ff00000000800 */
[----:B------:R-:W1:Y:S08]  /*106c0*/  MUFU.EX2 R171, R171 ;  /* 0x000000ab00ab7308 */ /* 0x000e700000000800 */
[----:B------:R-:W-:Y:S01]  /*106d0*/  MUFU.EX2 R174, R174 ;  /* 0x000000ae00ae7308 */ /* 0x000fe20000000800 */
[----:B------:R-:W-:-:S02]  /*106e0*/  WARPGROUP.DEPBAR.LE gsb0, 0x0 ;  /* 0x00008000000079c5 */ /* 0x000fc40000010000 */
[----:B0-----:R-:W-:Y:S02]  /*106f0*/  F2FP.F16.F32.PACK_AB R152, R161, R160 ;  /* 0x000000a0a198723e */ /* 0x001fe400000000ff */
[----:B-1----:R-:W-:Y:S02]  /*10700*/  F2FP.F16.F32.PACK_AB R153, R163, R162 ;  /* 0x000000a2a399723e */ /* 0x002fe400000000ff */
[----:B------:R-:W-:Y:S02]  /*10710*/  F2FP.F16.F32.PACK_AB R154, R165, R164 ;  /* 0x000000a4a59a723e */ /* 0x000fe400000000ff */
[----:B------:R-:W-:-:S04]  /*10720*/  F2FP.F16.F32.PACK_AB R155, R167, R166 ;  /* 0x000000a6a79b723e */ /* 0x000fc800000000ff */
[----:B------:R-:W-:-:S06]  /*10730*/  WARPGROUP.ARRIVE ;  /* 0x00000000000079c5 */ /* 0x000fcc0000000000 */
[----:B------:R-:W-:Y:S01]  /*10740*/  HGMMA.64x256x16.F32 R24, R152, gdesc[UR44], R24, gsb0 ;  /* 0x03e0002c98187df0 */ /* 0x000fe20008000818 */
[----:B------:R-:W0:Y:S01]  /*10750*/  MUFU.EX2 R175, R175 ;  /* 0x000000af00af7308 */ /* 0x000e220000000800 */
        /* <DEDUP_REMOVED lines=16> */
[----:B------:R-:W1:Y:S08]  /*10860*/  MUFU.EX2 R158, R158 ;  /* 0x0000009e009e7308 */ /* 0x000e700000000800 */
[----:B------:R-:W-:Y:S08]  /*10870*/  MUFU.EX2 R177, R177 ;  /* 0x000000b100b17308 */ /* 0x000ff00000000800 */
[----:B------:R-:W-:Y:S08]  /*10880*/  MUFU.EX2 R180, R180 ;  /* 0x000000b400b47308 */ /* 0x000ff00000000800 */
[----:B------:R-:W-:Y:S08]  /*10890*/  MUFU.EX2 R181, R181 ;  /* 0x000000b500b57308 */ /* 0x000ff00000000800 */
[----:B------:R-:W1:Y:S08]  /*108a0*/  MUFU.EX2 R21, R21 ;  /* 0x0000001500157308 */ /* 0x000e700000000800 */
[----:B------:R-:W1:Y:S08]  /*108b0*/  MUFU.EX2 R22, R22 ;  /* 0x0000001600167308 */ /* 0x000e700000000800 */
[----:B------:R-:W-:Y:S08]  /*108c0*/  MUFU.EX2 R23, R23 ;  /* 0x0000001700177308 */ /* 0x000ff00000000800 */
[----:B------:R-:W3:Y:S01]  /*108d0*/  MUFU.EX2 R157, R157 ;  /* 0x0000009d009d7308 */ /* 0x000ee20000000800 */
[----:B------:R-:W-:Y:S01]  /*108e0*/  FADD R16, R223, R221 ;  /* 0x000000dddf107221 */ /* 0x000fe20000000000 */
[----:B------:R-:W-:Y:S01]  /*108f0*/  FADD R18, R189, R188 ;  /* 0x000000bcbd127221 */ /* 0x000fe20000000000 */
[----:B------:R-:W-:Y:S01]  /*10900*/  FADD R17, R187, R17 ;  /* 0x00000011bb117221 */ /* 0x000fe20000000000 */
[----:B------:R-:W-:Y:S01]  /*10910*/  FADD R20, R184, R20 ;  /* 0x00000014b8147221 */ /* 0x000fe20000000000 */
[----:B------:R-:W-:Y:S01]  /*10920*/  FADD R16, R220, R16 ;  /* 0x00000010dc107221 */ /* 0x000fe20000000000 */
[----:B------:R-:W-:-:S02]  /*10930*/  WARPGROUP.DEPBAR.LE gsb0, 0x0 ;  /* 0x00008000000079c5 */ /* 0x000fc40000010000 */
[----:B------:R-:W-:Y:S02]  /*10940*/  F2FP.F16.F32.PACK_AB R152, R169, R168 ;  /* 0x000000a8a998723e */ /* 0x000fe400000000ff */
[----:B------:R-:W-:Y:S02]  /*10950*/  F2FP.F16.F32.PACK_AB R153, R171, R156 ;  /* 0x0000009cab99723e */ /* 0x000fe400000000ff */
[----:B------:R-:W-:Y:S02]  /*10960*/  F2FP.F16.F32.PACK_AB R154, R173, R172 ;  /* 0x000000acad9a723e */ /* 0x000fe400000000ff */
[----:B0-----:R-:W-:-:S04]  /*10970*/  F2FP.F16.F32.PACK_AB R155, R175, R174 ;  /* 0x000000aeaf9b723e */ /* 0x001fc800000000ff */
[----:B------:R-:W-:-:S06]  /*10980*/  WARPGROUP.ARRIVE ;  /* 0x00000000000079c5 */ /* 0x000fcc0000000000 */
[----:B------:R-:W-:Y:S01]  /*10990*/  HGMMA.64x256x16.F32 R24, R152, gdesc[UR12], R24, gsb0 ;  /* 0x03e0000c98187df0 */ /* 0x000fe20008000818 */
[----:B------:R-:W-:Y:S01]  /*109a0*/  FADD R18, R190, R18 ;  /* 0x00000012be127221 */ /* 0x000fe20000000000 */
        /* <DEDUP_REMOVED lines=40> */
[----:B-1----:R-:W-:Y:S01]  /*10c30*/  FADD R17, R158, R17 ;  /* 0x000000119e117221 */ /* 0x002fe20000000000 */
        /* <DEDUP_REMOVED lines=8> */
[----:B------:R-:W-:-:S05]  /*10cc0*/  FADD R17, R213, R20 ;  /* 0x00000014d5117221 */ /* 0x000fca0000000000 */
[----:B------:R-:W0:Y:S01]  /*10cd0*/  SHFL.BFLY PT, R20, R17, 0x2, 0x1f ;  /* 0x0c401f0011147f89 */ /* 0x000e2200000e0000 */
[----:B------:R-:W-:Y:S01]  /*10ce0*/  FADD R19, R181, R19 ;  /* 0x00000013b5137221 */ /* 0x000fe20000000000 */
[----:B0-----:R-:W-:Y:S01]  /*10cf0*/  FADD R20, R17, R20 ;  /* 0x0000001411147221 */ /* 0x001fe20000000000 */
[----:B------:R-:W-:Y:S01]  /*10d00*/  UIADD3 UR60, UR60, 0x40, URZ ;  /* 0x000000403c3c7890 */ /* 0x000fe2000fffe03f */
[----:B---3--:R-:W-:Y:S02]  /*10d10*/  LEA R8, R216, R8, 0x6 ;  /* 0x00000008d8087211 */ /* 0x008fe400078e30ff */
[----:B------:R-:W-:Y:S01]  /*10d20*/  LEA R9, R5, R9, 0x6 ;  /* 0x0000000905097211 */ /* 0x000fe200078e30ff */
[----:B------:R-:W-:Y:S02]  /*10d30*/  WARPGROUP.DEPBAR.LE gsb0, 0x0 ;  /* 0x00008000000079c5 */ /* 0x000fe40000010000 */
[----:B------:R-:W-:Y:S02]  /*10d40*/  F2FP.F16.F32.PACK_AB R152, R177, R158 ;  /* 0x0000009eb198723e */ /* 0x000fe400000000ff */
[----:B------:R-:W-:-:S02]  /*10d50*/  F2FP.F16.F32.PACK_AB R153, R22, R21 ;  /* 0x000000151699723e */ /* 0x000fc400000000ff */
[----:B------:R-:W-:Y:S02]  /*10d60*/  F2FP.F16.F32.PACK_AB R154, R181, R180 ;  /* 0x000000b4b59a723e */ /* 0x000fe400000000ff */
[----:B------:R-:W-:-:S04]  /*10d70*/  F2FP.F16.F32.PACK_AB R155, R157, R23 ;  /* 0x000000179d9b723e */ /* 0x000fc800000000ff */
[----:B------:R-:W-:-:S06]  /*10d80*/  WARPGROUP.ARRIVE ;  /* 0x00000000000079c5 */ /* 0x000fcc0000000000 */
[----:B------:R-:W-:Y:S01]  /*10d90*/  HGMMA.64x256x16.F32 R24, R152, gdesc[UR16], R24, gsb0 ;  /* 0x03e0001098187df0 */ /* 0x000fe20008000818 */
[----:B------:R-:W-:Y:S01]  /*10da0*/  FADD R21, R23, R16 ;  /* 0x0000001017157221 */ /* 0x000fe20000000000 */
[----:B------:R-:W-:-:S03]  /*10db0*/  FADD R16, R215, R18 ;  /* 0x00000012d7107221 */ /* 0x000fc60000000000 */
[----:B------:R-:W-:Y:S02]  /*10dc0*/  FADD R21, R157, R21 ;  /* 0x000000159d157221 */ /* 0x000fe40000000000 */
[----:B------:R-:W0:Y:S04]  /*10dd0*/  SHFL.BFLY PT, R18, R16, 0x2, 0x1f ;  /* 0x0c401f0010127f89 */ /* 0x000e2800000e0000 */
[----:B------:R-:W1:Y:S04]  /*10de0*/  SHFL.BFLY PT, R23, R21, 0x2, 0x1f ;  /* 0x0c401f0015177f89 */ /* 0x000e6800000e0000 */
[----:B------:R-:W3:Y:S01]  /*10df0*/  SHFL.BFLY PT, R22, R19, 0x2, 0x1f ;  /* 0x0c401f0013167f89 */ /* 0x000ee200000e0000 */
[----:B0-----:R-:W-:Y:S01]  /*10e00*/  FADD R18, R16, R18 ;  /* 0x0000001210127221 */ /* 0x001fe20000000000 */
[----:B-1----:R-:W-:-:S02]  /*10e10*/  FADD R16, R21, R23 ;  /* 0x0000001715107221 */ /* 0x002fc40000000000 */
[----:B------:R-:W0:Y:S01]  /*10e20*/  SHFL.BFLY PT, R21, R20, 0x1, 0x1f ;  /* 0x0c201f0014157f89 */ /* 0x000e2200000e0000 */
[----:B---3--:R-:W-:-:S03]  /*10e30*/  FADD R17, R19, R22 ;  /* 0x0000001613117221 */ /* 0x008fc60000000000 */
[----:B------:R-:W1:Y:S04]  /*10e40*/  SHFL.BFLY PT, R19, R18, 0x1, 0x1f ;  /* 0x0c201f0012137f89 */ /* 0x000e6800000e0000 */
[----:B------:R-:W3:Y:S04]  /*10e50*/  SHFL.BFLY PT, R22, R17, 0x1, 0x1f ;  /* 0x0c201f0011167f89 */ /* 0x000ee800000e0000 */
[----:B------:R-:W2:Y:S01]  /*10e60*/  SHFL.BFLY PT, R23, R16, 0x1, 0x1f ;  /* 0x0c201f0010177f89 */ /* 0x000ea200000e0000 */
[----:B0-----:R-:W-:-:S04]  /*10e70*/  FADD R21, R20, R21 ;  /* 0x0000001514157221 */ /* 0x001fc80000000000 */
[----:B------:R-:W-:-:S05]  /*10e80*/  FFMA R217, R7, R217, R21 ;  /* 0x000000d907d97223 */ /* 0x000fca0000000015 */
[----:B------:R0:W-:Y:S01]  /*10e90*/  STL [R1+0x2e8], R217 ;  /* 0x0002e8d901007387 */ /* 0x0001e20000100800 */
[----:B-1----:R-:W-:Y:S01]  /*10ea0*/  FADD R18, R18, R19 ;  /* 0x0000001312127221 */ /* 0x002fe20000000000 */
[----:B---3--:R-:W-:Y:S01]  /*10eb0*/  FADD R17, R17, R22 ;  /* 0x0000001611117221 */ /* 0x008fe20000000000 */
[----:B--2---:R-:W-:Y:S01]  /*10ec0*/  FADD R16, R16, R23 ;  /* 0x0000001710107221 */ /* 0x004fe20000000000 */
[----:B0-----:R-:W0:Y:S01]  /*10ed0*/  LDC R217, c[0x0][0x280] ;  /* 0x0000a000ffd97b82 */ /* 0x001e220000000800 */
[----:B------:R-:W-:Y:S01]  /*10ee0*/  FFMA R224, R6, R224, R18 ;  /* 0x000000e006e07223 */ /* 0x000fe20000000012 */
[----:B----4-:R-:W-:Y:S01]  /*10ef0*/  FFMA R222, R4, R222, R17 ;  /* 0x000000de04de7223 */ /* 0x010fe20000000011 */
[----:B-----5:R-:W-:-:S03]  /*10f00*/  FFMA R219, R0, R219, R16 ;  /* 0x000000db00db7223 */ /* 0x020fc60000000010 */
[----:B------:R1:W-:Y:S04]  /*10f10*/  STL [R1+0x2f0], R224 ;  /* 0x0002f0e001007387 */ /* 0x0003e80000100800 */
[----:B------:R1:W-:Y:S04]  /*10f20*/  STL [R1+0x2f4], R222 ;  /* 0x0002f4de01007387 */ /* 0x0003e80000100800 */
[----:B------:R1:W-:Y:S04]  /*10f30*/  STL [R1+0x2ec], R219 ;  /* 0x0002ecdb01007387 */ /* 0x0003e80000100800 */
[----:B------:R1:W-:Y:S04]  /*10f40*/  STL [R1+0x208], R14 ;  /* 0x0002080e01007387 */ /* 0x0003e80000100800 */
[----:B------:R1:W-:Y:S04]  /*10f50*/  STL [R1+0x204], R15 ;  /* 0x0002040f01007387 */ /* 0x0003e80000100800 */
[----:B------:R1:W-:Y:S04]  /*10f60*/  STL [R1+0x210], R11 ;  /* 0x0002100b01007387 */ /* 0x0003e80000100800 */
[----:B------:R1:W-:Y:S01]  /*10f70*/  STL [R1+0x20c], R12 ;  /* 0x00020c0c01007387 */ /* 0x0003e20000100800 */
[----:B0-----:R-:W-:-:S02]  /*10f80*/  ISETP.LE.AND P0, PT, R217, UR60, PT ;  /* 0x0000003cd9007c0c */ /* 0x001fc4000bf03270 */
[----:B------:R-:W-:Y:S02]  /*10f90*/  MOV R6, R14 ;  /* 0x0000000e00067202 */ /* 0x000fe40000000f00 */
[----:B------:R-:W-:Y:S02]  /*10fa0*/  MOV R7, R15 ;  /* 0x0000000f00077202 */ /* 0x000fe40000000f00 */
[----:B------:R-:W-:Y:S02]  /*10fb0*/  MOV R0, R11 ;  /* 0x0000000b00007202 */ /* 0x000fe40000000f00 */
[----:B------:R-:W-:Y:S01]  /*10fc0*/  MOV R4, R12 ;  /* 0x0000000c00047202 */ /* 0x000fe20000000f00 */
[----:B------:R-:W-:-:S04]  /*10fd0*/  WARPGROUP.DEPBAR.LE gsb0, 0x0 ;  /* 0x00008000000079c5 */ /* 0x000fc80000010000 */
[----:B-1----:R-:W-:Y:S05]  /*10fe0*/  @!P0 BRA `(.L_x_1) ;  /* 0xffffff8400e08947 */ /* 0x002fea000383ffff */
.L_x_0:
[----:B------:R-:W-:Y:S01]  /*10ff0*/  STL [R1+0x534], R7 ;  /* 0x0005340701007387 */ /* 0x000fe20000100800 */
[----:B------:R-:W-:Y:S01]  /*11000*/  FMUL R5, R26, 0.25 ;  /* 0x3e8000001a057820 */ /* 0x000fe20000400000 */
[----:B------:R-:W-:Y:S02]  /*11010*/  ULDC.64 UR8, c[0x0][0x270] ;  /* 0x00009c0000087ab9 */ /* 0x000fe40000000a00 */
[----:B------:R-:W-:Y:S04]  /*11020*/  STL [R1+0x530], R6 ;  /* 0x0005300601007387 */ /* 0x000fe80000100800 */
[----:B------:R0:W-:Y:S04]  /*11030*/  STL [R1+0x52c], R4 ;  /* 0x00052c0401007387 */ /* 0x0001e80000100800 */
[----:B------:R-:W-:Y:S04]  /*11040*/  STL [R1+0x528], R0 ;  /* 0x0005280001007387 */ /* 0x000fe80000100800 */
[----:B------:R-:W2:Y:S04]  /*11050*/  LDL.LU R8, [R1+0x2e8] ;  /* 0x0002e80001087983 */ /* 0x000ea80000300800 */
[----:B------:R-:W3:Y:S04]  /*11060*/  LDL.LU R169, [R1+0x2f0] ;  /* 0x0002f00001a97983 */ /* 0x000ee80000300800 */
[----:B------:R-:W4:Y:S04]  /*11070*/  LDL.LU R170, [R1+0x2ec] ;  /* 0x0002ec0001aa7983 */ /* 0x000f280000300800 */
[----:B------:R-:W5:Y:S04]  /*11080*/  LDL.LU R168, [R1+0x1d8] ;  /* 0x0001d80001a87983 */ /* 0x000f680000300800 */
        /* <DEDUP_REMOVED lines=27> */
[----:B------:R-:W5:Y:S01]  /*11240*/  LDL.LU R11, [R1+0x1c8] ;  /* 0x0001c800010b7983 */ /* 0x000f620000300800 */
[C---:B--2---:R-:W-:Y:S01]  /*11250*/  FMUL R3, R8.reuse, 8388608 ;  /* 0x4b00000008037820 */ /* 0x044fe20000400000 */
[----:B------:R-:W-:Y:S01]  /*11260*/  BAR.SYNC.DEFER_BLOCKING 0x0 ;  /* 0x0000000000007b1d */ /* 0x000fe20000010000 */
[----:B------:R-:W-:-:S02]  /*11270*/  FSETP.GEU.AND P0, PT, R8, 1.175494350822287508e-38, PT ;  /* 0x008000000800780b */ /* 0x000fc40003f0e000 */
[----:B---3--:R-:W-:Y:S02]  /*11280*/  MOV R171, R169 ;  /* 0x000000a900ab7202 */ /* 0x008fe40000000f00 */
[----:B----4-:R-:W-:Y:S02]  /*11290*/  MOV R9, R170 ;  /* 0x000000aa00097202 */ /* 0x010fe40000000f00 */
[----:B-----5:R-:W-:Y:S02]  /*112a0*/  MOV R170, R168 ;  /* 0x000000a800aa7202 */ /* 0x020fe40000000f00 */
[----:B------:R-:W-:Y:S02]  /*112b0*/  FSEL R3, R3, R8, !P0 ;  /* 0x0000000803037208 */ /* 0x000fe40004000000 */
[----:B------:R-:W-:Y:S02]  /*112c0*/  MOV R169, R167 ;  /* 0x000000a700a97202 */ /* 0x000fe40000000f00 */
[----:B------:R-:W-:-:S02]  /*112d0*/  MOV R168, R166 ;  /* 0x000000a600a87202 */ /* 0x000fc40000000f00 */
[----:B------:R-:W-:Y:S02]  /*112e0*/  IADD3 R2, R3, -0x3f3504f3, RZ ;  /* 0xc0cafb0d03027810 */ /* 0x000fe40007ffe0ff */
[----:B------:R-:W-:Y:S02]  /*112f0*/  FSETP.GT.AND P3, PT, |R9|, 8.50705917302346158658e+37, PT ;  /* 0x7e8000000900780b */ /* 0x000fe40003f64200 */
[----:B------:R-:W-:Y:S02]  /*11300*/  MOV R167, R165 ;  /* 0x000000a500a77202 */ /* 0x000fe40000000f00 */
[----:B------:R-:W-:Y:S02]  /*11310*/  MOV R166, R164 ;  /* 0x000000a400a67202 */ /* 0x000fe40000000f00 */
[----:B------:R-:W-:Y:S02]  /*11320*/  LOP3.LUT R2, R2, 0xff800000, RZ, 0xc0, !PT ;  /* 0xff80000002027812 */ /* 0x000fe400078ec0ff */
[----:B------:R-:W-:-:S02]  /*11330*/  MOV R165, R163 ;  /* 0x000000a300a57202 */ /* 0x000fc40000000f00 */
[----:B------:R-:W-:Y:S02]  /*11340*/  MOV R164, R162 ;  /* 0x000000a200a47202 */ /* 0x000fe40000000f00 */
[----:B------:R-:W-:Y:S02]  /*11350*/  FSEL R26, R5, R26, P3 ;  /* 0x0000001a051a7208 */ /* 0x000fe40001800000 */
[----:B------:R-:W-:Y:S02]  /*11360*/  MOV R163, R161 ;  /* 0x000000a100a37202 */ /* 0x000fe40000000f00 */
[----:B------:R-:W-:Y:S02]  /*11370*/  MOV R162, R160 ;  /* 0x000000a000a27202 */ /* 0x000fe40000000f00 */
[----:B------:R-:W-:Y:S02]  /*11380*/  IADD3 R5, R3, -R2, RZ ;  /* 0x8000000203057210 */ /* 0x000fe40007ffe0ff */
[----:B------:R-:W-:-:S02]  /*11390*/  MOV R161, R159 ;  /* 0x0000009f00a17202 */ /* 0x000fc40000000f00 */
[----:B------:R-:W-:Y:S02]  /*113a0*/  MOV R160, R158 ;  /* 0x0000009e00a07202 */ /* 0x000fe40000000f00 */
[----:B------:R-:W-:Y:S02]  /*113b0*/  MOV R159, R157 ;  /* 0x0000009d009f7202 */ /* 0x000fe40000000f00 */
[----:B------:R-:W-:Y:S02]  /*113c0*/  MOV R158, R156 ;  /* 0x0000009c009e7202 */ /* 0x000fe40000000f00 */
[----:B------:R-:W-:Y:S02]  /*113d0*/  I2FP.F32.S32 R10, R2 ;  /* 0x00000002000a7245 */ /* 0x000fe40000201400 */
[----:B------:R-:W-:Y:S02]  /*113e0*/  MOV R157, R155 ;  /* 0x0000009b009d7202 */ /* 0x000fe40000000f00 */
[----:B------:R-:W-:Y:S01]  /*113f0*/  MOV R156, R154 ;  /* 0x0000009a009c7202 */ /* 0x000fe20000000f00 */
[----:B------:R-:W-:Y:S01]  /*11400*/  FADD R2, R5, -1 ;  /* 0xbf80000005027421 */ /* 0x000fe20000000000 */
[----:B------:R-:W-:-:S02]  /*11410*/  MOV R155, R153 ;  /* 0x00000099009b7202 */ /* 0x000fc40000000f00 */
[----:B------:R-:W-:Y:S02]  /*11420*/  MOV R154, R19 ;  /* 0x00000013009a7202 */ /* 0x000fe40000000f00 */
[----:B------:R-:W-:Y:S02]  /*11430*/  FSEL R5, RZ, -23, P0 ;  /* 0xc1b80000ff057808 */ /* 0x000fe40000000000 */
[----:B------:R-:W-:Y:S02]  /*11440*/  MOV R153, R18 ;  /* 0x0000001200997202 */ /* 0x000fe40000000f00 */
[----:B------:R-:W-:Y:S02]  /*11450*/  MOV R19, R17 ;  /* 0x0000001100137202 */ /* 0x000fe40000000f00 */
[----:B------:R-:W-:Y:S02]  /*11460*/  MOV R18, R16 ;  /* 0x0000001000127202 */ /* 0x000fe40000000f00 */
[----:B------:R-:W-:-:S02]  /*11470*/  MOV R17, R15 ;  /* 0x0000000f00117202 */ /* 0x000fc40000000f00 */
[----:B------:R-:W-:Y:S02]  /*11480*/  MOV R16, R14 ;  /* 0x0000000e00107202 */ /* 0x000fe40000000f00 */
[----:B------:R-:W-:Y:S02]  /*11490*/  MOV R15, R12 ;  /* 0x0000000c000f7202 */ /* 0x000fe40000000f00 */
[----:B------:R-:W-:Y:S02]  /*114a0*/  MOV R12, R11 ;  /* 0x0000000b000c7202 */ /* 0x000fe40000000f00 */
[----:B------:R-:W2:Y:S01]  /*114b0*/  LDL.LU R11, [R1+0x1cc] ;  /* 0x0001cc00010b7983 */ /* 0x000ea20000300800 */
[----:B------:R-:W-:Y:S01]  /*114c0*/  MOV R14, 0x3dc6b27f ;  /* 0x3dc6b27f000e7802 */ /* 0x000fe20000000f00 */
[----:B------:R-:W-:Y:S01]  /*114d0*/  FFMA.FTZ R10, R10, 1.1920928955078125e-07, R5 ;  /* 0x340000000a0a7823 */ /* 0x000fe20000010005 */
[C---:B------:R-:W-:Y:S01]  /*114e0*/  ISETP.GE.U32.AND P0, PT, R3.reuse, 0x7f800000, PT ;  /* 0x7f8000000300780c */ /* 0x040fe20003f06070 */
[----:B------:R-:W3:Y:S01]  /*114f0*/  LDL.LU R173, [R1+0x2f4] ;  /* 0x0002f40001ad7983 */ /* 0x000ee20000300800 */
[----:B------:R-:W-:Y:S01]  /*11500*/  FSETP.NEU.AND P2, PT, R3, RZ, PT ;  /* 0x000000ff0300720b */ /* 0x000fe20003f4d000 */
[----:B------:R-:W-:Y:S01]  /*11510*/  FFMA.FTZ R5, R2, R14, -0.16845393180847167969 ;  /* 0xbe2c7f3002057423 */ /* 0x000fe2000001000e */
[----:B------:R-:W-:-:S03]  /*11520*/  MOV R172, R12 ;  /* 0x0000000c00ac7202 */ /* 0x000fc60000000f00 */
[----:B------:R-:W-:-:S04]  /*11530*/  FFMA.FTZ R5, R2, R5, 0.1716887056827545166 ;  /* 0x3e2fcf2a02057423 */ /* 0x000fc80000010005 */
[----:B------:R-:W-:-:S04]  /*11540*/  FFMA.FTZ R5, R2, R5, -0.17900948226451873779 ;  /* 0xbe374e4302057423 */ /* 0x000fc80000010005 */
[----:B------:R-:W-:-:S04]  /*11550*/  FFMA.FTZ R5, R2, R5, 0.20512372255325317383 ;  /* 0x3e520bf402057423 */ /* 0x000fc80000010005 */
[----:B------:R-:W-:-:S04]  /*11560*/  FFMA.FTZ R5, R2, R5, -0.24046532809734344482 ;  /* 0xbe763c8b02057423 */ /* 0x000fc80000010005 */
[----:B------:R-:W-:-:S04]  /*11570*/  FFMA.FTZ R5, R2, R5, 0.28857114911079406738 ;  /* 0x3e93bf9902057423 */ /* 0x000fc80000010005 */
[----:B------:R-:W-:-:S04]  /*11580*/  FFMA.FTZ R5, R2, R5, -0.36067417263984680176 ;  /* 0xbeb8aa4902057423 */ /* 0x000fc80000010005 */
[----:B------:R-:W-:-:S04]  /*11590*/  FFMA.FTZ R5, R2, R5, 0.48089820146560668945 ;  /* 0x3ef6384a02057423 */ /* 0x000fc80000010005 */
[----:B------:R-:W-:-:S04]  /*115a0*/  FFMA.FTZ R5, R2, R5, -0.72134751081466674805 ;  /* 0xbf38aa3b02057423 */ /* 0x000fc80000010005 */
[----:B------:R-:W-:-:S04]  /*115b0*/  FMUL R5, R2, R5 ;  /* 0x0000000502057220 */ /* 0x000fc80000400000 */
[----:B------:R-:W-:-:S04]  /*115c0*/  FMUL R5, R2, R5 ;  /* 0x0000000502057220 */ /* 0x000fc80000400000 */
[----:B------:R-:W-:Y:S01]  /*115d0*/  FFMA.FTZ R2, R2, 1.4426950216293334961, R5 ;  /* 0x3fb8aa3b02027823 */ /* 0x000fe20000010005 */
[----:B------:R-:W-:-:S03]  /*115e0*/  MOV R5, R171 ;  /* 0x000000ab00057202 */ /* 0x000fc60000000f00 */
[----:B------:R-:W-:Y:S01]  /*115f0*/  FADD R220, R10, R2 ;  /* 0x000000020adc7221 */ /* 0x000fe20000000000 */
[----:B------:R-:W-:Y:S02]  /*11600*/  FSETP.GEU.AND P1, PT, R5, 1.175494350822287508e-38, PT ;  /* 0x008000000500780b */ /* 0x000fe40003f2e000 */
[----:B------:R-:W-:-:S05]  /*11610*/  @P0 MOV R2, 0x7f800000 ;  /* 0x7f80000000020802 */ /* 0x000fca0000000f00 */
[----:B------:R-:W-:Y:S01]  /*11620*/  @P0 FFMA.FTZ R220, R3, R2, +INF ;  /* 0x7f80000003dc0423 */ /* 0x000fe20000010002 */
[----:B------:R-:W-:Y:S02]  /*11630*/  FSEL R3, RZ, -23, P1 ;  /* 0xc1b80000ff037808 */ /* 0x000fe40000800000 */
[----:B------:R-:W-:Y:S02]  /*11640*/  FSETP.GEU.AND P4, PT, R9, 1.175494350822287508e-38, PT ;  /* 0x008000000900780b */ /* 0x000fe40003f8e000 */
[----:B--2---:R-:W-:Y:S01]  /*11650*/  MOV R171, R11 ;  /* 0x0000000b00ab7202 */ /* 0x004fe20000000f00 */
[----:B------:R-:W-:-:S05]  /*11660*/  FMUL R11, R5, 8388608 ;  /* 0x4b000000050b7820 */ /* 0x000fca0000400000 */
[----:B------:R-:W-:-:S04]  /*11670*/  FSEL R11, R11, R5, !P1 ;  /* 0x000000050b0b7208 */ /* 0x000fc80004800000 */
[----:B------:R-:W-:-:S04]  /*11680*/  IADD3 R2, R11, -0x3f3504f3, RZ ;  /* 0xc0cafb0d0b027810 */ /* 0x000fc80007ffe0ff */
[----:B------:R-:W-:-:S04]  /*11690*/  LOP3.LUT R2, R2, 0xff800000, RZ, 0xc0, !PT ;  /* 0xff80000002027812 */ /* 0x000fc800078ec0ff */
[-C--:B------:R-:W-:Y:S02]  /*116a0*/  IADD3 R10, R11, -R2.reuse, RZ ;  /* 0x800000020b0a7210 */ /* 0x080fe40007ffe0ff */
[----:B------:R-:W-:-:S05]  /*116b0*/  I2FP.F32.S32 R2, R2 ;  /* 0x0000000200027245 */ /* 0x000fca0000201400 */
[----:B------:R-:W-:Y:S01]  /*116c0*/  FFMA.FTZ R12, R2, 1.1920928955078125e-07, R3 ;  /* 0x34000000020c7823 */ /* 0x000fe20000010003 */
[----:B------:R-:W-:-:S04]  /*116d0*/  FADD R2, R10, -1 ;  /* 0xbf8000000a027421 */ /* 0x000fc80000000000 */
[----:B------:R-:W-:-:S04]  /*116e0*/  FFMA.FTZ R3, R2, R14, -0.16845393180847167969 ;  /* 0xbe2c7f3002037423 */ /* 0x000fc8000001000e */
[----:B------:R-:W-:-:S04]  /*116f0*/  FFMA.FTZ R3, R2, R3, 0.1716887056827545166 ;  /* 0x3e2fcf2a02037423 */ /* 0x000fc80000010003 */
[----:B------:R-:W-:-:S04]  /*11700*/  FFMA.FTZ R3, R2, R3, -0.17900948226451873779 ;  /* 0xbe374e4302037423 */ /* 0x000fc80000010003 */
[----:B------:R-:W-:-:S04]  /*11710*/  FFMA.FTZ R3, R2, R3, 0.20512372255325317383 ;  /* 0x3e520bf402037423 */ /* 0x000fc80000010003 */
[----:B------:R-:W-:-:S04]  /*11720*/  FFMA.FTZ R3, R2, R3, -0.24046532809734344482 ;  /* 0xbe763c8b02037423 */ /* 0x000fc80000010003 */
[----:B------:R-:W-:-:S04]  /*11730*/  FFMA.FTZ R3, R2, R3, 0.28857114911079406738 ;  /* 0x3e93bf9902037423 */ /* 0x000fc80000010003 */
[----:B------:R-:W-:-:S04]  /*11740*/  FFMA.FTZ R3, R2, R3, -0.36067417263984680176 ;  /* 0xbeb8aa4902037423 */ /* 0x000fc80000010003 */
[----:B------:R-:W-:-:S04]  /*11750*/  FFMA.FTZ R3, R2, R3, 0.48089820146560668945 ;  /* 0x3ef6384a02037423 */ /* 0x000fc80000010003 */
[----:B------:R-:W-:Y:S01]  /*11760*/  FFMA.FTZ R3, R2, R3, -0.72134751081466674805 ;  /* 0xbf38aa3b02037423 */ /* 0x000fe20000010003 */
[----:B------:R-:W-:-:S03]  /*11770*/  ISETP.GE.U32.AND P0, PT, R11, 0x7f800000, PT ;  /* 0x7f8000000b00780c */ /* 0x000fc60003f06070 */
[----:B------:R-:W-:-:S04]  /*11780*/  FMUL R3, R2, R3 ;  /* 0x0000000302037220 */ /* 0x000fc80000400000 */
[----:B------:R-:W-:-:S04]  /*11790*/  FMUL R3, R2, R3 ;  /* 0x0000000302037220 */ /* 0x000fc80000400000 */
[----:B------:R-:W-:Y:S01]  /*117a0*/  FFMA.FTZ R2, R2, 1.4426950216293334961, R3 ;  /* 0x3fb8aa3b02027823 */ /* 0x000fe20000010003 */
[----:B---3--:R-:W-:-:S03]  /*117b0*/  MOV R3, R173 ;  /* 0x000000ad00037202 */ /* 0x008fc60000000f00 */
[----:B------:R-:W-:Y:S01]  /*117c0*/  FADD R215, R12, R2 ;  /* 0x000000020cd77221 */ /* 0x000fe20000000000 */
[----:B------:R-:W-:Y:S01]  /*117d0*/  @P0 MOV R2, 0x7f800000 ;  /* 0x7f80000000020802 */ /* 0x000fe20000000f00 */
[----:B------:R-:W-:-:S04]  /*117e0*/  FMUL R10, R3, 8388608 ;  /* 0x4b000000030a7820 */ /* 0x000fc80000400000 */
[----:B------:R-:W-:Y:S01]  /*117f0*/  @P0 FFMA.FTZ R215, R11, R2, +INF ;  /* 0x7f8000000bd70423 */ /* 0x000fe20000010002 */
[----:B------:R-:W-:-:S04]  /*11800*/  FSETP.GEU.AND P0, PT, R3, 1.175494350822287508e-38, PT ;  /* 0x008000000300780b */ /* 0x000fc80003f0e000 */
[----:B------:R-:W-:-:S04]  /*11810*/  FSEL R10, R10, R3, !P0 ;  /* 0x000000030a0a7208 */ /* 0x000fc80004000000 */
[----:B------:R-:W-:-:S04]  /*11820*/  IADD3 R2, R10, -0x3f3504f3, RZ ;  /* 0xc0cafb0d0a027810 */ /* 0x000fc80007ffe0ff */
[----:B------:R-:W-:Y:S02]  /*11830*/  LOP3.LUT R2, R2, 0xff800000, RZ, 0xc0, !PT ;  /* 0xff80000002027812 */ /* 0x000fe400078ec0ff */
[----:B------:R-:W-:Y:S02]  /*11840*/  FSETP.NEU.AND P1, PT, R11, RZ, PT ;  /* 0x000000ff0b00720b */ /* 0x000fe40003f2d000 */
[-C--:B------:R-:W-:Y:S02]  /*11850*/  IADD3 R12, R10, -R2.reuse, RZ ;  /* 0x800000020a0c7210 */ /* 0x080fe40007ffe0ff */
[----:B------:R-:W-:Y:S02]  /*11860*/  I2FP.F32.S32 R2, R2 ;  /* 0x0000000200027245 */ /* 0x000fe40000201400 */
[----:B------:R-:W-:-:S05]  /*11870*/  FSEL R11, RZ, -23, P0 ;  /* 0xc1b80000ff0b7808 */ /* 0x000fca0000000000 */
        /* <DEDUP_REMOVED lines=14> */
[----:B------:R-:W-:-:S04]  /*11960*/  FFMA.FTZ R2, R2, 1.4426950216293334961, R11 ;  /* 0x3fb8aa3b02027823 */ /* 0x000fc8000001000b */
[----:B------:R-:W-:Y:S01]  /*11970*/  FADD R213, R13, R2 ;  /* 0x000000020dd57221 */ /* 0x000fe20000000000 */
[----:B------:R-:W-:-:S05]  /*11980*/  @P0 MOV R2, 0x7f800000 ;  /* 0x7f80000000020802 */ /* 0x000fca0000000f00 */
[C---:B------:R-:W-:Y:S01]  /*11990*/  @P0 FFMA.FTZ R213, R10.reuse, R2, +INF ;  /* 0x7f8000000ad50423 */ /* 0x040fe20000010002 */
[----:B------:R-:W-:Y:S01]  /*119a0*/  FMUL R2, R9, 8388608 ;  /* 0x4b00000009027820 */ /* 0x000fe20000400000 */
[----:B------:R-:W-:-:S04]  /*119b0*/  FSETP.NEU.AND P0, PT, R10, RZ, PT ;  /* 0x000000ff0a00720b */ /* 0x000fc80003f0d000 */
[----:B------:R-:W-:-:S04]  /*119c0*/  FSEL R2, R2, R9, !P4 ;  /* 0x0000000902027208 */ /* 0x000fc80006000000 */
[----:B------:R-:W-:-:S04]  /*119d0*/  IADD3 R10, R2, -0x3f3504f3, RZ ;  /* 0xc0cafb0d020a7810 */ /* 0x000fc80007ffe0ff */
[----:B------:R-:W-:Y:S02]  /*119e0*/  LOP3.LUT R10, R10, 0xff800000, RZ, 0xc0, !PT ;  /* 0xff8000000a0a7812 */ /* 0x000fe400078ec0ff */
[----:B------:R-:W-:Y:S02]  /*119f0*/  FSEL R11, RZ, -23, P4 ;  /* 0xc1b80000ff0b7808 */ /* 0x000fe40002000000 */
        /* <DEDUP_REMOVED lines=15> */
[----:B------:R-:W-:-:S04]  /*11af0*/  FFMA.FTZ R10, R10, 1.4426950216293334961, R11 ;  /* 0x3fb8aa3b0a0a7823 */ /* 0x000fc8000001000b */
[----:B------:R-:W-:Y:S01]  /*11b00*/  FADD R208, R13, R10 ;  /* 0x0000000a0dd07221 */ /* 0x000fe20000000000 */
[----:B------:R-:W-:-:S05]  /*11b10*/  FMUL R10, R151, 0.25 ;  /* 0x3e800000970a7820 */ /* 0x000fca0000400000 */
[----:B------:R-:W-:Y:S01]  /*11b20*/  FSEL R151, R10, R151, P3 ;  /* 0x000000970a977208 */ /* 0x000fe20001800000 */
        /* <DEDUP_REMOVED lines=118> */
[----:B------:R-:W-:Y:S01]  /*12290*/  FMUL R10, R31, 0.25 ;  /* 0x3e8000001f0a7820 */ /* 0x000fe20000400000 */
[----:B------:R-:W-:-:S04]  /*122a0*/  FSETP.GEU.AND P4, PT, |R9|, 1.175494350822287508e-38, PT ;  /* 0x008000000900780b */ /* 0x000fc80003f8e200 */
[----:B------:R-:W-:Y:S01]  /*122b0*/  FSEL R31, R10, R31, P3 ;  /* 0x0000001f0a1f7208 */ /* 0x000fe20001800000 */
[----:B------:R-:W-:-:S05]  /*122c0*/  FMUL R10, R30, 0.25 ;  /* 0x3e8000001e0a7820 */ /* 0x000fca0000400000 */
[----:B------:R-:W-:Y:S01]  /*122d0*/  FSEL R30, R10, R30, P3 ;  /* 0x0000001e0a1e7208 */ /* 0x000fe20001800000 */
[----:B------:R-:W-:Y:S01]  /*122e0*/  FMUL R10, R27, 0.25 ;  /* 0x3e8000001b0a7820 */ /* 0x000fe20000400000 */
[----:B------:R-:W-:-:S04]  /*122f0*/  @P3 FMUL R9, R9, 0.25 ;  /* 0x3e80000009093820 */ /* 0x000fc80000400000 */
[----:B------:R-:W-:Y:S01]  /*12300*/  FSEL R27, R10, R27, P3 ;  /* 0x0000001b0a1b7208 */ /* 0x000fe20001800000 */
[----:B------:R-:W-:Y:S01]  /*12310*/  FMUL R10, R24, 0.25 ;  /* 0x3e800000180a7820 */ /* 0x000fe20000400000 */
[----:B------:R-:W-:Y:S01]  /*12320*/  FSETP.GT.AND P3, PT, |R3|, 8.50705917302346158658e+37, PT ;  /* 0x7e8000000300780b */ /* 0x000fe20003f64200 */
[----:B------:R-:W-:-:S03]  /*12330*/  @!P4 FMUL R9, R9, 16777216 ;  /* 0x4b8000000909c820 */ /* 0x000fc60000400000 */
[----:B------:R-:W-:Y:S01]  /*12340*/  FSEL R24, R10, R24, P3 ;  /* 0x000000180a187208 */ /* 0x000fe20001800000 */
[----:B------:R-:W-:Y:S02]  /*12350*/  FMUL R10, R149, 0.25 ;  /* 0x3e800000950a7820 */ /* 0x000fe40000400000 */
[----:B------:R-:W0:Y:S03]  /*12360*/  MUFU.RCP R9, R9 ;  /* 0x0000000900097308 */ /* 0x000e260000001000 */
[----:B------:R-:W-:Y:S01]  /*12370*/  FSEL R149, R10, R149, P3 ;  /* 0x000000950a957208 */ /* 0x000fe20001800000 */
[----:B------:R-:W-:Y:S01]  /*12380*/  FMUL R10, R148, 0.25 ;  /* 0x3e800000940a7820 */ /* 0x000fe20000400000 */
[----:B------:R-:W-:-:S04]  /*12390*/  @!P4 FMUL R151, R151, 16777216 ;  /* 0x4b8000009797c820 */ /* 0x000fc80000400000 */
[----:B------:R-:W-:Y:S01]  /*123a0*/  FSEL R148, R10, R148, P3 ;  /* 0x000000940a947208 */ /* 0x000fe20001800000 */
[----:B------:R-:W-:Y:S01]  /*123b0*/  FMUL R10, R145, 0.25 ;  /* 0x3e800000910a7820 */ /* 0x000fe20000400000 */
[----:B------:R-:W-:Y:S04]  /*123c0*/  STL [R1+0x538], R220 ;  /* 0x000538dc01007387 */ /* 0x000fe80000100800 */
[----:B------:R-:W-:Y:S01]  /*123d0*/  FSEL R145, R10, R145, P3 ;  /* 0x000000910a917208 */ /* 0x000fe20001800000 */
[----:B------:R-:W-:Y:S01]  /*123e0*/  FMUL R10, R144, 0.25 ;  /* 0x3e800000900a7820 */ /* 0x000fe20000400000 */
[----:B0-----:R-:W-:Y:S01]  /*123f0*/  FMUL R4, R9, R151 ;  /* 0x0000009709047220 */ /* 0x001fe20000400000 */
[----:B------:R-:W-:Y:S01]  /*12400*/  @!P4 FMUL R143, R143, 16777216 ;  /* 0x4b8000008f8fc820 */ /* 0x000fe20000400000 */
[----:B------:R-:W-:Y:S02]  /*12410*/  STL [R1+0x53c], R215 ;  /* 0x00053cd701007387 */ /* 0x000fe40000100800 */
[----:B------:R-:W-:Y:S01]  /*12420*/  FSEL R144, R10, R144, P3 ;  /* 0x000000900a907208 */ /* 0x000fe20001800000 */
[----:B------:R-:W-:Y:S01]  /*12430*/  FMUL R10, R141, 0.25 ;  /* 0x3e8000008d0a7820 */ /* 0x000fe20000400000 */
[----:B------:R-:W-:Y:S04]  /*12440*/  STL [R1+0x540], R213 ;  /* 0x000540d501007387 */ /* 0x000fe80000100800 */
[----:B------:R0:W-:Y:S01]  /*12450*/  STL [R1+0x544], R4 ;  /* 0x0005440401007387 */ /* 0x0001e20000100800 */
[----:B------:R-:W-:Y:S01]  /*12460*/  FSEL R141, R10, R141, P3 ;  /* 0x0000008d0a8d7208 */ /* 0x000fe20001800000 */
[----:B------:R-:W-:Y:S01]  /*12470*/  FMUL R10, R140, 0.25 ;  /* 0x3e8000008c0a7820 */ /* 0x000fe20000400000 */
[----:B0-----:R-:W-:-:S05]  /*12480*/  FMUL R4, R9, R143 ;  /* 0x0000008f09047220 */ /* 0x001fca0000400000 */
[----:B------:R0:W-:Y:S04]  /*12490*/  STL [R1+0x200], R4 ;  /* 0x0002000401007387 */ /* 0x0001e80000100800 */
[----:B------:R-:W2:Y:S01]  /*124a0*/  LDL.LU R186, [R1+0x118] ;  /* 0x0001180001ba7983 */ /* 0x000ea20000300800 */
[----:B------:R-:W-:-:S03]  /*124b0*/  FSEL R140, R10, R140, P3 ;  /* 0x0000008c0a8c7208 */ /* 0x000fc60001800000 */
[----:B------:R-:W3:Y:S01]  /*124c0*/  LDL.LU R185, [R1+0x10c] ;  /* 0x00010c0001b97983 */ /* 0x000ee20000300800 */
[----:B------:R-:W-:-:S03]  /*124d0*/  FMUL R10, R137, 0.25 ;  /* 0x3e800000890a7820 */ /* 0x000fc60000400000 */
[----:B------:R-:W4:Y:S04]  /*124e0*/  LDL.LU R184, [R1+0x108] ;  /* 0x0001080001b87983 */ /* 0x000f280000300800 */
[----:B------:R-:W5:Y:S04]  /*124f0*/  LDL.LU R183, [R1+0xfc] ;  /* 0x0000fc0001b77983 */ /* 0x000f680000300800 */
[----:B------:R-:W5:Y:S04]  /*12500*/  LDL.LU R182, [R1+0xf8] ;  /* 0x0000f80001b67983 */ /* 0x000f680000300800 */
[----:B------:R-:W5:Y:S04]  /*12510*/  LDL.LU R181, [R1+0xec] ;  /* 0x0000ec0001b57983 */ /* 0x000f680000300800 */
[----:B------:R-:W5:Y:S01]  /*12520*/  LDL.LU R180, [R1+0xe8] ;  /* 0x0000e80001b47983 */ /* 0x000f620000300800 */
[----:B------:R-:W-:-:S03]  /*12530*/  FSEL R137, R10, R137, P3 ;  /* 0x000000890a897208 */ /* 0x000fc60001800000 */
[----:B------:R-:W5:Y:S01]  /*12540*/  LDL.LU R179, [R1+0xdc] ;  /* 0x0000dc0001b37983 */ /* 0x000f620000300800 */
[----:B------:R-:W-:-:S03]  /*12550*/  FMUL R10, R136, 0.25 ;  /* 0x3e800000880a7820 */ /* 0x000fc60000400000 */
[----:B------:R-:W5:Y:S04]  /*12560*/  LDL.LU R178, [R1+0xd8] ;  /* 0x0000d80001b27983 */ /* 0x000f680000300800 */
[----:B------:R-:W5:Y:S01]  /*12570*/  LDL.LU R177, [R1+0xcc] ;  /* 0x0000cc0001b17983 */ /* 0x000f620000300800 */
[----:B------:R-:W-:-:S03]  /*12580*/  @!P4 FMUL R146, R146, 16777216 ;  /* 0x4b8000009292c820 */ /* 0x000fc60000400000 */
[----:B------:R-:W5:Y:S01]  /*12590*/  LDL.LU R176, [R1+0xc8] ;  /* 0x0000c80001b07983 */ /* 0x000f620000300800 */
[----:B------:R-:W-:-:S03]  /*125a0*/  MOV R199, R172 ;  /* 0x000000ac00c77202 */ /* 0x000fc60000000f00 */
[----:B------:R-:W5:Y:S01]  /*125b0*/  LDL.LU R175, [R1+0xbc] ;  /* 0x0000bc0001af7983 */ /* 0x000f620000300800 */
[----:B------:R-:W-:Y:S01]  /*125c0*/  @!P4 FMUL R147, R147, 16777216 ;  /* 0x4b8000009393c820 */ /* 0x000fe20000400000 */
[----:B------:R-:W-:Y:S02]  /*125d0*/  MOV R196, R171 ;  /* 0x000000ab00c47202 */ /* 0x000fe40000000f00 */
[----:B------:R-:W5:Y:S01]  /*125e0*/  LDL.LU R174, [R1+0xb8] ;  /* 0x0000b80001ae7983 */ /* 0x000f620000300800 */
[----:B------:R-:W-:-:S03]  /*125f0*/  MOV R195, R170 ;  /* 0x000000aa00c37202 */ /* 0x000fc60000000f00 */
[----:B------:R-:W5:Y:S01]  /*12600*/  LDL.LU R173, [R1+0xac] ;  /* 0x0000ac0001ad7983 */ /* 0x000f620000300800 */
[----:B------:R-:W-:-:S03]  /*12610*/  MOV R189, R169 ;  /* 0x000000a900bd7202 */ /* 0x000fc60000000f00 */
[----:B------:R-:W5:Y:S01]  /*12620*/  LDL.LU R172, [R1+0xa8] ;  /* 0x0000a80001ac7983 */ /* 0x000f620000300800 */
[----:B------:R-:W-:Y:S01]  /*12630*/  FSEL R136, R10, R136, P3 ;  /* 0x000000880a887208 */ /* 0x000fe20001800000 */
[----:B------:R-:W-:Y:S02]  /*12640*/  FMUL R6, R9, R146 ;  /* 0x0000009209067220 */ /* 0x000fe40000400000 */
[----:B------:R-:W5:Y:S01]  /*12650*/  LDL.LU R171, [R1+0x9c] ;  /* 0x00009c0001ab7983 */ /* 0x000f620000300800 */
[----:B------:R-:W-:Y:S01]  /*12660*/  MOV R143, R168 ;  /* 0x000000a8008f7202 */ /* 0x000fe20000000f00 */
[----:B------:R-:W-:Y:S02]  /*12670*/  FMUL R10, R133, 0.25 ;  /* 0x3e800000850a7820 */ /* 0x000fe40000400000 */
[----:B------:R-:W5:Y:S01]  /*12680*/  LDL.LU R170, [R1+0x98] ;  /* 0x0000980001aa7983 */ /* 0x000f620000300800 */
[----:B------:R-:W-:Y:S01]  /*12690*/  FMUL R7, R9, R147 ;  /* 0x0000009309077220 */ /* 0x000fe20000400000 */
[----:B------:R-:W-:-:S02]  /*126a0*/  MOV R146, R167 ;  /* 0x000000a700927202 */ /* 0x000fc40000000f00 */
[----:B------:R-:W5:Y:S01]  /*126b0*/  LDL.LU R169, [R1+0x8c] ;  /* 0x00008c0001a97983 */ /* 0x000f620000300800 */
[----:B------:R-:W-:-:S03]  /*126c0*/  MOV R147, R166 ;  /* 0x000000a600937202 */ /* 0x000fc60000000f00 */
[----:B------:R-:W5:Y:S01]  /*126d0*/  LDL.LU R168, [R1+0x88] ;  /* 0x0000880001a87983 */ /* 0x000f620000300800 */
[----:B------:R-:W-:-:S03]  /*126e0*/  MOV R13, R165 ;  /* 0x000000a5000d7202 */ /* 0x000fc60000000f00 */
[----:B------:R-:W5:Y:S01]  /*126f0*/  LDL.LU R167, [R1+0x7c] ;  /* 0x00007c0001a77983 */ /* 0x000f620000300800 */
[----:B------:R-:W-:-:S03]  /*12700*/  MOV R14, R164 ;  /* 0x000000a4000e7202 */ /* 0x000fc60000000f00 */
[----:B------:R-:W5:Y:S01]  /*12710*/  LDL.LU R166, [R1+0x78] ;  /* 0x0000780001a67983 */ /* 0x000f620000300800 */
[----:B------:R-:W-:Y:S02]  /*12720*/  MOV R243, R163 ;  /* 0x000000a300f37202 */ /* 0x000fe40000000f00 */
[----:B------:R-:W-:Y:S01]  /*12730*/  FSEL R133, R10, R133, P3 ;  /* 0x000000850a857208 */ /* 0x000fe20001800000 */
[----:B------:R-:W5:Y:S01]  /*12740*/  LDL.LU R165, [R1+0x6c] ;  /* 0x00006c0001a57983 */ /* 0x000f620000300800 */
[----:B------:R-:W-:Y:S01]  /*12750*/  MOV R228, R162 ;  /* 0x000000a200e47202 */ /* 0x000fe20000000f00 */
[----:B------:R-:W-:Y:S02]  /*12760*/  FMUL R10, R132, 0.25 ;  /* 0x3e800000840a7820 */ /* 0x000fe40000400000 */
[----:B------:R-:W5:Y:S01]  /*12770*/  LDL.LU R164, [R1+0x68] ;  /* 0x0000680001a47983 */ /* 0x000f620000300800 */
[----:B------:R-:W-:-:S03]  /*12780*/  MOV R225, R161 ;  /* 0x000000a100e17202 */ /* 0x000fc60000000f00 */
        /* <DEDUP_REMOVED lines=12> */
[----:B------:R-:W2:Y:S01]  /*12850*/  LDL.LU R16, [R1+0x38] ;  /* 0x0000380001107983 */ /* 0x000ea20000300800 */
[----:B------:R-:W-:-:S03]  /*12860*/  MOV R209, R157 ;  /* 0x0000009d00d17202 */ /* 0x000fc60000000f00 */
[----:B------:R-:W3:Y:S01]  /*12870*/  LDL.LU R17, [R1+0x2c] ;  /* 0x00002c0001117983 */ /* 0x000ee20000300800 */
[----:B------:R-:W-:-:S03]  /*12880*/  MOV R198, R156 ;  /* 0x0000009c00c67202 */ /* 0x000fc60000000f00 */
[----:B------:R-:W5:Y:S01]  /*12890*/  LDL.LU R158, [R1+0x28] ;  /* 0x00002800019e7983 */ /* 0x000f620000300800 */
[----:B------:R-:W-:-:S03]  /*128a0*/  MOV R194, R154 ;  /* 0x0000009a00c27202 */ /* 0x000fc60000000f00 */
[----:B------:R-:W5:Y:S01]  /*128b0*/  LDL.LU R157, [R1+0x1c] ;  /* 0x00001c00019d7983 */ /* 0x000f620000300800 */
[----:B------:R-:W-:-:S03]  /*128c0*/  MOV R191, R18 ;  /* 0x0000001200bf7202 */ /* 0x000fc60000000f00 */
[----:B------:R-:W5:Y:S01]  /*128d0*/  LDL.LU R156, [R1+0x18] ;  /* 0x00001800019c7983 */ /* 0x000f620000300800 */
[----:B------:R-:W-:Y:S01]  /*128e0*/  FSEL R129, R10, R129, P3 ;  /* 0x000000810a817208 */ /* 0x000fe20001800000 */
[----:B------:R-:W-:Y:S02]  /*128f0*/  FMUL R10, R128, 0.25 ;  /* 0x3e800000800a7820 */ /* 0x000fe40000400000 */
[----:B------:R-:W4:Y:S04]  /*12900*/  LDL.LU R154, [R1+0xc] ;  /* 0x00000c00019a7983 */ /* 0x000f280000300800 */
[----:B------:R-:W2:Y:S01]  /*12910*/  LDL.LU R18, [R1] ;  /* 0x0000000001127983 */ /* 0x000ea20000300800 */
[----:B------:R-:W-:Y:S02]  /*12920*/  MOV R192, R19 ;  /* 0x0000001300c07202 */ /* 0x000fe40000000f00 */
[----:B------:R-:W-:Y:S01]  /*12930*/  FSEL R128, R10, R128, P3 ;  /* 0x000000800a807208 */ /* 0x000fe20001800000 */
[----:B------:R-:W3:Y:S01]  /*12940*/  LDL.LU R19, [R1+0x24] ;  /* 0x0000240001137983 */ /* 0x000ee20000300800 */
[----:B------:R-:W-:Y:S01]  /*12950*/  FMUL R10, R125, 0.25 ;  /* 0x3e8000007d0a7820 */ /* 0x000fe20000400000 */
[----:B------:R-:W-:-:S02]  /*12960*/  MOV R187, R15 ;  /* 0x0000000f00bb7202 */ /* 0x000fc40000000f00 */
[----:B------:R-:W5:Y:S02]  /*12970*/  LDL.LU R15, [R1+0x20] ;  /* 0x00002000010f7983 */ /* 0x000f640000300800 */
[----:B------:R-:W-:Y:S01]  /*12980*/  FSEL R125, R10, R125, P3 ;  /* 0x0000007d0a7d7208 */ /* 0x000fe20001800000 */
[----:B------:R-:W-:Y:S01]  /*12990*/  FMUL R10, R124, 0.25 ;  /* 0x3e8000007c0a7820 */ /* 0x000fe20000400000 */
[----:B------:R-:W-:Y:S02]  /*129a0*/  MOV R193, R153 ;  /* 0x0000009900c17202 */ /* 0x000fe40000000f00 */
[----:B------:R-:W4:Y:S02]  /*129b0*/  LDL.LU R153, [R1+0x14] ;  /* 0x0000140001997983 */ /* 0x000f240000300800 */
        /* <DEDUP_REMOVED lines=88> */
[----:B------:R-:W-:-:S04]  /*12f40*/  @!P4 FMUL R142, R142, 16777216 ;  /* 0x4b8000008e8ec820 */ /* 0x000fc80000400000 */
[----:B------:R-:W-:Y:S01]  /*12f50*/  FSEL R36, R10, R36, P3 ;  /* 0x000000240a247208 */ /* 0x000fe20001800000 */
[----:B------:R-:W-:Y:S01]  /*12f60*/  FMUL R10, R33, 0.25 ;  /* 0x3e800000210a7820 */ /* 0x000fe20000400000 */
[----:B------:R-:W-:Y:S01]  /*12f70*/  FMUL R220, R9, R142 ;  /* 0x0000008e09dc7220 */ /* 0x000fe20000400000 */
[----:B------:R-:W-:Y:S01]  /*12f80*/  @!P4 FMUL R39, R39, 16777216 ;  /* 0x4b8000002727c820 */ /* 0x000fe20000400000 */
[----:B------:R-:W-:Y:S02]  /*12f90*/  MOV R142, R199 ;  /* 0x000000c7008e7202 */ /* 0x000fe40000000f00 */
[----:B------:R-:W-:Y:S01]  /*12fa0*/  FSEL R33, R10, R33, P3 ;  /* 0x000000210a217208 */ /* 0x000fe20001800000 */
[----:B------:R-:W-:Y:S01]  /*12fb0*/  FMUL R10, R32, 0.25 ;  /* 0x3e800000200a7820 */ /* 0x000fe20000400000 */
[----:B------:R-:W-:Y:S01]  /*12fc0*/  FMUL R151, R9, R39 ;  /* 0x0000002709977220 */ /* 0x000fe20000400000 */
[----:B------:R-:W-:Y:S01]  /*12fd0*/  FMUL R39, R142, 0.25 ;  /* 0x3e8000008e277820 */ /* 0x000fe20000400000 */
[----:B------:R-:W-:Y:S01]  /*12fe0*/  FMUL R11, R28, 0.25 ;  /* 0x3e8000001c0b7820 */ /* 0x000fe20000400000 */
[----:B------:R-:W-:Y:S01]  /*12ff0*/  FMUL R12, R25, 0.25 ;  /* 0x3e800000190c7820 */ /* 0x000fe20000400000 */
[----:B------:R-:W-:Y:S01]  /*13000*/  FSEL R32, R10, R32, P3 ;  /* 0x000000200a207208 */ /* 0x000fe20001800000 */
[----:B------:R-:W-:Y:S01]  /*13010*/  FMUL R10, R29, 0.25 ;  /* 0x3e8000001d0a7820 */ /* 0x000fe20000400000 */
[----:B------:R-:W-:-:S02]  /*13020*/  FSETP.GT.AND P5, PT, |R5|, 8.50705917302346158658e+37, PT ;  /* 0x7e8000000500780b */ /* 0x000fc40003fa4200 */
[C---:B------:R-:W-:Y:S01]  /*13030*/  FSETP.GEU.AND P6, PT, |R3|.reuse, 1.175494350822287508e-38, PT ;  /* 0x008000000300780b */ /* 0x040fe20003fce200 */
[----:B------:R-:W-:Y:S01]  /*13040*/  @P3 FMUL R3, R3, 0.25 ;  /* 0x3e80000003033820 */ /* 0x000fe20000400000 */
[----:B------:R-:W-:Y:S02]  /*13050*/  FSEL R39, R39, R142, P5 ;  /* 0x0000008e27277208 */ /* 0x000fe40002800000 */
[----:B------:R-:W-:Y:S01]  /*13060*/  FSEL R10, R10, R29, P3 ;  /* 0x0000001d0a0a7208 */ /* 0x000fe20001800000 */
[----:B--2---:R-:W-:Y:S01]  /*13070*/  FMUL R142, R18, 0.25 ;  /* 0x3e800000128e7820 */ /* 0x004fe20000400000 */
[----:B------:R-:W-:Y:S02]  /*13080*/  FSEL R11, R11, R28, P3 ;  /* 0x0000001c0b0b7208 */ /* 0x000fe40001800000 */
[----:B------:R-:W-:Y:S02]  /*13090*/  FSEL R25, R12, R25, P3 ;  /* 0x000000190c197208 */ /* 0x000fe40001800000 */
[----:B------:R-:W-:-:S04]  /*130a0*/  FSETP.GT.AND P3, PT, |R8|, 8.50705917302346158658e+37, PT ;  /* 0x7e8000000800780b */ /* 0x000fc80003f64200 */
[----:B------:R-:W-:Y:S01]  /*130b0*/  FSEL R142, R142, R18, P3 ;  /* 0x000000128e8e7208 */ /* 0x000fe20001800000 */
[----:B---3--:R-:W-:-:S05]  /*130c0*/  FMUL R18, R19, 0.25 ;  /* 0x3e80000013127820 */ /* 0x008fca0000400000 */
[----:B------:R-:W-:Y:S01]  /*130d0*/  FSEL R18, R18, R19, P3 ;  /* 0x0000001312127208 */ /* 0x000fe20001800000 */
[----:B-----5:R-:W-:-:S05]  /*130e0*/  FMUL R19, R15, 0.25 ;  /* 0x3e8000000f137820 */ /* 0x020fca0000400000 */
[----:B------:R-:W-:Y:S01]  /*130f0*/  FSEL R19, R19, R15, P3 ;  /* 0x0000000f13137208 */ /* 0x000fe20001800000 */
[----:B----4-:R-:W-:Y:S01]  /*13100*/  FMUL R15, R153, 0.25 ;  /* 0x3e800000990f7820 */ /* 0x010fe20000400000 */
[----:B------:R-:W-:Y:S02]  /*13110*/  MOV R197, R155 ;  /* 0x0000009b00c57202 */ /* 0x000fe40000000f00 */
[----:B------:R-:W2:Y:S02]  /*13120*/  LDL.LU R155, [R1+0x4] ;  /* 0x00000400019b7983 */ /* 0x000ea40000300800 */
[----:B------:R-:W-:Y:S02]  /*13130*/  FSEL R15, R15, R153, P3 ;  /* 0x000000990f0f7208 */ /* 0x000fe40001800000 */
[----:B------:R-:W3:Y:S01]  /*13140*/  LDL.LU R153, [R1+0x10] ;  /* 0x0000100001997983 */ /* 0x000ee20000300800 */
[----:B------:R-:W-:Y:S01]  /*13150*/  FMUL R12, R20, 0.25 ;  /* 0x3e800000140c7820 */ /* 0x000fe20000400000 */
[----:B------:R-:W-:Y:S01]  /*13160*/  @!P4 FMUL R139, R139, 16777216 ;  /* 0x4b8000008b8bc820 */ /* 0x000fe20000400000 */
[----:B------:R-:W-:Y:S01]  /*13170*/  @!P4 FMUL R150, R150, 16777216 ;  /* 0x4b8000009696c820 */ /* 0x000fe20000400000 */
[----:B------:R-:W-:-:S02]  /*13180*/  @!P4 FMUL R38, R38, 16777216 ;  /* 0x4b8000002626c820 */ /* 0x000fc40000400000 */
[----:B------:R-:W-:Y:S01]  /*13190*/  FSEL R12, R12, R20, P5 ;  /* 0x000000140c0c7208 */ /* 0x000fe20002800000 */
[----:B------:R-:W-:Y:S01]  /*131a0*/  FMUL R213, R9, R139 ;  /* 0x0000008b09d57220 */ /* 0x000fe20000400000 */
[----:B------:R-:W-:Y:S01]  /*131b0*/  FMUL R20, R21, 0.25 ;  /* 0x3e80000015147820 */ /* 0x000fe20000400000 */
[----:B------:R-:W-:Y:S01]  /*131c0*/  MOV R139, R196 ;  /* 0x000000c4008b7202 */ /* 0x000fe20000000f00 */
[----:B------:R-:W-:Y:S01]  /*131d0*/  @!P4 FMUL R138, R138, 16777216 ;  /* 0x4b8000008a8ac820 */ /* 0x000fe20000400000 */
[----:B------:R-:W-:Y:S01]  /*131e0*/  @!P4 FMUL R135, R135, 16777216 ;  /* 0x4b8000008787c820 */ /* 0x000fe20000400000 */
[----:B------:R-:W-:Y:S01]  /*131f0*/  @!P4 FMUL R134, R134, 16777216 ;  /* 0x4b8000008686c820 */ /* 0x000fe20000400000 */
[----:B------:R-:W-:Y:S01]  /*13200*/  FMUL R0, R9, R150 ;  /* 0x0000009609007220 */ /* 0x000fe20000400000 */
[----:B------:R-:W-:Y:S01]  /*13210*/  @!P4 FMUL R131, R131, 16777216 ;  /* 0x4b8000008383c820 */ /* 0x000fe20000400000 */
        /* <DEDUP_REMOVED lines=50> */
[----:B------:R-:W-:Y:S01]  /*13540*/  FMUL R150, R9, R38 ;  /* 0x0000002609967220 */ /* 0x000fe20000400000 */
[----:B------:R-:W-:Y:S01]  /*13550*/  FSEL R20, R20, R21, P5 ;  /* 0x0000001514147208 */ /* 0x000fe20002800000 */
[----:B------:R-:W-:Y:S01]  /*13560*/  @!P4 FMUL R26, R26, 16777216 ;  /* 0x4b8000001a1ac820 */ /* 0x000fe20000400000 */
[----:B------:R-:W-:Y:S01]  /*13570*/  FMUL R21, R22, 0.25 ;  /* 0x3e80000016157820 */ /* 0x000fe20000400000 */
[----:B------:R-:W-:Y:S01]  /*13580*/  FMUL R38, R139, 0.25 ;  /* 0x3e8000008b267820 */ /* 0x000fe20000400000 */
[C---:B------:R-:W-:Y:S01]  /*13590*/  FMUL R215, R9.reuse, R138 ;  /* 0x0000008a09d77220 */ /* 0x040fe20000400000 */
[C---:B0-----:R-:W-:Y:S01]  /*135a0*/  FMUL R4, R9.reuse, R135 ;  /* 0x0000008709047220 */ /* 0x041fe20000400000 */
[C---:B------:R-:W-:Y:S01]  /*135b0*/  FMUL R252, R9.reuse, R134 ;  /* 0x0000008609fc7220 */ /* 0x040fe20000400000 */
[----:B------:R-:W-:Y:S01]  /*135c0*/  MOV R138, R195 ;  /* 0x000000c3008a7202 */ /* 0x000fe20000000f00 */
[C---:B------:R-:W-:Y:S01]  /*135d0*/  FMUL R251, R9.reuse, R131 ;  /* 0x0000008309fb7220 */ /* 0x040fe20000400000 */
[----:B------:R-:W-:Y:S01]  /*135e0*/  MOV R135, R189 ;  /* 0x000000bd00877202 */ /* 0x000fe20000000f00 */
[C---:B------:R-:W-:Y:S01]  /*135f0*/  FMUL R250, R9.reuse, R130 ;  /* 0x0000008209fa7220 */ /* 0x040fe20000400000 */
[----:B------:R-:W-:Y:S01]  /*13600*/  MOV R134, R152 ;  /* 0x0000009800867202 */ /* 0x000fe20000000f00 */
[C---:B------:R-:W-:Y:S01]  /*13610*/  FMUL R249, R9.reuse, R127 ;  /* 0x0000007f09f97220 */ /* 0x040fe20000400000 */
        /* <DEDUP_REMOVED lines=48> */
[----:B------:R-:W-:Y:S01]  /*13920*/  FMUL R9, R9, R26 ;  /* 0x0000001a09097220 */ /* 0x000fe20000400000 */
[----:B------:R-:W-:Y:S01]  /*13930*/  FSEL R21, R21, R22, P5 ;  /* 0x0000001615157208 */ /* 0x000fe20002800000 */
[----:B------:R-:W-:Y:S01]  /*13940*/  FMUL R26, R154, 0.25 ;  /* 0x3e8000009a1a7820 */ /* 0x000fe20000400000 */
[----:B------:R-:W-:Y:S01]  /*13950*/  FSEL R38, R38, R139, P5 ;  /* 0x0000008b26267208 */ /* 0x000fe20002800000 */
[----:B------:R-:W-:Y:S01]  /*13960*/  FMUL R22, R23, 0.25 ;  /* 0x3e80000017167820 */ /* 0x000fe20000400000 */
[----:B------:R-:W-:-:S02]  /*13970*/  FMUL R139, R16, 0.25 ;  /* 0x3e800000108b7820 */ /* 0x000fc40000400000 */
[----:B------:R-:W-:Y:S01]  /*13980*/  FSEL R26, R26, R154, P5 ;  /* 0x0000009a1a1a7208 */ /* 0x000fe20002800000 */
[----:B------:R-:W-:Y:S01]  /*13990*/  FMUL R28, R135, 0.25 ;  /* 0x3e800000871c7820 */ /* 0x000fe20000400000 */
[----:B------:R-:W-:Y:S01]  /*139a0*/  FSEL R22, R22, R23, P5 ;  /* 0x0000001716167208 */ /* 0x000fe20002800000 */
[----:B------:R-:W0:Y:S01]  /*139b0*/  S2R R154, SR_TID.X ;  /* 0x00000000009a7919 */ /* 0x000e220000002100 */
[----:B------:R-:W-:Y:S01]  /*139c0*/  FSEL R139, R139, R16, P5 ;  /* 0x000000108b8b7208 */ /* 0x000fe20002800000 */
[----:B------:R-:W-:Y:S01]  /*139d0*/  FMUL R23, R134, 0.25 ;  /* 0x3e80000086177820 */ /* 0x000fe20000400000 */
[----:B------:R-:W-:Y:S01]  /*139e0*/  FMUL R29, R138, 0.25 ;  /* 0x3e8000008a1d7820 */ /* 0x000fe20000400000 */
[----:B------:R-:W-:Y:S01]  /*139f0*/  FMUL R47, R13, 0.25 ;  /* 0x3e8000000d2f7820 */ /* 0x000fe20000400000 */
[----:B------:R-:W-:Y:S01]  /*13a00*/  FMUL R50, R14, 0.25 ;  /* 0x3e8000000e327820 */ /* 0x000fe20000400000 */
[----:B------:R-:W-:Y:S01]  /*13a10*/  FMUL R16, R17, 0.25 ;  /* 0x3e80000011107820 */ /* 0x000fe20000400000 */
[----:B------:R-:W-:Y:S01]  /*13a20*/  FSEL R23, R23, R134, P5 ;  /* 0x0000008617177208 */ /* 0x000fe20002800000 */
        /* <DEDUP_REMOVED lines=11> */
[----:B------:R-:W-:Y:S01]  /*13ae0*/  FSETP.GEU.AND P4, PT, |R5|, 1.175494350822287508e-38, PT ;  /* 0x008000000500780b */ /* 0x000fe20003f8e200 */
[----:B------:R-:W-:Y:S01]  /*13af0*/  FMUL R58, R212, 0.25 ;  /* 0x3e800000d43a7820 */ /* 0x000fe20000400000 */
        /* <DEDUP_REMOVED lines=43> */
[----:B------:R-:W-:Y:S01]  /*13db0*/  FSEL R42, R42, R143, P5 ;  /* 0x0000008f2a2a7208 */ /* 0x000fe20002800000 */
[----:B------:R-:W-:Y:S01]  /*13dc0*/  @P5 FMUL R5, R5, 0.25 ;  /* 0x3e80000005055820 */ /* 0x000fe20000400000 */
[----:B------:R-:W-:-:S02]  /*13dd0*/  FSEL R43, R43, R146, P5 ;  /* 0x000000922b2b7208 */ /* 0x000fc40002800000 */
[----:B------:R-:W-:Y:S02]  /*13de0*/  FSEL R46, R46, R147, P5 ;  /* 0x000000932e2e7208 */ /* 0x000fe40002800000 */
[----:B------:R-:W-:Y:S02]  /*13df0*/  FSEL R51, R51, R243, P5 ;  /* 0x000000f333337208 */ /* 0x000fe40002800000 */
[----:B------:R-:W-:Y:S02]  /*13e00*/  FSEL R54, R54, R228, P5 ;  /* 0x000000e436367208 */ /* 0x000fe40002800000 */
[----:B------:R-:W-:Y:S02]  /*13e10*/  FSEL R55, R55, R225, P5 ;  /* 0x000000e137377208 */ /* 0x000fe40002800000 */
[----:B------:R-:W-:Y:S02]  /*13e20*/  FSEL R58, R58, R212, P5 ;  /* 0x000000d43a3a7208 */ /* 0x000fe40002800000 */
        /* <DEDUP_REMOVED lines=43> */
[C---:B------:R-:W-:Y:S01]  /*140e0*/  FSETP.GEU.AND P5, PT, |R8|.reuse, 1.175494350822287508e-38, PT ;  /* 0x008000000800780b */ /* 0x040fe20003fae200 */
[----:B------:R-:W-:Y:S01]  /*140f0*/  @!P4 FMUL R5, R5, 16777216 ;  /* 0x4b8000000505c820 */ /* 0x000fe20000400000 */
[----:B------:R-:W-:Y:S01]  /*14100*/  @!P6 FMUL R3, R3, 16777216 ;  /* 0x4b8000000303e820 */ /* 0x000fe20000400000 */
[----:B------:R-:W-:-:S03]  /*14110*/  @P3 FMUL R8, R8, 0.25 ;  /* 0x3e80000008083820 */ /* 0x000fc60000400000 */
[----:B------:R-:W1:Y:S01]  /*14120*/  MUFU.RCP R143, R3 ;  /* 0x00000003008f7308 */ /* 0x000e620000001000 */
[----:B---3--:R-:W-:-:S06]  /*14130*/  FMUL R146, R153, 0.25 ;  /* 0x3e80000099927820 */ /* 0x008fcc0000400000 */
[----:B------:R-:W-:Y:S01]  /*14140*/  @!P5 FMUL R8, R8, 16777216 ;  /* 0x4b8000000808d820 */ /* 0x000fe20000400000 */
[----:B------:R-:W3:Y:S01]  /*14150*/  MUFU.RCP R5, R5 ;  /* 0x0000000500057308 */ /* 0x000ee20000001000 */
[----:B------:R-:W-:Y:S01]  /*14160*/  FSEL R146, R146, R153, P3 ;  /* 0x0000009992927208 */ /* 0x000fe20001800000 */
[----:B--2---:R-:W-:Y:S01]  /*14170*/  FMUL R153, R155, 0.25 ;  /* 0x3e8000009b997820 */ /* 0x004fe20000400000 */
[----:B0-----:R-:W-:-:S05]  /*14180*/  SHF.L.U32 R147, R154, 0x4, RZ ;  /* 0x000000049a937819 */ /* 0x001fca00000006ff */
[----:B------:R0:W2:Y:S01]  /*14190*/  MUFU.RCP R3, R8 ;  /* 0x0000000800037308 */ /* 0x0000a20000001000 */
[----:B------:R-:W-:Y:S01]  /*141a0*/  LOP3.LUT R147, R147, 0xf0, RZ, 0xc0, !PT ;  /* 0x000000f093937812 */ /* 0x000fe200078ec0ff */
[----:B------:R-:W-:Y:S01]  /*141b0*/  @!P6 FMUL R25, R25, 16777216 ;  /* 0x4b8000001919e820 */ /* 0x000fe20000400000 */
[----:B------:R-:W-:Y:S02]  /*141c0*/  FSEL R153, R153, R155, P3 ;  /* 0x0000009b99997208 */ /* 0x000fe40001800000 */
[----:B0-----:R-:W-:Y:S01]  /*141d0*/  SHF.L.U32 R8, R154, 0x7, RZ ;  /* 0x000000079a087819 */ /* 0x001fe200000006ff */
[----:B------:R-:W-:-:S03]  /*141e0*/  @!P4 FMUL R26, R26, 16777216 ;  /* 0x4b8000001a1ac820 */ /* 0x000fc60000400000 */
[----:B------:R-:W-:Y:S01]  /*141f0*/  LOP3.LUT R8, R8, 0x800, RZ, 0xc0, !PT ;  /* 0x0000080008087812 */ /* 0x000fe200078ec0ff */
[----:B------:R-:W-:-:S03]  /*14200*/  @!P6 FMUL R24, R24, 16777216 ;  /* 0x4b8000001818e820 */ /* 0x000fc60000400000 */
[----:B------:R-:W-:Y:S01]  /*14210*/  IADD3 R8, R8, UR4, R147 ;  /* 0x0000000408087c10 */ /* 0x000fe2000fffe093 */
[----:B-1----:R-:W-:Y:S01]  /*14220*/  FMUL R147, R143, R25 ;  /* 0x000000198f937220 */ /* 0x002fe20000400000 */
[----:B---3--:R-:W-:Y:S01]  /*14230*/  FMUL R25, R5, R26 ;  /* 0x0000001a05197220 */ /* 0x008fe20000400000 */
[----:B------:R-:W-:Y:S01]  /*14240*/  @!P5 FMUL R153, R153, 16777216 ;  /* 0x4b8000009999d820 */ /* 0x000fe20000400000 */
[----:B------:R-:W-:Y:S01]  /*14250*/  @!P5 FMUL R142, R142, 16777216 ;  /* 0x4b8000008e8ed820 */ /* 0x000fe20000400000 */
[----:B------:R-:W-:Y:S01]  /*14260*/  FMUL R26, R143, R24 ;  /* 0x000000188f1a7220 */ /* 0x000fe20000400000 */
[----:B------:R-:W-:Y:S01]  /*14270*/  @!P4 FMUL R12, R12, 16777216 ;  /* 0x4b8000000c0cc820 */ /* 0x000fe20000400000 */
[C---:B--2---:R-:W-:Y:S01]  /*14280*/  FMUL R153, R3.reuse, R153 ;  /* 0x0000009903997220 */ /* 0x044fe20000400000 */
[----:B------:R-:W-:Y:S02]  /*14290*/  FMUL R142, R3, R142 ;  /* 0x0000008e038e7220 */ /* 0x000fe40000400000 */
[----:B------:R-:W-:-:S02]  /*142a0*/  F2FP.F16.F32.PACK_AB R26, R147, R26 ;  /* 0x0000001a931a723e */ /* 0x000fc400000000ff */
[----:B------:R-:W-:Y:S01]  /*142b0*/  SHF.L.U32 R147, R154, 0x3, RZ ;  /* 0x000000039a937819 */ /* 0x000fe200000006ff */
[----:B------:R-:W-:Y:S01]  /*142c0*/  FMUL R12, R5, R12 ;  /* 0x0000000c050c7220 */ /* 0x000fe20000400000 */
[----:B------:R-:W-:Y:S02]  /*142d0*/  F2FP.F16.F32.PACK_AB R24, R153, R142 ;  /* 0x0000008e9918723e */ /* 0x000fe400000000ff */
[----:B------:R-:W-:Y:S02]  /*142e0*/  LOP3.LUT R142, R147, 0x700, RZ, 0xc0, !PT ;  /* 0x00000700938e7812 */ /* 0x000fe400078ec0ff */
[----:B------:R-:W-:Y:S02]  /*142f0*/  F2FP.F16.F32.PACK_AB R25, R25, R12 ;  /* 0x0000000c1919723e */ /* 0x000fe400000000ff */
[----:B------:R-:W-:Y:S02]  /*14300*/  F2FP.F16.F32.PACK_AB R27, R27, R9 ;  /* 0x000000091b1b723e */ /* 0x000fe400000000ff */
[----:B------:R-:W-:-:S05]  /*14310*/  IADD3 R142, R142, R8, RZ ;  /* 0x000000088e8e7210 */ /* 0x000fca0007ffe0ff */
[----:B------:R0:W-:Y:S01]  /*14320*/  STSM.16.M88.4 [R142], R24 ;  /* 0x000000188e007844 */ /* 0x0001e20000000200 */
[----:B------:R-:W-:Y:S01]  /*14330*/  @!P4 FMUL R13, R13, 16777216 ;  /* 0x4b8000000d0dc820 */ /* 0x000fe20000400000 */
[----:B------:R-:W-:Y:S01]  /*14340*/  @!P4 FMUL R14, R14, 16777216 ;  /* 0x4b8000000e0ec820 */ /* 0x000fe20000400000 */
[----:B------:R-:W-:Y:S02]  /*14350*/  @!P5 FMUL R15, R15, 16777216 ;  /* 0x4b8000000f0fd820 */ /* 0x000fe40000400000 */
[C---:B------:R-:W-:Y:S01]  /*14360*/  FMUL R9, R5.reuse, R13 ;  /* 0x0000000d05097220 */ /* 0x040fe20000400000 */
[----:B------:R-:W-:Y:S01]  /*14370*/  FMUL R14, R5, R14 ;  /* 0x0000000e050e7220 */ /* 0x000fe20000400000 */
[----:B------:R-:W-:Y:S01]  /*14380*/  FMUL R8, R3, R15 ;  /* 0x0000000f03087220 */ /* 0x000fe20000400000 */
[----:B0-----:R-:W-:Y:S01]  /*14390*/  LOP3.LUT R24, R154, 0xff, RZ, 0xc0, !PT ;  /* 0x000000ff9a187812 */ /* 0x001fe200078ec0ff */
[----:B------:R-:W-:Y:S01]  /*143a0*/  @!P6 FMUL R10, R10, 16777216 ;  /* 0x4b8000000a0ae820 */ /* 0x000fe20000400000 */
[----:B------:R-:W-:Y:S01]  /*143b0*/  @!P6 FMUL R11, R11, 16777216 ;  /* 0x4b8000000b0be820 */ /* 0x000fe20000400000 */
[----:B------:R-:W-:Y:S01]  /*143c0*/  @!P5 FMUL R146, R146, 16777216 ;  /* 0x4b8000009292d820 */ /* 0x000fe20000400000 */
[----:B------:R-:W-:Y:S01]  /*143d0*/  LEA R24, R24, UR4, 0x4 ;  /* 0x0000000418187c11 */ /* 0x000fe2000f8e20ff */
[----:B------:R-:W-:Y:S01]  /*143e0*/  @!P4 FMUL R16, R16, 16777216 ;  /* 0x4b8000001010c820 */ /* 0x000fe20000400000 */
[----:B------:R-:W-:Y:S01]  /*143f0*/  F2FP.F16.F32.PACK_AB R9, R9, R14 ;  /* 0x0000000e0909723e */ /* 0x000fe200000000ff */
[----:B------:R-:W-:Y:S01]  /*14400*/  BAR.SYNC.DEFER_BLOCKING 0x0 ;  /* 0x0000000000007b1d */ /* 0x000fe20000010000 */
[C---:B------:R-:W-:Y:S01]  /*14410*/  FMUL R10, R143.reuse, R10 ;  /* 0x0000000a8f0a7220 */ /* 0x040fe20000400000 */
[----:B------:R-:W-:Y:S01]  /*14420*/  FMUL R11, R143, R11 ;  /* 0x0000000b8f0b7220 */ /* 0x000fe20000400000 */
[----:B------:R-:W-:Y:S01]  /*14430*/  FMUL R146, R3, R146 ;  /* 0x0000009203927220 */ /* 0x000fe20000400000 */
[----:B------:R-:W-:Y:S01]  /*14440*/  @!P4 FMUL R17, R17, 16777216 ;  /* 0x4b8000001111c820 */ /* 0x000fe20000400000 */
[----:B------:R-:W-:Y:S01]  /*14450*/  @!P5 FMUL R18, R18, 16777216 ;  /* 0x4b8000001212d820 */ /* 0x000fe20000400000 */
[----:B------:R-:W-:Y:S01]  /*14460*/  @!P5 FMUL R19, R19, 16777216 ;  /* 0x4b8000001313d820 */ /* 0x000fe20000400000 */
[----:B------:R-:W-:Y:S01]  /*14470*/  @!P6 FMUL R33, R33, 16777216 ;  /* 0x4b8000002121e820 */ /* 0x000fe20000400000 */
[----:B------:R-:W2:Y:S04]  /*14480*/  LDL.LU R25, [R1+0x1e0] ;  /* 0x0001e00001197983 */ /* 0x000ea80000300800 */
[----:B------:R-:W0:Y:S01]  /*14490*/  LDS.128 R12, [R24] ;  /* 0x00000000180c7984 */ /* 0x000e220000000c00 */
[----:B------:R-:W-:-:S02]  /*144a0*/  F2FP.F16.F32.PACK_AB R10, R10, R11 ;  /* 0x0000000b0a0a723e */ /* 0x000fc400000000ff */
[----:B------:R-:W-:Y:S01]  /*144b0*/  F2FP.F16.F32.PACK_AB R8, R8, R146 ;  /* 0x000000920808723e */ /* 0x000fe200000000ff */
[----:B------:R-:W-:Y:S01]  /*144c0*/  FMUL R19, R3, R19 ;  /* 0x0000001303137220 */ /* 0x000fe20000400000 */
[----:B------:R-:W-:Y:S01]  /*144d0*/  F2FP.F16.F32.PACK_AB R11, R31, R30 ;  /* 0x0000001e1f0b723e */ /* 0x000fe200000000ff */
[----:B------:R-:W-:Y:S01]  /*144e0*/  BAR.SYNC.DEFER_BLOCKING 0x0 ;  /* 0x0000000000007b1d */ /* 0x000fe20000010000 */
[----:B------:R-:W-:Y:S01]  /*144f0*/  FMUL R17, R5, R17 ;  /* 0x0000001105117220 */ /* 0x000fe20000400000 */
[----:B------:R-:W-:-:S04]  /*14500*/  @!P6 FMUL R32, R32, 16777216 ;  /* 0x4b8000002020e820 */ /* 0x000fc80000400000 */
[----:B------:R-:W3:Y:S04]  /*14510*/  LDL.LU R26, [R1+0x1d4] ;  /* 0x0001d400011a7983 */ /* 0x000ee80000300800 */
[----:B------:R1:W-:Y:S01]  /*14520*/  STSM.16.M88.4 [R142], R8 ;  /* 0x000000088e007844 */ /* 0x0003e20000000200 */
[----:B------:R-:W-:-:S03]  /*14530*/  FMUL R32, R143, R32 ;  /* 0x000000208f207220 */ /* 0x000fc60000400000 */
[----:B------:R-:W4:Y:S04]  /*14540*/  LDL.LU R27, [R1+0x1d0] ;  /* 0x0001d000011b7983 */ /* 0x000f280000300800 */
[----:B------:R-:W5:Y:S04]  /*14550*/  LDL.LU R30, [R1+0x1c4] ;  /* 0x0001c400011e7983 */ /* 0x000f680000300800 */
[----:B------:R-:W5:Y:S01]  /*14560*/  LDL.LU R31, [R1+0x1c0] ;  /* 0x0001c000011f7983 */ /* 0x000f620000300800 */
[----:B-1----:R-:W-:Y:S01]  /*14570*/  FMUL R9, R5, R16 ;  /* 0x0000001005097220 */ /* 0x002fe20000400000 */
[----:B------:R-:W-:Y:S01]  /*14580*/  FMUL R8, R3, R18 ;  /* 0x0000001203087220 */ /* 0x000fe20000400000 */
[----:B------:R-:W-:Y:S01]  /*14590*/  FMUL R10, R143, R33 ;  /* 0x000000218f0a7220 */ /* 0x000fe20000400000 */
[----:B------:R-:W5:Y:S02]  /*145a0*/  LDL.LU R161, [R1+0x170] ;  /* 0x0001700001a17983 */ /* 0x000f640000300800 */
[----:B------:R-:W-:-:S02]  /*145b0*/  F2FP.F16.F32.PACK_AB R9, R9, R17 ;  /* 0x000000110909723e */ /* 0x000fc400000000ff */
[----:B------:R-:W-:Y:S01]  /*145c0*/  F2FP.F16.F32.PACK_AB R8, R8, R19 ;  /* 0x000000130808723e */ /* 0x000fe200000000ff */
[----:B------:R-:W-:Y:S01]  /*145d0*/  BAR.SYNC.DEFER_BLOCKING 0x0 ;  /* 0x0000000000007b1d */ /* 0x000fe20000010000 */
[----:B------:R-:W-:Y:S02]  /*145e0*/  F2FP.F16.F32.PACK_AB R10, R10, R32 ;  /* 0x000000200a0a723e */ /* 0x000fe400000000ff */
[----:B------:R-:W-:-:S03]  /*145f0*/  F2FP.F16.F32.PACK_AB R11, R35, R34 ;  /* 0x00000022230b723e */ /* 0x000fc600000000ff */
[----:B------:R-:W5:Y:S04]  /*14600*/  LDL.LU R163, [R1+0x164] ;  /* 0x0001640001a37983 */ /* 0x000f680000300800 */
[----:B------:R-:W5:Y:S04]  /*14610*/  LDL.LU R162, [R1+0x160] ;  /* 0x0001600001a27983 */ /* 0x000f680000300800 */
[----:B------:R-:W5:Y:S04]  /*14620*/  LDL.LU R173, [R1+0x154] ;  /* 0x0001540001ad7983 */ /* 0x000f680000300800 */
[----:B------:R-:W5:Y:S04]  /*14630*/  LDL.LU R172, [R1+0x150] ;  /* 0x0001500001ac7983 */ /* 0x000f680000300800 */
[----:B------:R-:W1:Y:S01]  /*14640*/  LDS.128 R16, [R24] ;  /* 0x0000000018107984 */ /* 0x000e620000000c00 */
[----:B------:R-:W-:Y:S01]  /*14650*/  BAR.SYNC.DEFER_BLOCKING 0x0 ;  /* 0x0000000000007b1d */ /* 0x000fe20000010000 */
[----:B------:R-:W-:-:S05]  /*14660*/  SHF.L.U32 R194, R154, 0x2, RZ ;  /* 0x000000029ac27819 */ /* 0x000fca00000006ff */
[----:B------:R-:W5:Y:S04]  /*14670*/  LDL.LU R175, [R1+0x144] ;  /* 0x0001440001af7983 */ /* 0x000f680000300800 */
[----:B------:R-:W5:Y:S04]  /*14680*/  LDL.LU R174, [R1+0x140] ;  /* 0x0001400001ae7983 */ /* 0x000f680000300800 */
[----:B------:R-:W5:Y:S04]  /*14690*/  LDL.LU R181, [R1+0x134] ;  /* 0x0001340001b57983 */ /* 0x000f680000300800 */
[----:B------:R-:W5:Y:S04]  /*146a0*/  LDL.LU R180, [R1+0x130] ;  /* 0x0001300001b47983 */ /* 0x000f680000300800 */
[----:B------:R-:W5:Y:S04]  /*146b0*/  LDL.LU R183, [R1+0x124] ;  /* 0x0001240001b77983 */ /* 0x000f680000300800 */
[----:B------:R0:W-:Y:S04]  /*146c0*/  STSM.16.M88.4 [R142], R8 ;  /* 0x000000088e007844 */ /* 0x0001e80000000200 */
[----:B------:R-:W5:Y:S04]  /*146d0*/  LDL.LU R182, [R1+0x120] ;  /* 0x0001200001b67983 */ /* 0x000f680000300800 */
[----:B------:R-:W5:Y:S01]  /*146e0*/  LDL.LU R153, [R1+0x114] ;  /* 0x0001140001997983 */ /* 0x000f620000300800 */
[----:B------:R-:W-:Y:S01]  /*146f0*/  @!P6 FMUL R149, R149, 16777216 ;  /* 0x4b8000009595e820 */ /* 0x000fe20000400000 */
[----:B------:R-:W-:Y:S01]  /*14700*/  @!P6 FMUL R148, R148, 16777216 ;  /* 0x4b8000009494e820 */ /* 0x000fe20000400000 */
[----:B------:R-:W-:Y:S01]  /*14710*/  @!P6 FMUL R145, R145, 16777216 ;  /* 0x4b8000009191e820 */ /* 0x000fe20000400000 */
[----:B------:R-:W-:Y:S01]  /*14720*/  @!P6 FMUL R144, R144, 16777216 ;  /* 0x4b8000009090e820 */ /* 0x000fe20000400000 */
[----:B0-----:R-:W-:-:S02]  /*14730*/  SHF.R.U32.HI R8, RZ, 0x1, R154 ;  /* 0x00000001ff087819 */ /* 0x001fc4000001169a */
[----:B------:R-:W5:Y:S01]  /*14740*/  LDL.LU R154, [R1+0x110] ;  /* 0x00011000019a7983 */ /* 0x000f620000300800 */
[----:B------:R-:W-:Y:S01]  /*14750*/  @!P6 FMUL R141, R141, 16777216 ;  /* 0x4b8000008d8de820 */ /* 0x000fe20000400000 */
[----:B------:R-:W-:Y:S02]  /*14760*/  @!P6 FMUL R140, R140, 16777216 ;  /* 0x4b8000008c8ce820 */ /* 0x000fe40000400000 */
[----:B------:R-:W5:Y:S01]  /*14770*/  LDL.LU R155, [R1+0x100] ;  /* 0x00010000019b7983 */ /* 0x000f620000300800 */
[----:B------:R-:W-:Y:S01]  /*14780*/  @!P6 FMUL R137, R137, 16777216 ;  /* 0x4b8000008989e820 */ /* 0x000fe20000400000 */
[----:B------:R-:W-:Y:S01]  /*14790*/  @!P6 FMUL R136, R136, 16777216 ;  /* 0x4b8000008888e820 */ /* 0x000fe20000400000 */
[----:B------:R-:W-:Y:S01]  /*147a0*/  @!P6 FMUL R133, R133, 16777216 ;  /* 0x4b8000008585e820 */ /* 0x000fe20000400000 */
[----:B------:R-:W2:Y:S01]  /*147b0*/  LDL.LU R198, [R1+0xe4] ;  /* 0x0000e40001c67983 */ /* 0x000ea20000300800 */
        /* <DEDUP_REMOVED lines=49> */
[----:B------:R-:W5:Y:S01]  /*14ad0*/  LDL.LU R197, [R1+0xe0] ;  /* 0x0000e00001c57983 */ /* 0x000f620000300800 */
[----:B------:R-:W-:-:S03]  /*14ae0*/  ISETP.GE.U32.AND P6, PT, R2, 0x7f800000, PT ;  /* 0x7f8000000200780c */ /* 0x000fc60003fc6070 */
[----:B------:R-:W3:Y:S01]  /*14af0*/  LDL.LU R210, [R1+0xc4] ;  /* 0x0000c40001d27983 */ /* 0x000ee20000300800 */
[----:B------:R-:W-:-:S03]  /*14b00*/  LOP3.LUT R147, R147, 0x38, RZ, 0xc0, !PT ;  /* 0x0000003893937812 */ /* 0x000fc600078ec0ff */
[----:B------:R-:W4:Y:S01]  /*14b10*/  LDL.LU R209, [R1+0xc0] ;  /* 0x0000c00001d17983 */ /* 0x000f220000300800 */
[----:B------:R-:W-:-:S03]  /*14b20*/  LOP3.LUT R194, R194, 0x3c0, RZ, 0xc0, !PT ;  /* 0x000003c0c2c27812 */ /* 0x000fc600078ec0ff */
[----:B------:R-:W5:Y:S04]  /*14b30*/  LDL.LU R34, [R1+0xb4] ;  /* 0x0000b40001227983 */ /* 0x000f680000300800 */
[----:B------:R-:W3:Y:S04]  /*14b40*/  LDL.LU R35, [R1+0xb0] ;  /* 0x0000b00001237983 */ /* 0x000ee80000300800 */
[----:B------:R-:W3:Y:S01]  /*14b50*/  LDL.LU R243, [R1+0x50] ;  /* 0x0000500001f37983 */ /* 0x000ee20000300800 */
[----:B------:R-:W-:-:S03]  /*14b60*/  IADD3 R194, R194, UR4, R147 ;  /* 0x00000004c2c27c10 */ /* 0x000fc6000fffe093 */
[----:B------:R-:W3:Y:S01]  /*14b70*/  LDL.LU R228, [R1+0x44] ;  /* 0x0000440001e47983 */ /* 0x000ee20000300800 */
[----:B------:R-:W-:Y:S01]  /*14b80*/  LOP3.LUT R8, R8, 0x4, RZ, 0xc0, !PT ;  /* 0x0000000408087812 */ /* 0x000fe200078ec0ff */
[C---:B------:R-:W-:Y:S02]  /*14b90*/  FMUL R193, R143.reuse, R149 ;  /* 0x000000958fc17220 */ /* 0x040fe40000400000 */
[----:B------:R-:W3:Y:S01]  /*14ba0*/  LDL.LU R225, [R1+0x40] ;  /* 0x0000400001e17983 */ /* 0x000ee20000300800 */
[----:B------:R-:W-:-:S03]  /*14bb0*/  FMUL R177, R143, R128 ;  /* 0x000000808fb17220 */ /* 0x000fc60000400000 */
[----:B------:R-:W3:Y:S01]  /*14bc0*/  LDL.LU R212, [R1+0x34] ;  /* 0x0000340001d47983 */ /* 0x000ee20000300800 */
[----:B------:R-:W-:-:S03]  /*14bd0*/  FMUL R171, R143, R124 ;  /* 0x0000007c8fab7220 */ /* 0x000fc60000400000 */
[----:B------:R-:W3:Y:S01]  /*14be0*/  LDL.LU R211, [R1+0x30] ;  /* 0x0000300001d37983 */ /* 0x000ee20000300800 */
[----:B------:R-:W-:-:S03]  /*14bf0*/  FMUL R165, R143, R112 ;  /* 0x000000708fa57220 */ /* 0x000fc60000400000 */
[----:B------:R-:W3:Y:S01]  /*14c00*/  LDL.LU R149, [R1+0x104] ;  /* 0x0001040001957983 */ /* 0x000ee20000300800 */
[----:B------:R-:W-:Y:S01]  /*14c10*/  IADD3 R194, R8, R194, RZ ;  /* 0x000000c208c27210 */ /* 0x000fe20007ffe0ff */
[C---:B------:R-:W-:Y:S02]  /*14c20*/  FMUL R160, R143.reuse, R108 ;  /* 0x0000006c8fa07220 */ /* 0x040fe40000400000 */
[----:B------:R-:W3:Y:S01]  /*14c30*/  LDL.LU R128, [R1+0x54] ;  /* 0x0000540001807983 */ /* 0x000ee20000300800 */
[----:B------:R-:W-:Y:S01]  /*14c40*/  @P6 MOV R8, 0x7f800000 ;  /* 0x7f80000000086802 */ /* 0x000fe20000000f00 */
[C---:B------:R-:W-:Y:S02]  /*14c50*/  FMUL R158, R143.reuse, R104 ;  /* 0x000000688f9e7220 */ /* 0x040fe40000400000 */
[----:B------:R-:W3:Y:S01]  /*14c60*/  LDL.LU R124, [R1+0x60] ;  /* 0x00006000017c7983 */ /* 0x000ee20000300800 */
[C---:B------:R-:W-:Y:S01]  /*14c70*/  FMUL R167, R143.reuse, R116 ;  /* 0x000000748fa77220 */ /* 0x040fe20000400000 */
[----:B------:R-:W-:-:S02]  /*14c80*/  FMUL R156, R143, R100 ;  /* 0x000000648f9c7220 */ /* 0x000fc40000400000 */
[----:B------:R-:W3:Y:S01]  /*14c90*/  LDL.LU R112, [R1+0x64] ;  /* 0x0000640001707983 */ /* 0x000ee20000300800 */
[C---:B------:R-:W-:Y:S01]  /*14ca0*/  FMUL R168, R143.reuse, R117 ;  /* 0x000000758fa87220 */ /* 0x040fe20000400000 */
[C---:B------:R-:W-:Y:S02]  /*14cb0*/  FMUL R116, R143.reuse, R49 ;  /* 0x000000318f747220 */ /* 0x040fe40000400000 */
[----:B------:R-:W3:Y:S01]  /*14cc0*/  LDL.LU R108, [R1+0x70] ;  /* 0x00007000016c7983 */ /* 0x000ee20000300800 */
[C---:B------:R-:W-:Y:S01]  /*14cd0*/  FMUL R169, R143.reuse, R120 ;  /* 0x000000788fa97220 */ /* 0x040fe20000400000 */
[C---:B------:R-:W-:Y:S02]  /*14ce0*/  FMUL R117, R143.reuse, R48 ;  /* 0x000000308f757220 */ /* 0x040fe40000400000 */
[----:B------:R-:W3:Y:S01]  /*14cf0*/  LDL.LU R104, [R1+0x90] ;  /* 0x0000900001687983 */ /* 0x000ee20000300800 */
[C---:B------:R-:W-:Y:S01]  /*14d00*/  FMUL R170, R143.reuse, R121 ;  /* 0x000000798faa7220 */ /* 0x040fe20000400000 */
[----:B------:R-:W-:-:S02]  /*14d10*/  FMUL R120, R143, R45 ;  /* 0x0000002d8f787220 */ /* 0x000fc40000400000 */
[----:B------:R-:W3:Y:S01]  /*14d20*/  LDL.LU R100, [R1+0xa0] ;  /* 0x0000a00001647983 */ /* 0x000ee20000300800 */
[----:B------:R-:W-:Y:S01]  /*14d30*/  @P6 FFMA.FTZ R208, R2, R8, +INF ;  /* 0x7f80000002d06423 */ /* 0x000fe20000010008 */
[----:B------:R-:W-:Y:S02]  /*14d40*/  @!P4 FMUL R20, R20, 16777216 ;  /* 0x4b8000001414c820 */ /* 0x000fe40000400000 */
[----:B------:R-:W3:Y:S01]  /*14d50*/  LDL.LU R49, [R1+0x180] ;  /* 0x0001800001317983 */ /* 0x000ee20000300800 */
[----:B------:R-:W-:Y:S01]  /*14d60*/  FMUL R121, R143, R44 ;  /* 0x0000002c8f797220 */ /* 0x000fe20000400000 */
[----:B------:R-:W-:Y:S02]  /*14d70*/  @!P4 FMUL R21, R21, 16777216 ;  /* 0x4b8000001515c820 */ /* 0x000fe40000400000 */
[----:B------:R-:W3:Y:S01]  /*14d80*/  LDL.LU R48, [R1+0x184] ;  /* 0x0001840001307983 */ /* 0x000ee20000300800 */
[C---:B------:R-:W-:Y:S01]  /*14d90*/  FMUL R8, R143.reuse, R41 ;  /* 0x000000298f087220 */ /* 0x040fe20000400000 */
[----:B------:R-:W-:-:S02]  /*14da0*/  FMUL R9, R143, R40 ;  /* 0x000000288f097220 */ /* 0x000fc40000400000 */
[----:B------:R-:W3:Y:S01]  /*14db0*/  LDL.LU R45, [R1+0x190] ;  /* 0x00019000012d7983 */ /* 0x000ee20000300800 */
[----:B------:R-:W-:-:S03]  /*14dc0*/  FMUL R10, R143, R37 ;  /* 0x000000258f0a7220 */ /* 0x000fc60000400000 */
[----:B------:R-:W3:Y:S01]  /*14dd0*/  LDL.LU R44, [R1+0x194] ;  /* 0x00019400012c7983 */ /* 0x000ee20000300800 */
[C---:B------:R-:W-:Y:S01]  /*14de0*/  FMUL R192, R143.reuse, R148 ;  /* 0x000000948fc07220 */ /* 0x040fe20000400000 */
[C---:B------:R-:W-:Y:S02]  /*14df0*/  FMUL R191, R143.reuse, R145 ;  /* 0x000000918fbf7220 */ /* 0x040fe40000400000 */
[----:B------:R-:W3:Y:S01]  /*14e00*/  LDL.LU R41, [R1+0x1a0] ;  /* 0x0001a00001297983 */ /* 0x000ee20000300800 */
[C---:B------:R-:W-:Y:S01]  /*14e10*/  FMUL R190, R143.reuse, R144 ;  /* 0x000000908fbe7220 */ /* 0x040fe20000400000 */
[C---:B------:R-:W-:Y:S01]  /*14e20*/  FMUL R188, R143.reuse, R141 ;  /* 0x0000008d8fbc7220 */ /* 0x040fe20000400000 */
[C---:B------:R-:W-:Y:S01]  /*14e30*/  FMUL R187, R143.reuse, R140 ;  /* 0x0000008c8fbb7220 */ /* 0x040fe20000400000 */
[----:B------:R-:W3:Y:S01]  /*14e40*/  LDL.LU R40, [R1+0x1a4] ;  /* 0x0001a40001287983 */ /* 0x000ee20000300800 */
        /* <DEDUP_REMOVED lines=34> */
[----:B------:R-:W3:Y:S01]  /*15070*/  LDL.LU R37, [R1+0x1b0] ;  /* 0x0001b00001257983 */ /* 0x000ee20000300800 */
[----:B------:R-:W-:Y:S01]  /*15080*/  FMUL R11, R143, R36 ;  /* 0x000000248f0b7220 */ /* 0x000fe20000400000 */
[C---:B------:R-:W-:Y:S01]  /*15090*/  FMUL R143, R5.reuse, R20 ;  /* 0x00000014058f7220 */ /* 0x040fe20000400000 */
[----:B------:R-:W-:Y:S01]  /*150a0*/  FMUL R141, R5, R21 ;  /* 0x00000015058d7220 */ /* 0x000fe20000400000 */
[----:B------:R-:W3:Y:S01]  /*150b0*/  LDL.LU R36, [R1+0x1b4] ;  /* 0x0001b40001247983 */ /* 0x000ee20000300800 */
[----:B------:R-:W-:-:S03]  /*150c0*/  @!P4 FMUL R22, R22, 16777216 ;  /* 0x4b8000001616c820 */ /* 0x000fc60000400000 */
[----:B------:R-:W3:Y:S04]  /*150d0*/  LDL.LU R20, [R1+0x1f0] ;  /* 0x0001f00001147983 */ /* 0x000ee80000300800 */
[----:B------:R-:W3:Y:S01]  /*150e0*/  LDL.LU R21, [R1+0x1f4] ;  /* 0x0001f40001157983 */ /* 0x000ee20000300800 */
[C---:B------:R-:W-:Y:S01]  /*150f0*/  FMUL R140, R5.reuse, R22 ;  /* 0x00000016058c7220 */ /* 0x040fe20000400000 */
[----:B------:R-:W-:Y:S01]  /*15100*/  @!P4 FMUL R98, R98, 16777216 ;  /* 0x4b8000006262c820 */ /* 0x000fe20000400000 */
[----:B------:R-:W-:Y:S01]  /*15110*/  @!P4 FMUL R102, R102, 16777216 ;  /* 0x4b8000006666c820 */ /* 0x000fe20000400000 */
[----:B------:R-:W3:Y:S02]  /*15120*/  LDL.LU R22, [R1+0x1e4] ;  /* 0x0001e40001167983 */ /* 0x000ee40000300800 */
[C---:B------:R-:W-:Y:S01]  /*15130*/  FMUL R137, R5.reuse, R98 ;  /* 0x0000006205897220 */ /* 0x040fe20000400000 */
[----:B------:R-:W-:Y:S01]  /*15140*/  FMUL R133, R5, R102 ;  /* 0x0000006605857220 */ /* 0x000fe20000400000 */
[----:B------:R-:W3:Y:S04]  /*15150*/  LDL.LU R98, [R1+0x174] ;  /* 0x0001740001627983 */ /* 0x000ee80000300800 */
[----:B------:R-:W3:Y:S01]  /*15160*/  LDL.LU R102, [R1+0xa4] ;  /* 0x0000a40001667983 */ /* 0x000ee20000300800 */
[----:B------:R-:W-:Y:S01]  /*15170*/  @!P4 FMUL R94, R94, 16777216 ;  /* 0x4b8000005e5ec820 */ /* 0x000fe20000400000 */
[----:B------:R-:W-:Y:S01]  /*15180*/  @!P4 FMUL R103, R103, 16777216 ;  /* 0x4b8000006767c820 */ /* 0x000fe20000400000 */
[----:B------:R-:W-:-:S02]  /*15190*/  @!P4 FMUL R106, R106, 16777216 ;  /* 0x4b8000006a6ac820 */ /* 0x000fc40000400000 */
[C---:B------:R-:W-:Y:S01]  /*151a0*/  FMUL R145, R5.reuse, R94 ;  /* 0x0000005e05917220 */ /* 0x040fe20000400000 */
[----:B------:R-:W-:Y:S01]  /*151b0*/  FMUL R94, R5, R103 ;  /* 0x00000067055e7220 */ /* 0x000fe20000400000 */
[----:B------:R-:W-:Y:S01]  /*151c0*/  @!P4 FMUL R107, R107, 16777216 ;  /* 0x4b8000006b6bc820 */ /* 0x000fe20000400000 */
[----:B------:R-:W3:Y:S01]  /*151d0*/  LDL.LU R103, [R1+0x94] ;  /* 0x0000940001677983 */ /* 0x000ee20000300800 */
[C---:B------:R-:W-:Y:S01]  /*151e0*/  FMUL R132, R5.reuse, R106 ;  /* 0x0000006a05847220 */ /* 0x040fe20000400000 */
[----:B------:R-:W-:Y:S02]  /*151f0*/  @!P4 FMUL R110, R110, 16777216 ;  /* 0x4b8000006e6ec820 */ /* 0x000fe40000400000 */
[----:B------:R-:W3:Y:S01]  /*15200*/  LDL.LU R106, [R1+0x80] ;  /* 0x00008000016a7983 */ /* 0x000ee20000300800 */
[C---:B------:R-:W-:Y:S01]  /*15210*/  FMUL R136, R5.reuse, R107 ;  /* 0x0000006b05887220 */ /* 0x040fe20000400000 */
[----:B------:R-:W-:Y:S01]  /*15220*/  FMUL R144, R5, R110 ;  /* 0x0000006e05907220 */ /* 0x000fe20000400000 */
[----:B------:R-:W-:Y:S01]  /*15230*/  @!P4 FMUL R111, R111, 16777216 ;  /* 0x4b8000006f6fc820 */ /* 0x000fe20000400000 */
[----:B------:R-:W3:Y:S04]  /*15240*/  LDL.LU R107, [R1+0x84] ;  /* 0x00008400016b7983 */ /* 0x000ee80000300800 */
[----:B------:R-:W3:Y:S01]  /*15250*/  LDL.LU R110, [R1+0x74] ;  /* 0x00007400016e7983 */ /* 0x000ee20000300800 */
[----:B------:R-:W-:-:S03]  /*15260*/  FMUL R146, R5, R111 ;  /* 0x0000006f05927220 */ /* 0x000fc60000400000 */
[----:B------:R-:W3:Y:S01]  /*15270*/  LDL.LU R111, [R1+0xd0] ;  /* 0x0000d000016f7983 */ /* 0x000ee20000300800 */
[----:B------:R-:W-:Y:S01]  /*15280*/  @!P4 FMUL R114, R114, 16777216 ;  /* 0x4b8000007272c820 */ /* 0x000fe20000400000 */
[----:B------:R-:W-:Y:S01]  /*15290*/  @!P4 FMUL R115, R115, 16777216 ;  /* 0x4b8000007373c820 */ /* 0x000fe20000400000 */
[----:B------:R-:W-:Y:S02]  /*152a0*/  @!P4 FMUL R118, R118, 16777216 ;  /* 0x4b8000007676c820 */ /* 0x000fe40000400000 */
[C---:B------:R-:W-:Y:S01]  /*152b0*/  FMUL R147, R5.reuse, R114 ;  /* 0x0000007205937220 */ /* 0x040fe20000400000 */
[C---:B------:R-:W-:Y:S01]  /*152c0*/  FMUL R148, R5.reuse, R115 ;  /* 0x0000007305947220 */ /* 0x040fe20000400000 */
[----:B------:R-:W3:Y:S01]  /*152d0*/  LDL.LU R114, [R1+0xd4] ;  /* 0x0000d40001727983 */ /* 0x000ee20000300800 */
[----:B------:R-:W-:-:S03]  /*152e0*/  FMUL R125, R5, R118 ;  /* 0x00000076057d7220 */ /* 0x000fc60000400000 */
[----:B------:R-:W3:Y:S04]  /*152f0*/  LDL.LU R115, [R1+0xf0] ;  /* 0x0000f00001737983 */ /* 0x000ee80000300800 */
[----:B------:R-:W3:Y:S01]  /*15300*/  LDL.LU R118, [R1+0xf4] ;  /* 0x0000f40001767983 */ /* 0x000ee20000300800 */
        /* <DEDUP_REMOVED lines=44> */
[----:B------:R-:W-:Y:S01]  /*155d0*/  FSETP.NEU.AND P4, PT, R2, RZ, PT ;  /* 0x000000ff0200720b */ /* 0x000fe20003f8d000 */
        /* <DEDUP_REMOVED lines=44> */
[----:B--2---:R-:W-:Y:S01]  /*158a0*/  FMUL R138, R198, 0.25 ;  /* 0x3e800000c68a7820 */ /* 0x004fe20000400000 */
[----:B----4-:R-:W-:-:S05]  /*158b0*/  FMUL R135, R209, 0.25 ;  /* 0x3e800000d1877820 */ /* 0x010fca0000400000 */
[----:B------:R-:W-:Y:S01]  /*158c0*/  FSEL R135, R135, R209, P3 ;  /* 0x000000d187877208 */ /* 0x000fe20001800000 */
[----:B-----5:R-:W-:-:S05]  /*158d0*/  FMUL R209, R34, 0.25 ;  /* 0x3e80000022d17820 */ /* 0x020fca0000400000 */
[----:B------:R-:W-:Y:S01]  /*158e0*/  FSEL R209, R209, R34, P3 ;  /* 0x00000022d1d17208 */ /* 0x000fe20001800000 */
[----:B---3--:R-:W-:Y:S01]  /*158f0*/  FMUL R134, R210, 0.25 ;  /* 0x3e800000d2867820 */ /* 0x008fe20000400000 */
[----:B------:R-:W-:-:S04]  /*15900*/  FSEL R138, R138, R198, P3 ;  /* 0x000000c68a8a7208 */ /* 0x000fc80001800000 */
[----:B------:R-:W-:Y:S01]  /*15910*/  FSEL R134, R134, R210, P3 ;  /* 0x000000d286867208 */ /* 0x000fe20001800000 */
[----:B------:R-:W-:-:S05]  /*15920*/  FMUL R210, R35, 0.25 ;  /* 0x3e80000023d27820 */ /* 0x000fca0000400000 */
[----:B------:R-:W-:Y:S01]  /*15930*/  FSEL R210, R210, R35, P3 ;  /* 0x00000023d2d27208 */ /* 0x000fe20001800000 */
[----:B------:R-:W-:-:S05]  /*15940*/  FMUL R126, R211, 0.25 ;  /* 0x3e800000d37e7820 */ /* 0x000fca0000400000 */
[----:B------:R-:W-:-:S05]  /*15950*/  FSEL R126, R126, R211, P3 ;  /* 0x000000d37e7e7208 */ /* 0x000fca0001800000 */
[----:B------:R-:W-:Y:S01]  /*15960*/  @!P5 FMUL R126, R126, 16777216 ;  /* 0x4b8000007e7ed820 */ /* 0x000fe20000400000 */
[----:B------:R-:W-:-:S05]  /*15970*/  FMUL R35, R100, 0.25 ;  /* 0x3e80000064237820 */ /* 0x000fca0000400000 */
[----:B------:R-:W-:Y:S01]  /*15980*/  FSEL R35, R35, R100, P3 ;  /* 0x0000006423237208 */ /* 0x000fe20001800000 */
[----:B------:R-:W-:Y:S01]  /*15990*/  FMUL R5, R20, 0.25 ;  /* 0x3e80000014057820 */ /* 0x000fe20000400000 */
[----:B------:R-:W-:-:S04]  /*159a0*/  FMUL R2, R21, 0.25 ;  /* 0x3e80000015027820 */ /* 0x000fc80000400000 */
[----:B------:R-:W-:Y:S02]  /*159b0*/  FSEL R5, R5, R20, P3 ;  /* 0x0000001405057208 */ /* 0x000fe40001800000 */
[----:B------:R-:W-:Y:S01]  /*159c0*/  FSEL R2, R2, R21, P3 ;  /* 0x0000001502027208 */ /* 0x000fe20001800000 */
[----:B------:R-:W-:Y:S01]  /*159d0*/  FMUL R21, R25, 0.25 ;  /* 0x3e80000019157820 */ /* 0x000fe20000400000 */
[----:B------:R-:W-:-:S04]  /*159e0*/  FMUL R20, R22, 0.25 ;  /* 0x3e80000016147820 */ /* 0x000fc80000400000 */
[----:B------:R-:W-:Y:S01]  /*159f0*/  FSEL R21, R21, R25, P3 ;  /* 0x0000001915157208 */ /* 0x000fe20001800000 */
[----:B------:R-:W-:Y:S01]  /*15a00*/  FMUL R25, R27, 0.25 ;  /* 0x3e8000001b197820 */ /* 0x000fe20000400000 */
[----:B------:R-:W-:Y:S01]  /*15a10*/  FSEL R20, R20, R22, P3 ;  /* 0x0000001614147208 */ /* 0x000fe20001800000 */
[----:B------:R-:W-:Y:S01]  /*15a20*/  FMUL R22, R26, 0.25 ;  /* 0x3e8000001a167820 */ /* 0x000fe20000400000 */
[----:B------:R-:W-:Y:S02]  /*15a30*/  FMUL R34, R102, 0.25 ;  /* 0x3e80000066227820 */ /* 0x000fe40000400000 */
        /* <DEDUP_REMOVED lines=34> */
[----:B------:R-:W-:Y:S01]  /*15c60*/  @!P5 FMUL R102, R102, 16777216 ;  /* 0x4b8000006666d820 */ /* 0x000fe20000400000 */
[----:B------:R-:W-:Y:S01]  /*15c70*/  @!P5 FMUL R106, R106, 16777216 ;  /* 0x4b8000006a6ad820 */ /* 0x000fe20000400000 */
[----:B------:R-:W-:Y:S01]  /*15c80*/  FMUL R49, R161, 0.25 ;  /* 0x3e800000a1317820 */ /* 0x000fe20000400000 */
[----:B------:R-:W-:Y:S01]  /*15c90*/  FSEL R44, R44, R48, P3 ;  /* 0x000000302c2c7208 */ /* 0x000fe20001800000 */
[----:B------:R-:W-:Y:S01]  /*15ca0*/  FMUL R48, R98, 0.25 ;  /* 0x3e80000062307820 */ /* 0x000fe20000400000 */
[----:B------:R-:W-:Y:S01]  /*15cb0*/  FSEL R111, R111, R128, P3 ;  /* 0x000000806f6f7208 */ /* 0x000fe20001800000 */
[C---:B------:R-:W-:Y:S01]  /*15cc0*/  FMUL R128, R3.reuse, R106 ;  /* 0x0000006a03807220 */ /* 0x040fe20000400000 */
[----:B------:R-:W-:Y:S01]  /*15cd0*/  FSEL R124, R124, R212, P3 ;  /* 0x000000d47c7c7208 */ /* 0x000fe20001800000 */
[----:B------:R-:W-:Y:S01]  /*15ce0*/  FMUL R212, R3, R102 ;  /* 0x0000006603d47220 */ /* 0x000fe20000400000 */
[----:B------:R-:W-:Y:S01]  /*15cf0*/  FMUL R100, R103, 0.25 ;  /* 0x3e80000067647820 */ /* 0x000fe20000400000 */
[----:B------:R-:W-:-:S02]  /*15d00*/  F2FP.F16.F32.PACK_AB R102, R10, R11 ;  /* 0x0000000b0a66723e */ /* 0x000fc400000000ff */
[----:B------:R-:W-:Y:S01]  /*15d10*/  F2FP.F16.F32.PACK_AB R106, R8, R9 ;  /* 0x00000009086a723e */ /* 0x000fe200000000ff */
[----:B------:R-:W-:Y:S01]  /*15d20*/  BAR.SYNC.DEFER_BLOCKING 0x0 ;  /* 0x0000000000007b1d */ /* 0x000fe20000010000 */
        /* <DEDUP_REMOVED lines=13> */
[----:B------:R-:W0:Y:S01]  /*15e00*/  LDS.128 R8, [R24] ;  /* 0x0000000018087984 */ /* 0x000e220000000c00 */
[----:B------:R-:W-:Y:S01]  /*15e10*/  FSEL R162, R162, R173, P3 ;  /* 0x000000ada2a27208 */ /* 0x000fe20001800000 */
[----:B------:R-:W-:Y:S01]  /*15e20*/  FMUL R173, R174, 0.25 ;  /* 0x3e800000aead7820 */ /* 0x000fe20000400000 */
[----:B------:R-:W-:Y:S01]  /*15e30*/  FSEL R163, R163, R172, P3 ;  /* 0x000000aca3a37208 */ /* 0x000fe20001800000 */
[----:B------:R-:W-:Y:S01]  /*15e40*/  FMUL R211, R3, R100 ;  /* 0x0000006403d37220 */ /* 0x000fe20000400000 */
[----:B------:R-:W-:Y:S01]  /*15e50*/  FMUL R172, R175, 0.25 ;  /* 0x3e800000afac7820 */ /* 0x000fe20000400000 */
[----:B------:R-:W-:Y:S01]  /*15e60*/  @!P5 FMUL R103, R103, 16777216 ;  /* 0x4b8000006767d820 */ /* 0x000fe20000400000 */
[C---:B------:R-:W-:Y:S01]  /*15e70*/  FMUL R100, R3.reuse, R124 ;  /* 0x0000007c03647220 */ /* 0x040fe20000400000 */
[----:B------:R-:W-:Y:S01]  /*15e80*/  FMUL R126, R3, R126 ;  /* 0x0000007e037e7220 */ /* 0x000fe20000400000 */
[----:B------:R-:W-:Y:S01]  /*15e90*/  FSEL R173, R173, R174, P3 ;  /* 0x000000aeadad7208 */ /* 0x000fe20001800000 */
[----:B------:R-:W-:Y:S01]  /*15ea0*/  FMUL R174, R181, 0.25 ;  /* 0x3e800000b5ae7820 */ /* 0x000fe20000400000 */
[----:B------:R-:W-:Y:S01]  /*15eb0*/  FMUL R130, R3, R103 ;  /* 0x0000006703827220 */ /* 0x000fe20000400000 */
[----:B------:R-:W-:Y:S01]  /*15ec0*/  FSEL R172, R172, R175, P3 ;  /* 0x000000afacac7208 */ /* 0x000fe20001800000 */
[----:B------:R-:W-:Y:S01]  /*15ed0*/  FMUL R175, R180, 0.25 ;  /* 0x3e800000b4af7820 */ /* 0x000fe20000400000 */
[----:B------:R-:W-:-:S02]  /*15ee0*/  F2FP.F16.F32.PACK_AB R100, R100, R126 ;  /* 0x0000007e6464723e */ /* 0x000fc400000000ff */
[----:B------:R-:W-:Y:S02]  /*15ef0*/  F2FP.F16.F32.PACK_AB R101, R101, R33 ;  /* 0x000000216565723e */ /* 0x000fe400000000ff */
[----:B------:R-:W-:Y:S01]  /*15f00*/  F2FP.F16.F32.PACK_AB R103, R151, R150 ;  /* 0x000000969767723e */ /* 0x000fe200000000ff */
[----:B------:R-:W-:Y:S01]  /*15f10*/  BAR.SYNC.DEFER_BLOCKING 0x0 ;  /* 0x0000000000007b1d */ /* 0x000fe20000010000 */
[----:B------:R-:W-:Y:S01]  /*15f20*/  FSEL R174, R174, R181, P3 ;  /* 0x000000b5aeae7208 */ /* 0x000fe20001800000 */
[----:B------:R-:W-:Y:S01]  /*15f30*/  FMUL R181, R182, 0.25 ;  /* 0x3e800000b6b57820 */ /* 0x000fe20000400000 */
[----:B------:R-:W-:Y:S01]  /*15f40*/  FSEL R175, R175, R180, P3 ;  /* 0x000000b4afaf7208 */ /* 0x000fe20001800000 */
[----:B------:R-:W-:-:S03]  /*15f50*/  FMUL R180, R183, 0.25 ;  /* 0x3e800000b7b47820 */ /* 0x000fc60000400000 */
[----:B------:R-:W-:Y:S01]  /*15f60*/  FSEL R181, R181, R182, P3 ;  /* 0x000000b6b5b57208 */ /* 0x000fe20001800000 */
[----:B------:R-:W-:Y:S01]  /*15f70*/  FMUL R182, R153, 0.25 ;  /* 0x3e80000099b67820 */ /* 0x000fe20000400000 */
[----:B------:R-:W-:Y:S01]  /*15f80*/  FSEL R180, R180, R183, P3 ;  /* 0x000000b7b4b47208 */ /* 0x000fe20001800000 */
[----:B------:R-:W-:-:S03]  /*15f90*/  FMUL R183, R154, 0.25 ;  /* 0x3e8000009ab77820 */ /* 0x000fc60000400000 */
[----:B------:R-:W-:Y:S01]  /*15fa0*/  FSEL R182, R182, R153, P3 ;  /* 0x00000099b6b67208 */ /* 0x000fe20001800000 */
[----:B------:R-:W-:Y:S01]  /*15fb0*/  STSM.16.M88.4 [R142], R100 ;  /* 0x000000648e007844 */ /* 0x000fe20000000200 */
[----:B------:R-:W-:Y:S01]  /*15fc0*/  BAR.SYNC.DEFER_BLOCKING 0x0 ;  /* 0x0000000000007b1d */ /* 0x000fe20000010000 */
[----:B------:R-:W-:Y:S01]  /*15fd0*/  FMUL R153, R149, 0.25 ;  /* 0x3e80000095997820 */ /* 0x000fe20000400000 */
[----:B------:R-:W-:Y:S01]  /*15fe0*/  FSEL R183, R183, R154, P3 ;  /* 0x0000009ab7b77208 */ /* 0x000fe20001800000 */
[----:B------:R-:W-:Y:S01]  /*15ff0*/  FMUL R154, R155, 0.25 ;  /* 0x3e8000009b9a7820 */ /* 0x000fe20000400000 */
[----:B------:R-:W-:Y:S02]  /*16000*/  FMUL R139, R197, 0.25 ;  /* 0x3e800000c58b7820 */ /* 0x000fe40000400000 */
[----:B------:R-:W-:Y:S01]  /*16010*/  FSEL R153, R153, R149, P3 ;  /* 0x0000009599997208 */ /* 0x000fe20001800000 */
[----:B------:R-:W-:Y:S01]  /*16020*/  FMUL R149, R118, 0.25 ;  /* 0x3e80000076957820 */ /* 0x000fe20000400000 */
[----:B------:R-:W-:Y:S01]  /*16030*/  FSEL R154, R154, R155, P3 ;  /* 0x0000009b9a9a7208 */ /* 0x000fe20001800000 */
[----:B------:R-:W-:Y:S01]  /*16040*/  @!P5 FMUL R34, R34, 16777216 ;  /* 0x4b8000002222d820 */ /* 0x000fe20000400000 */
[----:B------:R-:W-:Y:S01]  /*16050*/  FSEL R139, R139, R197, P3 ;  /* 0x000000c58b8b7208 */ /* 0x000fe20001800000 */
[----:B------:R-:W-:Y:S01]  /*16060*/  @!P5 FMUL R35, R35, 16777216 ;  /* 0x4b8000002323d820 */ /* 0x000fe20000400000 */
[----:B------:R-:W-:Y:S01]  /*16070*/  FMUL R155, R115, 0.25 ;  /* 0x3e800000739b7820 */ /* 0x000fe20000400000 */
[----:B------:R-:W-:Y:S01]  /*16080*/  FMUL R197, R114, 0.25 ;  /* 0x3e80000072c57820 */ /* 0x000fe20000400000 */
[----:B------:R-:W-:Y:S01]  /*16090*/  FSEL R149, R149, R118, P3 ;  /* 0x0000007695957208 */ /* 0x000fe20001800000 */
[C---:B------:R-:W-:Y:S01]  /*160a0*/  FMUL R118, R3.reuse, R34 ;  /* 0x0000002203767220 */ /* 0x040fe20000400000 */
[----:B------:R-:W-:Y:S01]  /*160b0*/  FMUL R122, R3, R35 ;  /* 0x00000023037a7220 */ /* 0x000fe20000400000 */
[----:B------:R-:W-:-:S02]  /*160c0*/  F2FP.F16.F32.PACK_AB R105, R105, R32 ;  /* 0x000000206969723e */ /* 0x000fc400000000ff */
[----:B------:R-:W-:Y:S01]  /*160d0*/  FSEL R155, R155, R115, P3 ;  /* 0x000000739b9b7208 */ /* 0x000fe20001800000 */
[----:B------:R-:W-:Y:S01]  /*160e0*/  FMUL R115, R225, 0.25 ;  /* 0x3e800000e1737820 */ /* 0x000fe20000400000 */
[----:B------:R-:W-:Y:S01]  /*160f0*/  FSEL R197, R197, R114, P3 ;  /* 0x00000072c5c57208 */ /* 0x000fe20001800000 */
[----:B------:R-:W-:Y:S01]  /*16100*/  FMUL R114, R228, 0.25 ;  /* 0x3e800000e4727820 */ /* 0x000fe20000400000 */
[----:B------:R-:W2:Y:S01]  /*16110*/  LDS.128 R32, [R24] ;  /* 0x0000000018207984 */ /* 0x000ea20000000c00 */
[----:B------:R-:W-:Y:S01]  /*16120*/  FMUL R107, R108, 0.25 ;  /* 0x3e8000006c6b7820 */ /* 0x000fe20000400000 */
[----:B------:R-:W-:Y:S02]  /*16130*/  FSEL R115, R115, R225, P3 ;  /* 0x000000e173737208 */ /* 0x000fe40001800000 */
[----:B------:R-:W-:Y:S01]  /*16140*/  FSEL R114, R114, R228, P3 ;  /* 0x000000e472727208 */ /* 0x000fe20001800000 */
[----:B------:R-:W-:Y:S01]  /*16150*/  @!P5 FMUL R104, R104, 16777216 ;  /* 0x4b8000006868d820 */ /* 0x000fe20000400000 */
[----:B------:R-:W-:Y:S01]  /*16160*/  FSEL R107, R107, R108, P3 ;  /* 0x0000006c6b6b7208 */ /* 0x000fe20001800000 */
[----:B------:R-:W-:-:S02]  /*16170*/  @!P5 FMUL R115, R115, 16777216 ;  /* 0x4b8000007373d820 */ /* 0x000fc40000400000 */
[----:B------:R-:W-:Y:S01]  /*16180*/  @!P5 FMUL R114, R114, 16777216 ;  /* 0x4b8000007272d820 */ /* 0x000fe20000400000 */
[----:B------:R-:W-:Y:S01]  /*16190*/  FMUL R225, R3, R104 ;  /* 0x0000006803e17220 */ /* 0x000fe20000400000 */
[----:B------:R-:W-:Y:S01]  /*161a0*/  @!P5 FMUL R107, R107, 16777216 ;  /* 0x4b8000006b6bd820 */ /* 0x000fe20000400000 */
[C---:B------:R-:W-:Y:S01]  /*161b0*/  FMUL R115, R3.reuse, R115 ;  /* 0x0000007303737220 */ /* 0x040fe20000400000 */
[C---:B------:R-:W-:Y:S02]  /*161c0*/  FMUL R104, R3.reuse, R114 ;  /* 0x0000007203687220 */ /* 0x040fe40000400000 */
[----:B------:R-:W-:Y:S01]  /*161d0*/  FMUL R228, R3, R107 ;  /* 0x0000006b03e47220 */ /* 0x000fe20000400000 */
[----:B------:R-:W-:Y:S02]  /*161e0*/  F2FP.F16.F32.PACK_AB R107, R189, R152 ;  /* 0x00000098bd6b723e */ /* 0x000fe400000000ff */
[----:B------:R-:W-:Y:S01]  /*161f0*/  F2FP.F16.F32.PACK_AB R104, R104, R115 ;  /* 0x000000736868723e */ /* 0x000fe200000000ff */
[----:B------:R-:W-:Y:S01]  /*16200*/  BAR.SYNC.DEFER_BLOCKING 0x0 ;  /* 0x0000000000007b1d */ /* 0x000fe20000010000 */
[----:B------:R-:W-:Y:S01]  /*16210*/  FMUL R108, R112, 0.25 ;  /* 0x3e800000706c7820 */ /* 0x000fe20000400000 */
        /* <DEDUP_REMOVED lines=22> */
[----:B------:R-:W-:Y:S01]  /*16380*/  STSM.16.M88.4 [R142], R104 ;  /* 0x000000688e007844 */ /* 0x000fe20000000200 */
[----:B------:R-:W-:Y:S01]  /*16390*/  BAR.SYNC.DEFER_BLOCKING 0x0 ;  /* 0x0000000000007b1d */ /* 0x000fe20000010000 */
[----:B------:R-:W-:Y:S01]  /*163a0*/  FSEL R108, R108, R112, P3 ;  /* 0x000000706c6c7208 */ /* 0x000fe20001800000 */
[----:B------:R-:W-:Y:S01]  /*163b0*/  FMUL R112, R243, 0.25 ;  /* 0x3e800000f3707820 */ /* 0x000fe20000400000 */
[----:B------:R-:W-:-:S04]  /*163c0*/  @!P5 FMUL R172, R172, 16777216 ;  /* 0x4b800000acacd820 */ /* 0x000fc80000400000 */
[----:B------:R-:W-:Y:S01]  /*163d0*/  FSEL R112, R112, R243, P3 ;  /* 0x000000f370707208 */ /* 0x000fe20001800000 */
        /* <DEDUP_REMOVED lines=16> */
[----:B------:R-:W3:Y:S01]  /*164e0*/  LDS.128 R100, [R24] ;  /* 0x0000000018647984 */ /* 0x000ee20000000c00 */
[----:B------:R-:W-:Y:S01]  /*164f0*/  @!P5 FMUL R134, R134, 16777216 ;  /* 0x4b8000008686d820 */ /* 0x000fe20000400000 */
[----:B------:R-:W-:Y:S01]  /*16500*/  @!P5 FMUL R135, R135, 16777216 ;  /* 0x4b8000008787d820 */ /* 0x000fe20000400000 */
[----:B------:R-:W-:Y:S01]  /*16510*/  @!P5 FMUL R209, R209, 16777216 ;  /* 0x4b800000d1d1d820 */ /* 0x000fe20000400000 */
[----:B------:R-:W-:Y:S01]  /*16520*/  @!P5 FMUL R210, R210, 16777216 ;  /* 0x4b800000d2d2d820 */ /* 0x000fe20000400000 */
[----:B------:R-:W-:Y:S01]  /*16530*/  @!P5 FMUL R110, R110, 16777216 ;  /* 0x4b8000006e6ed820 */ /* 0x000fe20000400000 */
[----:B------:R-:W-:Y:S01]  /*16540*/  @!P5 FMUL R111, R111, 16777216 ;  /* 0x4b8000006f6fd820 */ /* 0x000fe20000400000 */
[----:B------:R-:W-:Y:S01]  /*16550*/  @!P5 FMUL R112, R112, 16777216 ;  /* 0x4b8000007070d820 */ /* 0x000fe20000400000 */
        /* <DEDUP_REMOVED lines=46> */
[----:B------:R-:W-:Y:S01]  /*16840*/  F2FP.F16.F32.PACK_AB R109, R109, R131 ;  /* 0x000000836d6d723e */ /* 0x000fe200000000ff */
[----:B------:R-:W4:Y:S01]  /*16850*/  LDL.LU R189, [R1+0x200] ;  /* 0x0002000001bd7983 */ /* 0x000f220000300800 */
[----:B------:R-:W-:-:S02]  /*16860*/  F2FP.F16.F32.PACK_AB R112, R243, R110 ;  /* 0x0000006ef370723e */ /* 0x000fc400000000ff */
[----:B------:R-:W-:Y:S01]  /*16870*/  F2FP.F16.F32.PACK_AB R108, R108, R3 ;  /* 0x000000036c6c723e */ /* 0x000fe200000000ff */
[----:B------:R-:W5:Y:S01]  /*16880*/  LDL.LU R243, [R1+0x524] ;  /* 0x0005240001f37983 */ /* 0x000f620000300800 */
[----:B------:R-:W-:Y:S02]  /*16890*/  F2FP.F16.F32.PACK_AB R110, R120, R121 ;  /* 0x00000079786e723e */ /* 0x000fe400000000ff */
[----:B------:R-:W-:Y:S01]  /*168a0*/  F2FP.F16.F32.PACK_AB R111, R196, R195 ;  /* 0x000000c3c46f723e */ /* 0x000fe200000000ff */
[----:B------:R-:W-:Y:S01]  /*168b0*/  BAR.SYNC.DEFER_BLOCKING 0x0 ;  /* 0x0000000000007b1d */ /* 0x000fe20000010000 */
[----:B------:R-:W-:Y:S02]  /*168c0*/  F2FP.F16.F32.PACK_AB R113, R113, R127 ;  /* 0x0000007f7171723e */ /* 0x000fe400000000ff */
[----:B------:R-:W-:Y:S02]  /*168d0*/  F2FP.F16.F32.PACK_AB R114, R116, R117 ;  /* 0x000000757472723e */ /* 0x000fe400000000ff */
[----:B------:R-:W-:-:S03]  /*168e0*/  F2FP.F16.F32.PACK_AB R115, R200, R199 ;  /* 0x000000c7c873723e */ /* 0x000fc600000000ff */
[----:B------:R-:W1:Y:S01]  /*168f0*/  S2UR UR10, SR_CTAID.Y ;  /* 0x00000000000a79c3 */ /* 0x000e620000002600 */
[----:B------:R-:W-:Y:S02]  /*16900*/  F2FP.F16.F32.PACK_AB R124, R130, R225 ;  /* 0x000000e1827c723e */ /* 0x000fe400000000ff */
[----:B------:R-:W-:Y:S02]  /*16910*/  F2FP.F16.F32.PACK_AB R128, R128, R228 ;  /* 0x000000e48080723e */ /* 0x000fe400000000ff */
[----:B------:R-:W-:Y:S02]  /*16920*/  F2FP.F16.F32.PACK_AB R129, R129, R123 ;  /* 0x0000007b8181723e */ /* 0x000fe400000000ff */
[----:B------:R-:W-:Y:S01]  /*16930*/  F2FP.F16.F32.PACK_AB R131, R202, R201 ;  /* 0x000000c9ca83723e */ /* 0x000fe200000000ff */
[----:B------:R-:W0:Y:S01]  /*16940*/  LDC R195, c[0x0][0x278] ;  /* 0x00009e00ffc37b82 */ /* 0x000e220000000800 */
[----:B------:R-:W-:Y:S01]  /*16950*/  STSM.16.M88.4 [R142], R108 ;  /* 0x0000006c8e007844 */ /* 0x000fe20000000200 */
[----:B------:R-:W-:-:S06]  /*16960*/  F2FP.F16.F32.PACK_AB R130, R53, R52 ;  /* 0x000000343582723e */ /* 0x000fcc00000000ff */
[----:B------:R-:W2:Y:S08]  /*16970*/  LDC R201, c[0x0][0x278] ;  /* 0x00009e00ffc97b82 */ /* 0x000eb00000000800 */
[----:B------:R-:W-:Y:S06]  /*16980*/  BAR.SYNC.DEFER_BLOCKING 0x0 ;  /* 0x0000000000007b1d */ /* 0x000fec0000010000 */
[----:B------:R-:W3:Y:S02]  /*16990*/  LDS.128 R104, [R24] ;  /* 0x0000000018687984 */ /* 0x000ee40000000c00 */
[----:B------:R-:W-:Y:S06]  /*169a0*/  BAR.SYNC.DEFER_BLOCKING 0x0 ;  /* 0x0000000000007b1d */ /* 0x000fec0000010000 */
[----:B------:R-:W-:Y:S02]  /*169b0*/  STSM.16.M88.4 [R142], R112 ;  /* 0x000000708e007844 */ /* 0x000fe40000000200 */
[----:B------:R-:W-:Y:S06]  /*169c0*/  BAR.SYNC.DEFER_BLOCKING 0x0 ;  /* 0x0000000000007b1d */ /* 0x000fec0000010000 */
[----:B------:R-:W3:Y:S02]  /*169d0*/  LDS.128 R108, [R24] ;  /* 0x00000000186c7984 */ /* 0x000ee40000000c00 */
[----:B------:R-:W-:Y:S06]  /*169e0*/  BAR.SYNC.DEFER_BLOCKING 0x0 ;  /* 0x0000000000007b1d */ /* 0x000fec0000010000 */
[----:B------:R0:W-:Y:S02]  /*169f0*/  STSM.16.M88.4 [R142], R128 ;  /* 0x000000808e007844 */ /* 0x0001e40000000200 */
[----:B------:R-:W-:Y:S01]  /*16a00*/  BAR.SYNC.DEFER_BLOCKING 0x0 ;  /* 0x0000000000007b1d */ /* 0x000fe20000010000 */
[----:B------:R-:W-:-:S02]  /*16a10*/  F2FP.F16.F32.PACK_AB R125, R125, R119 ;  /* 0x000000777d7d723e */ /* 0x000fc400000000ff */
[----:B------:R-:W-:-:S03]  /*16a20*/  F2FP.F16.F32.PACK_AB R126, R57, R56 ;  /* 0x00000038397e723e */ /* 0x000fc600000000ff */
[----:B------:R-:W3:Y:S01]  /*16a30*/  LDS.128 R112, [R24] ;  /* 0x0000000018707984 */ /* 0x000ee20000000c00 */
[----:B------:R-:W-:Y:S02]  /*16a40*/  F2FP.F16.F32.PACK_AB R127, R204, R203 ;  /* 0x000000cbcc7f723e */ /* 0x000fe400000000ff */
[----:B------:R-:W-:Y:S01]  /*16a50*/  F2FP.F16.F32.PACK_AB R120, R118, R122 ;  /* 0x0000007a7678723e */ /* 0x000fe200000000ff */
[----:B------:R-:W-:Y:S01]  /*16a60*/  BAR.SYNC.DEFER_BLOCKING 0x0 ;  /* 0x0000000000007b1d */ /* 0x000fe20000010000 */
[----:B------:R-:W-:Y:S02]  /*16a70*/  F2FP.F16.F32.PACK_AB R116, R211, R212 ;  /* 0x000000d4d374723e */ /* 0x000fe400000000ff */
[----:B------:R-:W-:Y:S02]  /*16a80*/  F2FP.F16.F32.PACK_AB R117, R147, R148 ;  /* 0x000000949375723e */ /* 0x000fe400000000ff */
[----:B------:R-:W-:Y:S02]  /*16a90*/  F2FP.F16.F32.PACK_AB R119, R206, R205 ;  /* 0x000000cdce77723e */ /* 0x000fe400000000ff */
[----:B------:R-:W-:-:S02]  /*16aa0*/  F2FP.F16.F32.PACK_AB R121, R144, R146 ;  /* 0x000000929079723e */ /* 0x000fc400000000ff */
[----:B------:R-:W-:Y:S02]  /*16ab0*/  F2FP.F16.F32.PACK_AB R123, R214, R207 ;  /* 0x000000cfd67b723e */ /* 0x000fe400000000ff */
[----:B------:R-:W-:Y:S02]  /*16ac0*/  F2FP.F16.F32.PACK_AB R133, R133, R94 ;  /* 0x0000005e8585723e */ /* 0x000fe400000000ff */
[----:B------:R-:W-:Y:S02]  /*16ad0*/  F2FP.F16.F32.PACK_AB R137, R137, R99 ;  /* 0x000000638989723e */ /* 0x000fe400000000ff */
[----:B------:R-:W-:Y:S02]  /*16ae0*/  F2FP.F16.F32.PACK_AB R145, R145, R95 ;  /* 0x0000005f9191723e */ /* 0x000fe400000000ff */
[----:B------:R-:W-:Y:S02]  /*16af0*/  F2FP.F16.F32.PACK_AB R152, R153, R154 ;  /* 0x0000009a9998723e */ /* 0x000fe400000000ff */
[----:B------:R-:W-:-:S02]  /*16b00*/  F2FP.F16.F32.PACK_AB R150, R85, R84 ;  /* 0x000000545596723e */ /* 0x000fc400000000ff */
[----:B------:R-:W-:Y:S02]  /*16b10*/  F2FP.F16.F32.PACK_AB R151, R227, R226 ;  /* 0x000000e2e397723e */ /* 0x000fe400000000ff */
[----:B------:R-:W-:Y:S01]  /*16b20*/  F2FP.F16.F32.PACK_AB R190, R191, R190 ;  /* 0x000000bebfbe723e */ /* 0x000fe200000000ff */
[----:B------:R-:W-:Y:S01]  /*16b30*/  STSM.16.M88.4 [R142], R124 ;  /* 0x0000007c8e007844 */ /* 0x000fe20000000200 */
[----:B------:R-:W-:Y:S01]  /*16b40*/  F2FP.F16.F32.PACK_AB R118, R61, R60 ;  /* 0x0000003c3d76723e */ /* 0x000fe200000000ff */
[----:B-1----:R-:W-:Y:S01]  /*16b50*/  UIMAD UR8, UR10, UR8, URZ ;  /* 0x000000080a0872a4 */ /* 0x002fe2000f8e023f */
[----:B------:R-:W-:Y:S01]  /*16b60*/  F2FP.F16.F32.PACK_AB R122, R65, R64 ;  /* 0x00000040417a723e */ /* 0x000fe200000000ff */
[----:B------:R-:W-:Y:S01]  /*16b70*/  BAR.SYNC.DEFER_BLOCKING 0x0 ;  /* 0x0000000000007b1d */ /* 0x000fe20000010000 */
[----:B0-----:R-:W-:Y:S02]  /*16b80*/  F2FP.F16.F32.PACK_AB R128, R209, R210 ;  /* 0x000000d2d180723e */ /* 0x001fe400000000ff */
[----:B------:R-:W-:-:S02]  /*16b90*/  F2FP.F16.F32.PACK_AB R129, R132, R136 ;  /* 0x000000888481723e */ /* 0x000fc400000000ff */
[----:B------:R-:W-:Y:S01]  /*16ba0*/  F2FP.F16.F32.PACK_AB R130, R69, R68 ;  /* 0x000000444582723e */ /* 0x000fe200000000ff */
[----:B-----5:R-:W-:Y:S01]  /*16bb0*/  IMAD R3, R243, UR9, RZ ;  /* 0x00000009f3037c24 */ /* 0x020fe2000f8e02ff */
[----:B------:R-:W0:Y:S01]  /*16bc0*/  LDS.128 R124, [R24] ;  /* 0x00000000187c7984 */ /* 0x000e220000000c00 */
[----:B------:R-:W-:Y:S01]  /*16bd0*/  F2FP.F16.F32.PACK_AB R131, R217, R216 ;  /* 0x000000d8d983723e */ /* 0x000fe200000000ff */
[----:B------:R-:W-:Y:S01]  /*16be0*/  IMAD R195, R195, 0x67, RZ ;  /* 0x00000067c3c37824 */ /* 0x000fe200078e02ff */
[----:B------:R-:W-:Y:S01]  /*16bf0*/  F2FP.F16.F32.PACK_AB R147, R224, R223 ;  /* 0x000000dfe093723e */ /* 0x000fe200000000ff */
[----:B------:R-:W-:Y:S01]  /*16c00*/  BAR.SYNC.DEFER_BLOCKING 0x0 ;  /* 0x0000000000007b1d */ /* 0x000fe20000010000 */
[----:B------:R-:W-:Y:S02]  /*16c10*/  F2FP.F16.F32.PACK_AB R148, R149, R155 ;  /* 0x0000009b9594723e */ /* 0x000fe400000000ff */
[----:B------:R-:W-:Y:S02]  /*16c20*/  F2FP.F16.F32.PACK_AB R57, R54, R55 ;  /* 0x000000373639723e */ /* 0x000fe400000000ff */
[----:B------:R-:W-:-:S03]  /*16c30*/  F2FP.F16.F32.PACK_AB R52, R48, R49 ;  /* 0x000000313034723e */ /* 0x000fc600000000ff */
[----:B------:R-:W1:Y:S01]  /*16c40*/  LDC R203, c[0x0][0x278] ;  /* 0x00009e00ffcb7b82 */ /* 0x000e620000000800 */
[----:B------:R-:W-:Y:S02]  /*16c50*/  F2FP.F16.F32.PACK_AB R53, R58, R59 ;  /* 0x0000003b3a35723e */ /* 0x000fe400000000ff */
[----:B------:R-:W-:Y:S01]  /*16c60*/  F2FP.F16.F32.PACK_AB R56, R44, R45 ;  /* 0x0000002d2c38723e */ /* 0x000fe200000000ff */
[----:B--2---:R-:W-:-:S04]  /*16c70*/  IMAD R201, R201, 0x77, RZ ;  /* 0x00000077c9c97824 */ /* 0x004fc800078e02ff */
[----:B------:R-:W2:Y:S01]  /*16c80*/  LDC R205, c[0x0][0x278] ;  /* 0x00009e00ffcd7b82 */ /* 0x000ea20000000800 */
[----:B------:R-:W-:Y:S07]  /*16c90*/  STSM.16.M88.4 [R142], R116 ;  /* 0x000000748e007844 */ /* 0x000fee0000000200 */
[----:B------:R-:W-:Y:S06]  /*16ca0*/  BAR.SYNC.DEFER_BLOCKING 0x0 ;  /* 0x0000000000007b1d */ /* 0x000fec0000010000 */
[----:B------:R-:W5:Y:S02]  /*16cb0*/  LDS.128 R116, [R24] ;  /* 0x0000000018747984 */ /* 0x000f640000000c00 */
[----:B------:R-:W-:Y:S06]  /*16cc0*/  BAR.SYNC.DEFER_BLOCKING 0x0 ;  /* 0x0000000000007b1d */ /* 0x000fec0000010000 */
[----:B------:R-:W-:Y:S02]  /*16cd0*/  STSM.16.M88.4 [R142], R120 ;  /* 0x000000788e007844 */ /* 0x000fe40000000200 */
[----:B------:R-:W-:Y:S06]  /*16ce0*/  BAR.SYNC.DEFER_BLOCKING 0x0 ;  /* 0x0000000000007b1d */ /* 0x000fec0000010000 */
[----:B------:R-:W2:Y:S02]  /*16cf0*/  LDS.128 R120, [R24] ;  /* 0x0000000018787984 */ /* 0x000ea40000000c00 */
[----:B------:R-:W-:Y:S06]  /*16d00*/  BAR.SYNC.DEFER_BLOCKING 0x0 ;  /* 0x0000000000007b1d */ /* 0x000fec0000010000 */
[----:B------:R-:W-:Y:S02]  /*16d10*/  STSM.16.M88.4 [R142], R128 ;  /* 0x000000808e007844 */ /* 0x000fe40000000200 */
[----:B------:R-:W-:Y:S01]  /*16d20*/  BAR.SYNC.DEFER_BLOCKING 0x0 ;  /* 0x0000000000007b1d */ /* 0x000fe20000010000 */
[----:B------:R-:W-:-:S02]  /*16d30*/  F2FP.F16.F32.PACK_AB R132, R134, R135 ;  /* 0x000000878684723e */ /* 0x000fc400000000ff */
[----:B------:R-:W-:-:S03]  /*16d40*/  F2FP.F16.F32.PACK_AB R134, R73, R72 ;  /* 0x000000484986723e */ /* 0x000fc600000000ff */
[----:B------:R-:W2:Y:S01]  /*16d50*/  LDS.128 R128, [R24] ;  /* 0x0000000018807984 */ /* 0x000ea20000000c00 */
[----:B------:R-:W-:Y:S01]  /*16d60*/  F2FP.F16.F32.PACK_AB R135, R219, R218 ;  /* 0x000000dadb87723e */ /* 0x000fe200000000ff */
[----:B------:R-:W-:Y:S06]  /*16d70*/  BAR.SYNC.DEFER_BLOCKING 0x0 ;  /* 0x0000000000007b1d */ /* 0x000fec0000010000 */
[----:B------:R-:W-:Y:S02]  /*16d80*/  STSM.16.M88.4 [R142], R132 ;  /* 0x000000848e007844 */ /* 0x000fe40000000200 */
[----:B------:R-:W-:Y:S01]  /*16d90*/  BAR.SYNC.DEFER_BLOCKING 0x0 ;  /* 0x0000000000007b1d */ /* 0x000fe20000010000 */
[----:B------:R-:W-:-:S02]  /*16da0*/  F2FP.F16.F32.PACK_AB R144, R138, R139 ;  /* 0x0000008b8a90723e */ /* 0x000fc400000000ff */
[----:B------:R-:W-:-:S03]  /*16db0*/  F2FP.F16.F32.PACK_AB R136, R197, R198 ;  /* 0x000000c6c588723e */ /* 0x000fc600000000ff */
[----:B------:R-:W2:Y:S01]  /*16dc0*/  LDS.128 R132, [R24] ;  /* 0x0000000018847984 */ /* 0x000ea20000000c00 */
[----:B------:R-:W-:Y:S02]  /*16dd0*/  F2FP.F16.F32.PACK_AB R138, R77, R76 ;  /* 0x0000004c4d8a723e */ /* 0x000fe400000000ff */
[----:B------:R-:W-:Y:S01]  /*16de0*/  F2FP.F16.F32.PACK_AB R139, R222, R221 ;  /* 0x000000ddde8b723e */ /* 0x000fe200000000ff */
[----:B------:R-:W-:Y:S06]  /*16df0*/  BAR.SYNC.DEFER_BLOCKING 0x0 ;  /* 0x0000000000007b1d */ /* 0x000fec0000010000 */
[----:B------:R-:W-:Y:S02]  /*16e00*/  STSM.16.M88.4 [R142], R136 ;  /* 0x000000888e007844 */ /* 0x000fe40000000200 */
[----:B------:R-:W-:Y:S01]  /*16e10*/  BAR.SYNC.DEFER_BLOCKING 0x0 ;  /* 0x0000000000007b1d */ /* 0x000fe20000010000 */
[----:B------:R-:W-:-:S05]  /*16e20*/  F2FP.F16.F32.PACK_AB R146, R81, R80 ;  /* 0x000000505192723e */ /* 0x000fca00000000ff */
[----:B------:R-:W2:Y:S02]  /*16e30*/  LDS.128 R136, [R24] ;  /* 0x0000000018887984 */ /* 0x000ea40000000c00 */
[----:B------:R-:W-:Y:S06]  /*16e40*/  BAR.SYNC.DEFER_BLOCKING 0x0 ;  /* 0x0000000000007b1d */ /* 0x000fec0000010000 */
[----:B------:R3:W-:Y:S01]  /*16e50*/  STSM.16.M88.4 [R142], R144 ;  /* 0x000000908e007844 */ /* 0x0007e20000000200 */
[----:B------:R-:W-:Y:S01]  /*16e60*/  F2FP.F16.F32.PACK_AB R153, R86, R87 ;  /* 0x000000575699723e */ /* 0x000fe200000000ff */
[----:B------:R-:W-:Y:S01]  /*16e70*/  BAR.SYNC.DEFER_BLOCKING 0x0 ;  /* 0x0000000000007b1d */ /* 0x000fe20000010000 */
[----:B------:R-:W-:-:S02]  /*16e80*/  F2FP.F16.F32.PACK_AB R149, R90, R91 ;  /* 0x0000005b5a95723e */ /* 0x000fc400000000ff */
[----:B------:R-:W-:Y:S02]  /*16e90*/  F2FP.F16.F32.PACK_AB R154, R89, R88 ;  /* 0x00000058599a723e */ /* 0x000fe400000000ff */
[----:B------:R-:W-:Y:S02]  /*16ea0*/  F2FP.F16.F32.PACK_AB R155, R230, R229 ;  /* 0x000000e5e69b723e */ /* 0x000fe400000000ff */
[----:B------:R-:W-:Y:S02]  /*16eb0*/  F2FP.F16.F32.PACK_AB R81, R78, R79 ;  /* 0x0000004f4e51723e */ /* 0x000fe400000000ff */
[----:B------:R-:W-:Y:S02]  /*16ec0*/  F2FP.F16.F32.PACK_AB R76, R182, R183 ;  /* 0x000000b7b64c723e */ /* 0x000fe400000000ff */
[----:B------:R-:W-:Y:S01]  /*16ed0*/  F2FP.F16.F32.PACK_AB R77, R82, R83 ;  /* 0x00000053524d723e */ /* 0x000fe200000000ff */
[----:B---3--:R-:W3:Y:S01]  /*16ee0*/  LDC.64 R144, c[0x0][0x228] ;  /* 0x00008a00ff907b82 */ /* 0x008ee20000000a00 */
[----:B------:R-:W2:Y:S01]  /*16ef0*/  LDS.128 R84, [R24] ;  /* 0x0000000018547984 */ /* 0x000ea20000000c00 */
[----:B------:R-:W-:-:S02]  /*16f00*/  F2FP.F16.F32.PACK_AB R78, R93, R92 ;  /* 0x0000005c5d4e723e */ /* 0x000fc400000000ff */
[----:B------:R-:W-:-:S04]  /*16f10*/  F2FP.F16.F32.PACK_AB R68, R174, R175 ;  /* 0x000000afae44723e */ /* 0x000fc800000000ff */
[----:B------:R-:W-:Y:S01]  /*16f20*/  BAR.SYNC.DEFER_BLOCKING 0x0 ;  /* 0x0000000000007b1d */ /* 0x000fe20000010000 */
[----:B------:R-:W-:Y:S02]  /*16f30*/  F2FP.F16.F32.PACK_AB R79, R232, R231 ;  /* 0x000000e7e84f723e */ /* 0x000fe400000000ff */
[----:B------:R-:W-:Y:S02]  /*16f40*/  F2FP.F16.F32.PACK_AB R80, R180, R181 ;  /* 0x000000b5b450723e */ /* 0x000fe400000000ff */
[----:B------:R-:W-:Y:S02]  /*16f50*/  F2FP.F16.F32.PACK_AB R82, R97, R96 ;  /* 0x000000606152723e */ /* 0x000fe400000000ff */
[----:B------:R-:W-:Y:S02]  /*16f60*/  F2FP.F16.F32.PACK_AB R69, R74, R75 ;  /* 0x0000004b4a45723e */ /* 0x000fe400000000ff */
[----:B------:R-:W-:Y:S02]  /*16f70*/  F2FP.F16.F32.PACK_AB R65, R62, R63 ;  /* 0x0000003f3e41723e */ /* 0x000fe400000000ff */
[----:B------:R-:W-:-:S02]  /*16f80*/  F2FP.F16.F32.PACK_AB R60, R162, R163 ;  /* 0x000000a3a23c723e */ /* 0x000fc400000000ff */
[----:B------:R-:W-:Y:S02]  /*16f90*/  F2FP.F16.F32.PACK_AB R61, R66, R67 ;  /* 0x00000043423d723e */ /* 0x000fe400000000ff */
[----:B------:R-:W-:Y:S02]  /*16fa0*/  F2FP.F16.F32.PACK_AB R64, R98, R161 ;  /* 0x000000a16240723e */ /* 0x000fe400000000ff */
[----:B----4-:R-:W-:Y:S02]  /*16fb0*/  F2FP.F16.F32.PACK_AB R99, R189, R220 ;  /* 0x000000dcbd63723e */ /* 0x010fe400000000ff */
[----:B------:R-:W-:Y:S01]  /*16fc0*/  F2FP.F16.F32.PACK_AB R191, R7, R6 ;  /* 0x0000000607bf723e */ /* 0x000fe200000000ff */
[----:B------:R-:W-:Y:S01]  /*16fd0*/  USHF.L.U32 UR9, UR8, 0x1, URZ ;  /* 0x0000000108097899 */ /* 0x000fe2000800063f */
[----:B------:R-:W-:Y:S01]  /*16fe0*/  F2FP.F16.F32.PACK_AB R83, R234, R233 ;  /* 0x000000e9ea53723e */ /* 0x000fe200000000ff */
[----:B------:R-:W4:Y:S01]  /*16ff0*/  LDC R161, c[0x0][0x278] ;  /* 0x00009e00ffa17b82 */ /* 0x000f220000000800 */
[----:B------:R0:W-:Y:S07]  /*17000*/  STSM.16.M88.4 [R142], R148 ;  /* 0x000000948e007844 */ /* 0x0001ee0000000200 */
[----:B------:R-:W-:Y:S01]  /*17010*/  BAR.SYNC.DEFER_BLOCKING 0x0 ;  /* 0x0000000000007b1d */ /* 0x000fe20000010000 */
[----:B------:R-:W-:-:S02]  /*17020*/  F2FP.F16.F32.PACK_AB R73, R70, R71 ;  /* 0x000000474649723e */ /* 0x000fc400000000ff */
[----:B------:R-:W-:Y:S02]  /*17030*/  F2FP.F16.F32.PACK_AB R72, R172, R173 ;  /* 0x000000adac48723e */ /* 0x000fe400000000ff */
[----:B------:R-:W-:-:S03]  /*17040*/  F2FP.F16.F32.PACK_AB R74, R159, R158 ;  /* 0x0000009e9f4a723e */ /* 0x000fc600000000ff */
[----:B------:R-:W1:Y:S01]  /*17050*/  LDC R163, c[0x0][0x278] ;  /* 0x00009e00ffa37b82 */ /* 0x000e620000000800 */
[----:B------:R-:W-:Y:S02]  /*17060*/  F2FP.F16.F32.PACK_AB R75, R238, R237 ;  /* 0x000000edee4b723e */ /* 0x000fe400000000ff */
[----:B------:R-:W-:Y:S02]  /*17070*/  F2FP.F16.F32.PACK_AB R62, R164, R160 ;  /* 0x000000a0a43e723e */ /* 0x000fe400000000ff */
[----:B------:R-:W-:Y:S02]  /*17080*/  F2FP.F16.F32.PACK_AB R63, R240, R239 ;  /* 0x000000eff03f723e */ /* 0x000fe400000000ff */
[----:B------:R-:W-:Y:S01]  /*17090*/  F2FP.F16.F32.PACK_AB R66, R166, R165 ;  /* 0x000000a5a642723e */ /* 0x000fe200000000ff */
[----:B0-----:R-:W0:Y:S01]  /*170a0*/  LDC R148, c[0x0][0x278] ;  /* 0x00009e00ff947b82 */ /* 0x001e220000000800 */
[----:B------:R-:W-:Y:S02]  /*170b0*/  F2FP.F16.F32.PACK_AB R67, R242, R241 ;  /* 0x000000f1f243723e */ /* 0x000fe400000000ff */
[----:B------:R-:W-:-:S02]  /*170c0*/  F2FP.F16.F32.PACK_AB R54, R168, R167 ;  /* 0x000000a7a836723e */ /* 0x000fc400000000ff */
[----:B------:R-:W-:Y:S02]  /*170d0*/  F2FP.F16.F32.PACK_AB R55, R245, R244 ;  /* 0x000000f4f537723e */ /* 0x000fe400000000ff */
[----:B------:R-:W-:Y:S01]  /*170e0*/  F2FP.F16.F32.PACK_AB R58, R170, R169 ;  /* 0x000000a9aa3a723e */ /* 0x000fe200000000ff */
[----:B------:R-:W5:Y:S01]  /*170f0*/  LDC R149, c[0x0][0x278] ;  /* 0x00009e00ff957b82 */ /* 0x000f620000000800 */
[----:B------:R-:W2:Y:S07]  /*17100*/  LDS.128 R88, [R24] ;  /* 0x0000000018587984 */ /* 0x000eae0000000c00 */
[----:B------:R-:W-:Y:S01]  /*17110*/  BAR.SYNC.DEFER_BLOCKING 0x0 ;  /* 0x0000000000007b1d */ /* 0x000fe20000010000 */
[----:B------:R-:W-:-:S02]  /*17120*/  F2FP.F16.F32.PACK_AB R70, R157, R156 ;  /* 0x0000009c9d46723e */ /* 0x000fc400000000ff */
[----:B------:R-:W-:Y:S02]  /*17130*/  F2FP.F16.F32.PACK_AB R71, R236, R235 ;  /* 0x000000ebec47723e */ /* 0x000fe400000000ff */
[----:B------:R-:W-:-:S03]  /*17140*/  F2FP.F16.F32.PACK_AB R59, R247, R246 ;  /* 0x000000f6f73b723e */ /* 0x000fc600000000ff */
[----:B------:R-:W3:Y:S01]  /*17150*/  LDC R151, c[0x0][0x278] ;  /* 0x00009e00ff977b82 */ /* 0x000ee20000000800 */
[----:B------:R-:W-:Y:S02]  /*17160*/  F2FP.F16.F32.PACK_AB R44, R40, R41 ;  /* 0x00000029282c723e */ /* 0x000fe400000000ff */
[----:B------:R-:W-:Y:S02]  /*17170*/  F2FP.F16.F32.PACK_AB R49, R46, R47 ;  /* 0x0000002f2e31723e */ /* 0x000fe400000000ff */
[----:B------:R-:W-:Y:S02]  /*17180*/  F2FP.F16.F32.PACK_AB R45, R50, R51 ;  /* 0x00000033322d723e */ /* 0x000fe400000000ff */
[----:B------:R-:W-:Y:S01]  /*17190*/  F2FP.F16.F32.PACK_AB R48, R36, R37 ;  /* 0x000000252430723e */ /* 0x000fe200000000ff */
[----:B------:R-:W4:Y:S01]  /*171a0*/  LDC R159, c[0x0][0x278] ;  /* 0x00009e00ff9f7b82 */ /* 0x000f220000000800 */
[----:B------:R-:W-:Y:S02]  /*171b0*/  F2FP.F16.F32.PACK_AB R97, R28, R29 ;  /* 0x0000001d1c61723e */ /* 0x000fe400000000ff */
[----:B------:R-:W-:-:S02]  /*171c0*/  F2FP.F16.F32.PACK_AB R96, R22, R25 ;  /* 0x000000191660723e */ /* 0x000fc400000000ff */
[----:B------:R-:W-:Y:S02]  /*171d0*/  F2FP.F16.F32.PACK_AB R98, R188, R187 ;  /* 0x000000bbbc62723e */ /* 0x000fe400000000ff */
[----:B------:R-:W-:Y:S01]  /*171e0*/  F2FP.F16.F32.PACK_AB R189, R140, R23 ;  /* 0x000000178cbd723e */ /* 0x000fe200000000ff */
[----:B------:R-:W2:Y:S01]  /*171f0*/  LDC R25, c[0x0][0x278] ;  /* 0x00009e00ff197b82 */ /* 0x000ea20000000800 */
[----:B------:R1:W-:Y:S07]  /*17200*/  STSM.16.M88.4 [R142], R152 ;  /* 0x000000988e007844 */ /* 0x0003ee0000000200 */
[----:B------:R-:W-:Y:S01]  /*17210*/  BAR.SYNC.DEFER_BLOCKING 0x0 ;  /* 0x0000000000007b1d */ /* 0x000fe20000010000 */
[----:B------:R-:W-:-:S02]  /*17220*/  F2FP.F16.F32.PACK_AB R41, R42, R43 ;  /* 0x0000002b2a29723e */ /* 0x000fc400000000ff */
[----:B------:R-:W-:Y:S02]  /*17230*/  F2FP.F16.F32.PACK_AB R46, R176, R171 ;  /* 0x000000abb02e723e */ /* 0x000fe400000000ff */
[----:B------:R-:W-:-:S03]  /*17240*/  F2FP.F16.F32.PACK_AB R47, R249, R248 ;  /* 0x000000f8f92f723e */ /* 0x000fc600000000ff */
[----:B------:R-:W0:Y:S01]  /*17250*/  LDC R165, c[0x0][0x278] ;  /* 0x00009e00ffa57b82 */ /* 0x000e220000000800 */
[----:B------:R-:W-:Y:S02]  /*17260*/  F2FP.F16.F32.PACK_AB R50, R178, R177 ;  /* 0x000000b1b232723e */ /* 0x000fe400000000ff */
[----:B------:R-:W-:Y:S02]  /*17270*/  F2FP.F16.F32.PACK_AB R51, R251, R250 ;  /* 0x000000fafb33723e */ /* 0x000fe400000000ff */
[----:B------:R-:W-:Y:S02]  /*17280*/  F2FP.F16.F32.PACK_AB R40, R30, R31 ;  /* 0x0000001f1e28723e */ /* 0x000fe400000000ff */
[----:B------:R-:W-:Y:S01]  /*17290*/  F2FP.F16.F32.PACK_AB R37, R38, R39 ;  /* 0x000000272625723e */ /* 0x000fe200000000ff */
[----:B-1----:R-:W1:Y:S01]  /*172a0*/  LDC R155, c[0x0][0x278] ;  /* 0x00009e00ff9b7b82 */ /* 0x002e620000000800 */
[----:B------:R-:W-:Y:S02]  /*172b0*/  F2FP.F16.F32.PACK_AB R36, R26, R27 ;  /* 0x0000001b1a24723e */ /* 0x000fe400000000ff */
[----:B------:R-:W-:-:S02]  /*172c0*/  F2FP.F16.F32.PACK_AB R188, R20, R21 ;  /* 0x0000001514bc723e */ /* 0x000fc400000000ff */
[----:B------:R-:W-:-:S03]  /*172d0*/  F2FP.F16.F32.PACK_AB R146, R193, R192 ;  /* 0x000000c0c192723e */ /* 0x000fc600000000ff */
[----:B------:R-:W5:Y:S01]  /*172e0*/  LDC R153, c[0x0][0x278] ;  /* 0x00009e00ff997b82 */ /* 0x000f620000000800 */
[----:B------:R-:W1:Y:S07]  /*172f0*/  LDS.128 R92, [R24] ;  /* 0x00000000185c7984 */ /* 0x000e6e0000000c00 */
[----:B------:R-:W-:Y:S01]  /*17300*/  BAR.SYNC.DEFER_BLOCKING 0x0 ;  /* 0x0000000000007b1d */ /* 0x000fe20000010000 */
[----:B------:R-:W-:Y:S02]  /*17310*/  F2FP.F16.F32.PACK_AB R43, R4, R252 ;  /* 0x000000fc042b723e */ /* 0x000fe400000000ff */
[----:B------:R-:W-:Y:S01]  /*17320*/  F2FP.F16.F32.PACK_AB R42, R184, R179 ;  /* 0x000000b3b82a723e */ /* 0x000fe200000000ff */
[----:B---3--:R-:W-:-:S02]  /*17330*/  IMAD R151, R151, 0x14, RZ ;  /* 0x0000001497977824 */ /* 0x008fc400078e02ff */
[----:B----4-:R-:W-:Y:S02]  /*17340*/  IMAD R159, R159, 0x1a, RZ ;  /* 0x0000001a9f9f7824 */ /* 0x010fe400078e02ff */
[----:B------:R-:W3:Y:S01]  /*17350*/  LDC R157, c[0x0][0x278] ;  /* 0x00009e00ff9d7b82 */ /* 0x000ee20000000800 */
[----:B------:R-:W4:Y:S01]  /*17360*/  LDL.LU R4, [R1+0x544] ;  /* 0x0005440001047983 */ /* 0x000f220000300800 */
[----:B------:R-:W-:Y:S02]  /*17370*/  IMAD R161, R161, 0x1c, RZ ;  /* 0x0000001ca1a17824 */ /* 0x000fe400078e02ff */
[----:B0-----:R-:W-:Y:S02]  /*17380*/  IMAD R165, R165, 0x1e, RZ ;  /* 0x0000001ea5a57824 */ /* 0x001fe400078e02ff */
[----:B------:R-:W-:Y:S02]  /*17390*/  IMAD R163, R163, 0x42, RZ ;  /* 0x00000042a3a37824 */ /* 0x000fe400078e02ff */
[----:B------:R-:W0:Y:S08]  /*173a0*/  LDC R171, c[0x0][0x278] ;  /* 0x00009e00ffab7b82 */ /* 0x000e300000000800 */
[----:B------:R-:W2:Y:S01]  /*173b0*/  LDC R173, c[0x0][0x278] ;  /* 0x00009e00ffad7b82 */ /* 0x000ea20000000800 */
[----:B------:R-:W-:Y:S07]  /*173c0*/  STSM.16.M88.4 [R142], R76 ;  /* 0x0000004c8e007844 */ /* 0x000fee0000000200 */
[----:B------:R-:W-:Y:S08]  /*173d0*/  BAR.SYNC.DEFER_BLOCKING 0x0 ;  /* 0x0000000000007b1d */ /* 0x000ff00000010000 */
[----:B------:R-:W1:Y:S08]  /*173e0*/  LDC R175, c[0x0][0x278] ;  /* 0x00009e00ffaf7b82 */ /* 0x000e700000000800 */
[----:B------:R-:W1:Y:S08]  /*173f0*/  LDC R177, c[0x0][0x278] ;  /* 0x00009e00ffb17b82 */ /* 0x000e700000000800 */
[----:B------:R-:W1:Y:S01]  /*17400*/  LDC R183, c[0x0][0x278] ;  /* 0x00009e00ffb77b82 */ /* 0x000e620000000800 */
[----:B------:R-:W1:Y:S07]  /*17410*/  LDS.128 R76, [R24] ;  /* 0x00000000184c7984 */ /* 0x000e6e0000000c00 */
[----:B------:R-:W-:Y:S06]  /*17420*/  BAR.SYNC.DEFER_BLOCKING 0x0 ;  /* 0x0000000000007b1d */ /* 0x000fec0000010000 */
[----:B------:R-:W-:Y:S02]  /*17430*/  STSM.16.M88.4 [R142], R80 ;  /* 0x000000508e007844 */ /* 0x000fe40000000200 */
[----:B------:R-:W-:Y:S06]  /*17440*/  BAR.SYNC.DEFER_BLOCKING 0x0 ;  /* 0x0000000000007b1d */ /* 0x000fec0000010000 */
[----:B------:R-:W1:Y:S02]  /*17450*/  LDS.128 R80, [R24] ;  /* 0x0000000018507984 */ /* 0x000e640000000c00 */
        /* <DEDUP_REMOVED lines=34> */
[----:B------:R-:W-:Y:S01]  /*17680*/  BAR.SYNC.DEFER_BLOCKING 0x0 ;  /* 0x0000000000007b1d */ /* 0x000fe20000010000 */
[----:B------:R-:W-:-:S02]  /*17690*/  F2FP.F16.F32.PACK_AB R38, R186, R185 ;  /* 0x000000b9ba26723e */ /* 0x000fc400000000ff */
[----:B------:R-:W-:Y:S02]  /*176a0*/  F2FP.F16.F32.PACK_AB R39, R213, R215 ;  /* 0x000000d7d527723e */ /* 0x000fe400000000ff */
[----:B------:R-:W-:Y:S02]  /*176b0*/  SHF.L.U32 R27, R3, 0x1, RZ ;  /* 0x00000001031b7819 */ /* 0x000fe400000006ff */
[----:B----4-:R-:W-:Y:S01]  /*176c0*/  F2FP.F16.F32.PACK_AB R147, R4, R0 ;  /* 0x000000000493723e */ /* 0x010fe200000000ff */
[----:B-----5:R-:W-:Y:S01]  /*176d0*/  IMAD R153, R153, 0x16, RZ ;  /* 0x0000001699997824 */ /* 0x020fe200078e02ff */
[----:B------:R-:W4:Y:S01]  /*176e0*/  LDS.128 R40, [R24] ;  /* 0x0000000018287984 */ /* 0x000f220000000c00 */
[----:B------:R-:W-:Y:S01]  /*176f0*/  BAR.SYNC.DEFER_BLOCKING 0x0 ;  /* 0x0000000000007b1d */ /* 0x000fe20000010000 */
[----:B---3--:R-:W-:Y:S02]  /*17700*/  IMAD R157, R157, 0x2e, RZ ;  /* 0x0000002e9d9d7824 */ /* 0x008fe400078e02ff */
[----:B0-----:R-:W-:-:S02]  /*17710*/  IMAD R171, R171, 0x4a, RZ ;  /* 0x0000004aabab7824 */ /* 0x001fc400078e02ff */
[----:B--2---:R-:W-:Y:S01]  /*17720*/  IMAD R173, R173, 0x3f, RZ ;  /* 0x0000003fadad7824 */ /* 0x004fe200078e02ff */
[----:B-1----:R-:W-:Y:S01]  /*17730*/  SHF.L.U32 R175, R175, 0x6, RZ ;  /* 0x00000006afaf7819 */ /* 0x002fe200000006ff */
[----:B------:R-:W-:Y:S01]  /*17740*/  IMAD R183, R183, 0x51, RZ ;  /* 0x00000051b7b77824 */ /* 0x000fe200078e02ff */
[----:B------:R-:W2:Y:S01]  /*17750*/  LDL.LU R213, [R1+0x540] ;  /* 0x0005400001d57983 */ /* 0x000ea20000300800 */
[----:B------:R-:W-:-:S03]  /*17760*/  IADD3 R26, P3, P5, R27, UR9, R144 ;  /* 0x000000091b1a7c10 */ /* 0x000fc6000fd7e090 */
[----:B------:R0:W-:Y:S01]  /*17770*/  STSM.16.M88.4 [R142], R36 ;  /* 0x000000248e007844 */ /* 0x0001e20000000200 */
[----:B------:R-:W-:Y:S01]  /*17780*/  BAR.SYNC.DEFER_BLOCKING 0x0 ;  /* 0x0000000000007b1d */ /* 0x000fe20000010000 */
[----:B------:R-:W-:-:S05]  /*17790*/  IMAD R203, R203, 0x79, RZ ;  /* 0x00000079cbcb7824 */ /* 0x000fca00078e02ff */
[----:B------:R-:W3:Y:S01]  /*177a0*/  LDL.LU R215, [R1+0x53c] ;  /* 0x00053c0001d77983 */ /* 0x000ee20000300800 */
[----:B------:R-:W-:Y:S01]  /*177b0*/  UIMAD.WIDE UR8, UR8, 0x2, URZ ;  /* 0x00000002080878a5 */ /* 0x000fe2000f8e023f */
[----:B0-----:R-:W-:Y:S01]  /*177c0*/  IMAD.HI R36, R3, 0x2, RZ ;  /* 0x0000000203247827 */ /* 0x001fe200078e02ff */
[----:B------:R-:W-:Y:S01]  /*177d0*/  F2FP.F16.F32.PACK_AB R144, R2, R5 ;  /* 0x000000050290723e */ /* 0x000fe200000000ff */
[----:B------:R-:W5:Y:S04]  /*177e0*/  LDL.LU R220, [R1+0x538] ;  /* 0x0005380001dc7983 */ /* 0x000f680000300800 */
[----:B------:R-:W-:Y:S01]  /*177f0*/  ULDC UR8, c[0x0][0x27c] ;  /* 0x00009f0000087ab9 */ /* 0x000fe20000000800 */
[----:B------:R-:W0:Y:S01]  /*17800*/  LDS.128 R28, [R24] ;  /* 0x00000000181c7984 */ /* 0x000e220000000c00 */
[----:B------:R-:W-:Y:S01]  /*17810*/  BAR.SYNC.DEFER_BLOCKING 0x0 ;  /* 0x0000000000007b1d */ /* 0x000fe20000010000 */
[----:B------:R-:W-:-:S02]  /*17820*/  IADD3.X R27, R36, UR9, R145, P3, P5 ;  /* 0x00000009241b7c10 */ /* 0x000fc40009fea491 */
[----:B------:R-:W-:-:S03]  /*17830*/  SHF.L.U32 R5, R148, 0x1, RZ ;  /* 0x0000000194057819 */ /* 0x000fc600000006ff */
[----:B------:R-:W2:Y:S04]  /*17840*/  LDL.LU R7, [R1+0x534] ;  /* 0x0005340001077983 */ /* 0x000ea80000300800 */
[----:B------:R1:W-:Y:S01]  /*17850*/  STSM.16.M88.4 [R142], R96 ;  /* 0x000000608e007844 */ /* 0x0003e20000000200 */
[----:B------:R-:W-:Y:S01]  /*17860*/  BAR.SYNC.DEFER_BLOCKING 0x0 ;  /* 0x0000000000007b1d */ /* 0x000fe20000010000 */
[----:B------:R-:W-:Y:S02]  /*17870*/  F2FP.F16.F32.PACK_AB R145, R143, R141 ;  /* 0x0000008d8f91723e */ /* 0x000fe400000000ff */
[----:B------:R-:W-:-:S03]  /*17880*/  IADD3 R2, P3, R5, R26, RZ ;  /* 0x0000001a05027210 */ /* 0x000fc60007f7e0ff */
[----:B------:R-:W2:Y:S02]  /*17890*/  LDL.LU R6, [R1+0x530] ;  /* 0x0005300001067983 */ /* 0x000ea40000300800 */
[----:B-1----:R-:W1:Y:S02]  /*178a0*/  LDC R97, c[0x0][0x278] ;  /* 0x00009e00ff617b82 */ /* 0x002e640000000800 */
[----:B------:R-:W0:Y:S06]  /*178b0*/  LDS.128 R20, [R24] ;  /* 0x0000000018147984 */ /* 0x000e2c0000000c00 */
[----:B------:R-:W-:Y:S01]  /*178c0*/  BAR.SYNC.DEFER_BLOCKING 0x0 ;  /* 0x0000000000007b1d */ /* 0x000fe20000010000 */
[----:B------:R-:W-:Y:S01]  /*178d0*/  IMAD R143, R148, 0x6, RZ ;  /* 0x00000006948f7824 */ /* 0x000fe200078e02ff */
[----:B------:R-:W-:-:S02]  /*178e0*/  LEA.HI.X.SX32 R3, R25, R27, 0x1, P3 ;  /* 0x0000001b19037211 */ /* 0x000fc400018f0eff */
[----:B------:R-:W-:Y:S02]  /*178f0*/  PRMT R99, R12, 0x7632, R99 ;  /* 0x000076320c637816 */ /* 0x000fe40000000063 */
[C---:B------:R-:W-:Y:S01]  /*17900*/  SHF.L.U32 R141, R148.reuse, 0x2, RZ ;  /* 0x00000002948d7819 */ /* 0x040fe200000006ff */
[----:B------:R-:W2:Y:S04]  /*17910*/  LDL.LU R4, [R1+0x52c] ;  /* 0x00052c0001047983 */ /* 0x000ea80000300800 */
[----:B------:R4:W-:Y:S01]  /*17920*/  STSM.16.M88.4 [R142], R188 ;  /* 0x000000bc8e007844 */ /* 0x0009e20000000200 */
[----:B------:R-:W-:Y:S01]  /*17930*/  BAR.SYNC.DEFER_BLOCKING 0x0 ;  /* 0x0000000000007b1d */ /* 0x000fe20000010000 */
[----:B------:R-:W-:Y:S01]  /*17940*/  IMAD R25, R148, 0x3, RZ ;  /* 0x0000000394197824 */ /* 0x000fe200078e02ff */
[----:B------:R-:W-:-:S02]  /*17950*/  LEA R96, P3, R149, R26, 0x2 ;  /* 0x0000001a95607211 */ /* 0x000fc400078610ff */
[-C--:B------:R-:W-:Y:S02]  /*17960*/  IADD3 R98, P5, R143, R26.reuse, RZ ;  /* 0x0000001a8f627210 */ /* 0x080fe40007fbe0ff */
[----:B-1----:R-:W-:Y:S01]  /*17970*/  LEA R140, P6, R97, R26, 0x3 ;  /* 0x0000001a618c7211 */ /* 0x002fe200078c18ff */
[----:B------:R-:W2:Y:S01]  /*17980*/  LDL.LU R0, [R1+0x528] ;  /* 0x0005280001007983 */ /* 0x000ea20000300800 */
[----:B----4-:R-:W1:Y:S03]  /*17990*/  LDC R191, c[0x0][0x278] ;  /* 0x00009e00ffbf7b82 */ /* 0x010e660000000800 */
[----:B------:R-:W4:Y:S05]  /*179a0*/  LDS.128 R36, [R24] ;  /* 0x0000000018247984 */ /* 0x000f2a0000000c00 */
[----:B------:R-:W-:Y:S06]  /*179b0*/  BAR.SYNC.DEFER_BLOCKING 0x0 ;  /* 0x0000000000007b1d */ /* 0x000fec0000010000 */
[----:B------:R0:W-:Y:S02]  /*179c0*/  STSM.16.M88.4 [R142], R144 ;  /* 0x000000908e007844 */ /* 0x0001e40000000200 */
[----:B------:R-:W-:Y:S01]  /*179d0*/  BAR.SYNC.DEFER_BLOCKING 0x0 ;  /* 0x0000000000007b1d */ /* 0x000fe20000010000 */
[----:B------:R-:W-:-:S02]  /*179e0*/  LEA.HI.X.SX32 R97, R5, R27, 0x1, P3 ;  /* 0x0000001b05617211 */ /* 0x000fc400018f0eff */
[----:B------:R-:W-:Y:S01]  /*179f0*/  PRMT R5, R13, 0x7632, R5 ;  /* 0x000076320d057816 */ /* 0x000fe20000000005 */
[----:B------:R-:W-:-:S04]  /*17a00*/  IMAD R149, R148, 0xe, RZ ;  /* 0x0000000e94957824 */ /* 0x000fc800078e02ff */
[----:B0-----:R-:W0:Y:S01]  /*17a10*/  LDC R142, c[0x0][0x278] ;  /* 0x00009e00ff8e7b82 */ /* 0x001e220000000800 */
[C---:B------:R-:W-:Y:S01]  /*17a20*/  IMAD R145, R148.reuse, 0xa, RZ ;  /* 0x0000000a94917824 */ /* 0x040fe200078e02ff */
[----:B------:R-:W-:Y:S01]  /*17a30*/  LEA.HI.X.SX32 R141, R141, R27, 0x1, P6 ;  /* 0x0000001b8d8d7211 */ /* 0x000fe200030f0eff */
[----:B------:R-:W-:Y:S01]  /*17a40*/  IMAD R147, R148, 0xc, RZ ;  /* 0x0000000c94937824 */ /* 0x000fe200078e02ff */
[----:B------:R-:W-:-:S04]  /*17a50*/  PRMT R144, R17, 0x7632, R144 ;  /* 0x0000763211907816 */ /* 0x000fc80000000090 */
[----:B------:R-:W4:Y:S01]  /*17a60*/  LDC R146, c[0x0][0x278] ;  /* 0x00009e00ff927b82 */ /* 0x000f220000000800 */
[----:B------:R-:W-:Y:S04]  /*17a70*/  STG.E.U16 desc[UR6][R26.64], R12 ;  /* 0x0000000c1a007986 */ /* 0x000fe8000c101506 */
[----:B------:R1:W-:Y:S04]  /*17a80*/  STG.E.U16 desc[UR6][R2.64], R99 ;  /* 0x0000006302007986 */ /* 0x0003e8000c101506 */
[----:B------:R1:W-:Y:S02]  /*17a90*/  STG.E.U16 desc[UR6][R96.64], R13 ;  /* 0x0000000d60007986 */ /* 0x0003e4000c101506 */
[----:B-1----:R-:W-:Y:S01]  /*17aa0*/  LEA.HI.X.SX32 R99, R25, R27, 0x1, P5 ;  /* 0x0000001b19637211 */ /* 0x002fe200028f0eff */
[----:B------:R-:W-:Y:S01]  /*17ab0*/  IMAD R3, R148, 0x5, RZ ;  /* 0x0000000594037824 */ /* 0x000fe200078e02ff */
[----:B------:R-:W-:-:S03]  /*17ac0*/  IADD3 R2, P5, R145, R26, RZ ;  /* 0x0000001a91027210 */ /* 0x000fc60007fbe0ff */
[----:B------:R1:W-:Y:S01]  /*17ad0*/  STG.E.U16 desc[UR6][R98.64], R5 ;  /* 0x0000000562007986 */ /* 0x0003e2000c101506 */
[----:B------:R-:W-:Y:S02]  /*17ae0*/  PRMT R97, R14, 0x7632, R97 ;  /* 0x000076320e617816 */ /* 0x000fe40000000061 */
[----:B------:R-:W-:Y:S02]  /*17af0*/  LEA.HI.X.SX32 R3, R3, R27, 0x1, P5 ;  /* 0x0000001b03037211 */ /* 0x000fe400028f0eff */
[-C--:B------:R-:W-:Y:S02]  /*17b00*/  IADD3 R12, P3, R147, R26.reuse, RZ ;  /* 0x0000001a930c7210 */ /* 0x080fe40007f7e0ff */
[-C--:B------:R-:W-:Y:S02]  /*17b10*/  IADD3 R96, P5, R149, R26.reuse, RZ ;  /* 0x0000001a95607210 */ /* 0x080fe40007fbe0ff */
[----:B-1----:R-:W-:Y:S02]  /*17b20*/  LEA R98, P6, R155, R26, 0x4 ;  /* 0x0000001a9b627211 */ /* 0x002fe400078c20ff */
[----:B------:R-:W1:Y:S01]  /*17b30*/  LDC R155, c[0x0][0x278] ;  /* 0x00009e00ff9b7b82 */ /* 0x000e620000000800 */
[C---:B------:R-:W-:Y:S01]  /*17b40*/  LEA R5, R148.reuse, -R148, 0x3 ;  /* 0x8000009494057211 */ /* 0x040fe200078e18ff */
[----:B------:R0:W-:Y:S01]  /*17b50*/  STG.E.U16 desc[UR6][R140.64], R14 ;  /* 0x0000000e8c007986 */ /* 0x0001e2000c101506 */
[----:B------:R-:W-:-:S02]  /*17b60*/  SHF.L.U32 R25, R148, 0x3, RZ ;  /* 0x0000000394197819 */ /* 0x000fc400000006ff */
[-C--:B------:R-:W-:Y:S01]  /*17b70*/  LEA.HI.X.SX32 R13, R143, R27.reuse, 0x1, P3 ;  /* 0x0000001b8f0d7211 */ /* 0x080fe200018f0eff */
[----:B------:R4:W-:Y:S01]  /*17b80*/  STG.E.U16 desc[UR6][R2.64], R97 ;  /* 0x0000006102007986 */ /* 0x0009e2000c101506 */
[----:B------:R-:W-:Y:S01]  /*17b90*/  LEA.HI.X.SX32 R99, R25, R27, 0x1, P6 ;  /* 0x0000001b19637211 */ /* 0x000fe200030f0eff */
[----:B------:R-:W1:Y:S02]  /*17ba0*/  LDC R143, c[0x0][0x278] ;  /* 0x00009e00ff8f7b82 */ /* 0x000e640000000800 */
[----:B------:R-:W-:Y:S01]  /*17bb0*/  STG.E.U16 desc[UR6][R12.64], R15 ;  /* 0x0000000f0c007986 */ /* 0x000fe2000c101506 */
[----:B0-----:R-:W-:Y:S01]  /*17bc0*/  PRMT R140, R16, 0x7632, R140 ;  /* 0x00007632108c7816 */ /* 0x001fe2000000008c */
[----:B------:R-:W-:-:S04]  /*17bd0*/  IMAD R141, R142, 0x12, RZ ;  /* 0x000000128e8d7824 */ /* 0x000fc800078e02ff */
[----:B------:R-:W0:Y:S01]  /*17be0*/  LDC R25, c[0x0][0x278] ;  /* 0x00009e00ff197b82 */ /* 0x000e220000000800 */
[----:B----4-:R-:W-:Y:S02]  /*17bf0*/  LEA.HI.X.SX32 R97, R5, R27, 0x1, P5 ;  /* 0x0000001b05617211 */ /* 0x010fe400028f0eff */
[----:B------:R-:W-:Y:S01]  /*17c00*/  PRMT R5, R15, 0x7632, R5 ;  /* 0x000076320f057816 */ /* 0x000fe20000000005 */
[----:B------:R-:W-:Y:S01]  /*17c10*/  IMAD R3, R148, 0x9, RZ ;  /* 0x0000000994037824 */ /* 0x000fe200078e02ff */
[-C--:B------:R-:W-:Y:S01]  /*17c20*/  IADD3 R14, P6, R153, R26.reuse, RZ ;  /* 0x0000001a990e7210 */ /* 0x080fe20007fde0ff */
[----:B-1----:R-:W-:Y:S02]  /*17c30*/  IMAD R155, R155, 0x18, RZ ;  /* 0x000000189b9b7824 */ /* 0x002fe400078e02ff */
[----:B------:R1:W-:Y:S01]  /*17c40*/  STG.E.U16 desc[UR6][R96.64], R5 ;  /* 0x0000000560007986 */ /* 0x0003e2000c101506 */
[----:B------:R-:W4:Y:S03]  /*17c50*/  LDC R142, c[0x0][0x278] ;  /* 0x00009e00ff8e7b82 */ /* 0x000f260000000800 */
[----:B------:R0:W-:Y:S01]  /*17c60*/  STG.E.U16 desc[UR6][R98.64], R16 ;  /* 0x0000001062007986 */ /* 0x0001e2000c101506 */
[----:B------:R-:W-:-:S04]  /*17c70*/  IADD3 R2, P3, R141, R26, RZ ;  /* 0x0000001a8d027210 */ /* 0x000fc80007f7e0ff */
[----:B-1----:R-:W1:Y:S08]  /*17c80*/  LDC R96, c[0x0][0x278] ;  /* 0x00009e00ff607b82 */ /* 0x002e700000000800 */
[----:B0-----:R-:W0:Y:S01]  /*17c90*/  LDC R16, c[0x0][0x278] ;  /* 0x00009e00ff107b82 */ /* 0x001e220000000800 */
[----:B------:R-:W-:-:S07]  /*17ca0*/  IMAD R5, R148, 0xb, RZ ;  /* 0x0000000b94057824 */ /* 0x000fce00078e02ff */
[----:B------:R-:W4:Y:S01]  /*17cb0*/  LDC R97, c[0x0][0x278] ;  /* 0x00009e00ff617b82 */ /* 0x000f220000000800 */
[----:B------:R-:W-:Y:S02]  /*17cc0*/  IADD3 R12, P5, R151, R26, RZ ;  /* 0x0000001a970c7210 */ /* 0x000fe40007fbe0ff */
[-C--:B------:R-:W-:Y:S02]  /*17cd0*/  LEA.HI.X.SX32 R3, R3, R27.reuse, 0x1, P3 ;  /* 0x0000001b03037211 */ /* 0x080fe400018f0eff */
[-C--:B------:R-:W-:Y:S02]  /*17ce0*/  LEA.HI.X.SX32 R13, R145, R27.reuse, 0x1, P5 ;  /* 0x0000001b910d7211 */ /* 0x080fe400028f0eff */
[----:B------:R-:W-:Y:S01]  /*17cf0*/  LEA.HI.X.SX32 R15, R5, R27, 0x1, P6 ;  /* 0x0000001b050f7211 */ /* 0x000fe200030f0eff */
[----:B------:R1:W-:Y:S01]  /*17d00*/  STG.E.U16 desc[UR6][R2.64], R140 ;  /* 0x0000008c02007986 */ /* 0x0003e2000c101506 */
[----:B------:R-:W3:Y:S01]  /*17d10*/  LDC R99, c[0x0][0x278] ;  /* 0x00009e00ff637b82 */ /* 0x000ee20000000800 */
[----:B------:R-:W-:-:S02]  /*17d20*/  IMAD R5, R148, 0xd, RZ ;  /* 0x0000000d94057824 */ /* 0x000fc400078e02ff */
[----:B------:R1:W-:Y:S04]  /*17d30*/  STG.E.U16 desc[UR6][R12.64], R17 ;  /* 0x000000110c007986 */ /* 0x0003e8000c101506 */
[----:B------:R0:W-:Y:S01]  /*17d40*/  STG.E.U16 desc[UR6][R14.64], R144 ;  /* 0x000000900e007986 */ /* 0x0001e2000c101506 */
[----:B------:R-:W3:Y:S01]  /*17d50*/  LDC R98, c[0x0][0x278] ;  /* 0x00009e00ff627b82 */ /* 0x000ee20000000800 */
[-C--:B-1----:R-:W-:Y:S02]  /*17d60*/  IADD3 R2, P5, R155, R26.reuse, RZ ;  /* 0x0000001a9b027210 */ /* 0x082fe40007fbe0ff */
[----:B------:R-:W-:-:S05]  /*17d70*/  IADD3 R12, P3, R159, R26, RZ ;  /* 0x0000001a9f0c7210 */ /* 0x000fca0007f7e0ff */
[----:B------:R-:W1:Y:S01]  /*17d80*/  LDC R145, c[0x0][0x278] ;  /* 0x00009e00ff917b82 */ /* 0x000e620000000800 */
[----:B------:R-:W-:Y:S02]  /*17d90*/  LEA.HI.X.SX32 R3, R147, R27, 0x1, P5 ;  /* 0x0000001b93037211 */ /* 0x000fe400028f0eff */
[----:B0-----:R-:W-:-:S05]  /*17da0*/  IADD3 R14, P5, R161, R26, RZ ;  /* 0x0000001aa10e7210 */ /* 0x001fca0007fbe0ff */
[----:B------:R-:W0:Y:S01]  /*17db0*/  LDC R144, c[0x0][0x278] ;  /* 0x00009e00ff907b82 */ /* 0x000e220000000800 */
[-C--:B------:R-:W-:Y:S01]  /*17dc0*/  LEA.HI.X.SX32 R13, R5, R27.reuse, 0x1, P3 ;  /* 0x0000001b050d7211 */ /* 0x080fe200018f0eff */
[----:B------:R-:W-:Y:S01]  /*17dd0*/  IMAD R17, R16, 0xf, RZ ;  /* 0x0000000f10117824 */ /* 0x000fe200078e02ff */
[----:B------:R4:W-:Y:S01]  /*17de0*/  STG.E.U16 desc[UR6][R2.64], R18 ;  /* 0x0000001202007986 */ /* 0x0009e2000c101506 */
[----:B------:R-:W-:Y:S01]  /*17df0*/  SHF.L.U32 R5, R25, 0x4, RZ ;  /* 0x0000000419057819 */ /* 0x000fe200000006ff */
[----:B------:R-:W-:Y:S01]  /*17e00*/  IMAD R25, R96, 0x11, RZ ;  /* 0x0000001160197824 */ /* 0x000fe200078e02ff */
[----:B------:R-:W-:Y:S02]  /*17e10*/  IADD3 R16, P6, R165, R26, RZ ;  /* 0x0000001aa5107210 */ /* 0x000fe40007fde0ff */
[----:B------:R-:W5:Y:S01]  /*17e20*/  LDC R140, c[0x0][0x278] ;  /* 0x00009e00ff8c7b82 */ /* 0x000f620000000800 */
[----:B------:R-:W-:Y:S02]  /*17e30*/  LEA.HI.X.SX32 R15, R149, R27, 0x1, P5 ;  /* 0x0000001b950f7211 */ /* 0x000fe400028f0eff */
[----:B------:R-:W-:-:S02]  /*17e40*/  PRMT R147, R18, 0x7632, R147 ;  /* 0x0000763212937816 */ /* 0x000fc40000000093 */
[-C--:B------:R-:W-:Y:S01]  /*17e50*/  LEA R96, P5, R143, R26.reuse, 0x5 ;  /* 0x0000001a8f607211 */ /* 0x080fe200078a28ff */
[----:B----4-:R-:W-:Y:S01]  /*17e60*/  IMAD R3, R97, 0x22, RZ ;  /* 0x0000002261037824 */ /* 0x010fe200078e02ff */
[-C--:B------:R-:W-:Y:S02]  /*17e70*/  LEA.HI.X.SX32 R17, R17, R27.reuse, 0x1, P6 ;  /* 0x0000001b11117211 */ /* 0x080fe400030f0eff */
[----:B------:R-:W-:Y:S01]  /*17e80*/  PRMT R148, R19, 0x7632, R148 ;  /* 0x0000763213947816 */ /* 0x000fe20000000094 */
[----:B------:R4:W-:Y:S01]  /*17e90*/  STG.E.U16 desc[UR6][R12.64], R147 ;  /* 0x000000930c007986 */ /* 0x0009e2000c101506 */
[----:B------:R-:W-:Y:S01]  /*17ea0*/  IADD3 R18, P3, R3, R26, RZ ;  /* 0x0000001a03127210 */ /* 0x000fe20007f7e0ff */
[----:B------:R-:W5:Y:S01]  /*17eb0*/  LDC R2, c[0x0][0x278] ;  /* 0x00009e00ff027b82 */ /* 0x000f620000000800 */
[-C--:B------:R-:W-:Y:S01]  /*17ec0*/  LEA.HI.X.SX32 R97, R5, R27.reuse, 0x1, P5 ;  /* 0x0000001b05617211 */ /* 0x080fe200028f0eff */
[----:B------:R3:W-:Y:S04]  /*17ed0*/  STG.E.U16 desc[UR6][R14.64], R19 ;  /* 0x000000130e007986 */ /* 0x0007e8000c101506 */
[----:B------:R-:W-:Y:S02]  /*17ee0*/  STG.E.U16 desc[UR6][R16.64], R148 ;  /* 0x0000009410007986 */ /* 0x000fe4000c101506 */
[----:B------:R-:W2:Y:S01]  /*17ef0*/  LDC R149, c[0x0][0x278] ;  /* 0x00009e00ff957b82 */ /* 0x000ea20000000800 */
[----:B----4-:R-:W-:Y:S01]  /*17f00*/  PRMT R12, R8, 0x7632, R12 ;  /* 0x00007632080c7816 */ /* 0x010fe2000000000c */
[----:B------:R4:W-:Y:S01]  /*17f10*/  STG.E.U16 desc[UR6][R96.64], R8 ;  /* 0x0000000860007986 */ /* 0x0009e2000c101506 */
[----:B---3--:R-:W-:-:S05]  /*17f20*/  LEA.HI.X.SX32 R19, R25, R27, 0x1, P3 ;  /* 0x0000001b19137211 */ /* 0x008fca00018f0eff */
[----:B------:R-:W3:Y:S01]  /*17f30*/  LDC R147, c[0x0][0x278] ;  /* 0x00009e00ff937b82 */ /* 0x000ee20000000800 */
[----:B------:R-:W-:Y:S02]  /*17f40*/  IMAD R13, R99, 0x24, RZ ;  /* 0x00000024630d7824 */ /* 0x000fe400078e02ff */
[----:B------:R-:W-:Y:S01]  /*17f50*/  IMAD R15, R142, 0x26, RZ ;  /* 0x000000268e0f7824 */ /* 0x000fe200078e02ff */
[----:B------:R1:W-:Y:S04]  /*17f60*/  STG.E.U16 desc[UR6][R18.64], R12 ;  /* 0x0000000c12007986 */ /* 0x0003e8000c101506 */
[----:B------:R-:W3:Y:S01]  /*17f70*/  LDC R25, c[0x0][0x278] ;  /* 0x00009e00ff197b82 */ /* 0x000ee20000000800 */
[----:B------:R-:W-:-:S07]  /*17f80*/  IMAD R5, R98, 0x13, RZ ;  /* 0x0000001362057824 */ /* 0x000fce00078e02ff */
[----:B----4-:R-:W4:Y:S01]  /*17f90*/  LDC R96, c[0x0][0x278] ;  /* 0x00009e00ff607b82 */ /* 0x010f220000000800 */
[-C--:B------:R-:W-:Y:S01]  /*17fa0*/  IADD3 R98, P5, R13, R26.reuse, RZ ;  /* 0x0000001a0d627210 */ /* 0x080fe20007fbe0ff */
[----:B0-----:R-:W-:Y:S01]  /*17fb0*/  IMAD R17, R144, 0x28, RZ ;  /* 0x0000002890117824 */ /* 0x001fe200078e02ff */
[----:B------:R-:W-:Y:S01]  /*17fc0*/  IADD3 R142, P6, R15, R26, RZ ;  /* 0x0000001a0f8e7210 */ /* 0x000fe20007fde0ff */
[----:B-1----:R-:W-:-:S04]  /*17fd0*/  IMAD R97, R145, 0x2a, RZ ;  /* 0x0000002a91617824 */ /* 0x002fc800078e02ff */
[----:B------:R-:W0:Y:S01]  /*17fe0*/  LDC R12, c[0x0][0x278] ;  /* 0x00009e00ff0c7b82 */ /* 0x000e220000000800 */
[-C--:B------:R-:W-:Y:S02]  /*17ff0*/  LEA.HI.X.SX32 R99, R141, R27.reuse, 0x1, P5 ;  /* 0x0000001b8d637211 */ /* 0x080fe400028f0eff */
[-C--:B------:R-:W-:Y:S01]  /*18000*/  LEA.HI.X.SX32 R143, R5, R27.reuse, 0x1, P6 ;  /* 0x0000001b058f7211 */ /* 0x080fe200030f0eff */
[----:B-----5:R-:W-:Y:S01]  /*18010*/  IMAD R5, R140, 0x15, RZ ;  /* 0x000000158c057824 */ /* 0x020fe200078e02ff */
[-C--:B------:R-:W-:Y:S01]  /*18020*/  IADD3 R18, P3, R17, R26.reuse, RZ ;  /* 0x0000001a11127210 */ /* 0x080fe20007f7e0ff */
[----:B------:R-:W-:Y:S01]  /*18030*/  IMAD R141, R146, 0x2c, RZ ;  /* 0x0000002c928d7824 */ /* 0x000fe200078e02ff */
[----:B------:R-:W-:Y:S01]  /*18040*/  IADD3 R8, P5, R97, R26, RZ ;  /* 0x0000001a61087210 */ /* 0x000fe20007fbe0ff */
[----:B------:R1:W-:Y:S01]  /*18050*/  STG.E.U16 desc[UR6][R98.64], R9 ;  /* 0x0000000962007986 */ /* 0x0003e2000c101506 */
[----:B------:R-:W-:Y:S01]  /*18060*/  PRMT R14, R9, 0x7632, R14 ;  /* 0x00007632090e7816 */ /* 0x000fe2000000000e */
[----:B------:R-:W5:Y:S01]  /*18070*/  LDC R16, c[0x0][0x278] ;  /* 0x00009e00ff107b82 */ /* 0x000f620000000800 */
[----:B------:R-:W-:-:S02]  /*18080*/  LEA.HI.X.SX32 R19, R151, R27, 0x1, P3 ;  /* 0x0000001b97137211 */ /* 0x000fc400018f0eff */
[----:B------:R-:W-:Y:S01]  /*18090*/  PRMT R140, R10, 0x7632, R140 ;  /* 0x000076320a8c7816 */ /* 0x000fe2000000008c */
[----:B------:R4:W-:Y:S01]  /*180a0*/  STG.E.U16 desc[UR6][R142.64], R14 ;  /* 0x0000000e8e007986 */ /* 0x0009e2000c101506 */
[----:B---3--:R-:W-:Y:S01]  /*180b0*/  IMAD R147, R147, 0x30, RZ ;  /* 0x0000003093937824 */ /* 0x008fe200078e02ff */
[-C--:B-1----:R-:W-:Y:S02]  /*180c0*/  LEA.HI.X.SX32 R9, R5, R27.reuse, 0x1, P5 ;  /* 0x0000001b05097211 */ /* 0x082fe400028f0eff */
[----:B------:R-:W-:Y:S01]  /*180d0*/  IADD3 R98, P6, R141, R26, RZ ;  /* 0x0000001a8d627210 */ /* 0x000fe20007fde0ff */
[----:B------:R1:W-:Y:S01]  /*180e0*/  STG.E.U16 desc[UR6][R18.64], R10 ;  /* 0x0000000a12007986 */ /* 0x0003e2000c101506 */
[----:B------:R-:W-:Y:S01]  /*180f0*/  IMAD R5, R2, 0x17, RZ ;  /* 0x0000001702057824 */ /* 0x000fe200078e02ff */
[----:B------:R-:W3:Y:S01]  /*18100*/  LDC R151, c[0x0][0x278] ;  /* 0x00009e00ff977b82 */ /* 0x000ee20000000800 */
[----:B------:R-:W-:Y:S01]  /*18110*/  LEA.HI.X.SX32 R99, R153, R27, 0x1, P6 ;  /* 0x0000001b99637211 */ /* 0x000fe200030f0eff */
[----:B------:R1:W-:Y:S01]  /*18120*/  STG.E.U16 desc[UR6][R8.64], R140 ;  /* 0x0000008c08007986 */ /* 0x0003e2000c101506 */
[----:B------:R-:W-:-:S02]  /*18130*/  IMAD R145, R25, 0x32, RZ ;  /* 0x0000003219917824 */ /* 0x000fc400078e02ff */
[----:B----4-:R-:W-:-:S03]  /*18140*/  IMAD R143, R96, 0x34, RZ ;  /* 0x00000034608f7824 */ /* 0x010fc600078e02ff */
[----:B------:R-:W4:Y:S01]  /*18150*/  LDC R153, c[0x0][0x278] ;  /* 0x00009e00ff997b82 */ /* 0x000f220000000800 */
[-C--:B-1----:R-:W-:Y:S02]  /*18160*/  IADD3 R10, P3, R147, R26.reuse, RZ ;  /* 0x0000001a930a7210 */ /* 0x082fe40007f7e0ff */
[----:B------:R-:W-:Y:S01]  /*18170*/  IADD3 R8, P5, R157, R26, RZ ;  /* 0x0000001a9d087210 */ /* 0x000fe20007fbe0ff */
[----:B------:R1:W-:Y:S01]  /*18180*/  STG.E.U16 desc[UR6][R98.64], R11 ;  /* 0x0000000b62007986 */ /* 0x0003e2000c101506 */
[----:B------:R-:W-:-:S03]  /*18190*/  PRMT R19, R11, 0x7632, R19 ;  /* 0x000076320b137816 */ /* 0x000fc60000000013 */
[----:B------:R-:W5:Y:S01]  /*181a0*/  LDC R14, c[0x0][0x278] ;  /* 0x00009e00ff0e7b82 */ /* 0x000f620000000800 */
[----:B------:R-:W-:Y:S01]  /*181b0*/  LEA.HI.X.SX32 R9, R5, R27, 0x1, P5 ;  /* 0x0000001b05097211 */ /* 0x000fe200028f0eff */
[----:B0-----:R-:W-:Y:S01]  /*181c0*/  IMAD R5, R12, 0x19, RZ ;  /* 0x000000190c057824 */ /* 0x001fe200078e02ff */
[----:B------:R-:W-:-:S03]  /*181d0*/  IADD3 R18, P5, R145, R26, RZ ;  /* 0x0000001a91127210 */ /* 0x000fc60007fbe0ff */
[----:B------:R0:W-:Y:S02]  /*181e0*/  STG.E.U16 desc[UR6][R8.64], R19 ;  /* 0x0000001308007986 */ /* 0x0001e4000c101506 */
[----:B------:R-:W5:Y:S01]  /*181f0*/  LDC R2, c[0x0][0x278] ;  /* 0x00009e00ff027b82 */ /* 0x000f620000000800 */
[----:B-1----:R-:W-:Y:S02]  /*18200*/  IADD3 R98, P6, R143, R26, RZ ;  /* 0x0000001a8f627210 */ /* 0x002fe40007fde0ff */
[----:B------:R-:W-:-:S05]  /*18210*/  LEA.HI.X.SX32 R11, R155, R27, 0x1, P3 ;  /* 0x0000001b9b0b7211 */ /* 0x000fca00018f0eff */
[----:B------:R-:W1:Y:S01]  /*18220*/  LDC R155, c[0x0][0x278] ;  /* 0x00009e00ff9b7b82 */ /* 0x000e620000000800 */
[-C--:B------:R-:W-:Y:S02]  /*18230*/  LEA.HI.X.SX32 R99, R159, R27.reuse, 0x1, P6 ;  /* 0x0000001b9f637211 */ /* 0x080fe400030f0eff */
[----:B0-----:R-:W-:Y:S02]  /*18240*/  LEA.HI.X.SX32 R19, R5, R27, 0x1, P5 ;  /* 0x0000001b05137211 */ /* 0x001fe400028f0eff */
[----:B------:R-:W-:-:S03]  /*18250*/  PRMT R9, R32, 0x7632, R9 ;  /* 0x0000763220097816 */ /* 0x000fc60000000009 */
[----:B------:R-:W0:Y:S01]  /*18260*/  LDC R159, c[0x0][0x278] ;  /* 0x00009e00ff9f7b82 */ /* 0x000e220000000800 */
[----:B------:R-:W-:Y:S04]  /*18270*/  STG.E.U16 desc[UR6][R10.64], R32 ;  /* 0x000000200a007986 */ /* 0x000fe8000c101506 */
[----:B------:R-:W-:Y:S03]  /*18280*/  STG.E.U16 desc[UR6][R18.64], R9 ;  /* 0x0000000912007986 */ /* 0x000fe6000c101506 */
[----:B------:R-:W0:Y:S01]  /*18290*/  LDC R25, c[0x0][0x278] ;  /* 0x00009e00ff197b82 */ /* 0x000e220000000800 */
[----:B------:R3:W-:Y:S07]  /*182a0*/  STG.E.U16 desc[UR6][R98.64], R33 ;  /* 0x0000002162007986 */ /* 0x0007ee000c101506 */
[----:B------:R-:W0:Y:S01]  /*182b0*/  LDC R12, c[0x0][0x278] ;  /* 0x00009e00ff0c7b82 */ /* 0x000e220000000800 */
[----:B--2---:R-:W-:-:S07]  /*182c0*/  IMAD R149, R149, 0x36, RZ ;  /* 0x0000003695957824 */ /* 0x004fce00078e02ff */
[----:B---3--:R-:W2:Y:S01]  /*182d0*/  LDC R99, c[0x0][0x278] ;  /* 0x00009e00ff637b82 */ /* 0x008ea20000000800 */
[----:B------:R-:W-:Y:S02]  /*182e0*/  IMAD R151, R151, 0x38, RZ ;  /* 0x0000003897977824 */ /* 0x000fe400078e02ff */
[----:B----4-:R-:W-:Y:S01]  /*182f0*/  IMAD R153, R153, 0x3a, RZ ;  /* 0x0000003a99997824 */ /* 0x010fe200078e02ff */
[-C--:B------:R-:W-:Y:S01]  /*18300*/  IADD3 R8, P3, R149, R26.reuse, RZ ;  /* 0x0000001a95087210 */ /* 0x080fe20007f7e0ff */
[----:B-----5:R-:W-:Y:S01]  /*18310*/  IMAD R5, R14, 0x1b, RZ ;  /* 0x0000001b0e057824 */ /* 0x020fe200078e02ff */
[-C--:B------:R-:W-:Y:S01]  /*18320*/  IADD3 R10, P5, R151, R26.reuse, RZ ;  /* 0x0000001a970a7210 */ /* 0x080fe20007fbe0ff */
[----:B------:R-:W-:Y:S01]  /*18330*/  IMAD R19, R16, 0x1d, RZ ;  /* 0x0000001d10137824 */ /* 0x000fe200078e02ff */
[----:B------:R-:W-:Y:S01]  /*18340*/  IADD3 R18, P6, R153, R26, RZ ;  /* 0x0000001a99127210 */ /* 0x000fe20007fde0ff */
[----:B------:R-:W3:Y:S01]  /*18350*/  LDC R16, c[0x0][0x278] ;  /* 0x00009e00ff107b82 */ /* 0x000ee20000000800 */
[----:B-1----:R-:W-:Y:S01]  /*18360*/  IMAD R155, R155, 0x3c, RZ ;  /* 0x0000003c9b9b7824 */ /* 0x002fe200078e02ff */
[----:B------:R-:W-:-:S02]  /*18370*/  LEA.HI.X.SX32 R9, R5, R27, 0x1, P3 ;  /* 0x0000001b05097211 */ /* 0x000fc400018f0eff */
[----:B------:R-:W-:Y:S01]  /*18380*/  PRMT R33, R33, 0x7632, R33 ;  /* 0x0000763221217816 */ /* 0x000fe20000000021 */
[----:B0-----:R-:W-:Y:S01]  /*18390*/  IMAD R159, R159, 0x3e, RZ ;  /* 0x0000003e9f9f7824 */ /* 0x001fe200078e02ff */
[-C--:B------:R-:W-:Y:S02]  /*183a0*/  LEA.HI.X.SX32 R11, R161, R27.reuse, 0x1, P5 ;  /* 0x0000001ba10b7211 */ /* 0x080fe400028f0eff */
[----:B------:R-:W0:Y:S01]  /*183b0*/  LDC R96, c[0x0][0x278] ;  /* 0x00009e00ff607b82 */ /* 0x000e220000000800 */
[----:B------:R-:W-:Y:S02]  /*183c0*/  LEA.HI.X.SX32 R19, R19, R27, 0x1, P6 ;  /* 0x0000001b13137211 */ /* 0x000fe400030f0eff */
[----:B------:R-:W-:Y:S02]  /*183d0*/  PRMT R98, R34, 0x7632, R98 ;  /* 0x0000763222627816 */ /* 0x000fe40000000062 */
[----:B------:R-:W-:-:S03]  /*183e0*/  IADD3 R32, P5, R155, R26, RZ ;  /* 0x0000001a9b207210 */ /* 0x000fc60007fbe0ff */
[----:B------:R-:W1:Y:S01]  /*183f0*/  LDC R140, c[0x0][0x278] ;  /* 0x00009e00ff8c7b82 */ /* 0x000e620000000800 */
[----:B------:R4:W-:Y:S01]  /*18400*/  STG.E.U16 desc[UR6][R8.64], R33 ;  /* 0x0000002108007986 */ /* 0x0009e2000c101506 */
[----:B------:R-:W-:Y:S01]  /*18410*/  IMAD R5, R2, 0x1f, RZ ;  /* 0x0000001f02057824 */ /* 0x000fe200078e02ff */
[----:B------:R-:W-:Y:S02]  /*18420*/  LEA R25, R25, R25, 0x5 ;  /* 0x0000001919197211 */ /* 0x000fe400078e28ff */
[----:B------:R5:W-:Y:S03]  /*18430*/  STG.E.U16 desc[UR6][R10.64], R34 ;  /* 0x000000220a007986 */ /* 0x000be6000c101506 */
[----:B------:R-:W1:Y:S01]  /*18440*/  LDC R14, c[0x0][0x278] ;  /* 0x00009e00ff0e7b82 */ /* 0x000e620000000800 */
[----:B------:R2:W-:Y:S01]  /*18450*/  STG.E.U16 desc[UR6][R18.64], R98 ;  /* 0x0000006212007986 */ /* 0x0005e2000c101506 */
[----:B----4-:R-:W-:-:S02]  /*18460*/  LEA.HI.X.SX32 R33, R165, R27, 0x1, P5 ;  /* 0x0000001ba5217211 */ /* 0x010fc400028f0eff */
[----:B------:R-:W-:-:S04]  /*18470*/  SHF.L.U32 R9, R12, 0x5, RZ ;  /* 0x000000050c097819 */ /* 0x000fc800000006ff */
[----:B------:R-:W4:Y:S01]  /*18480*/  LDC R161, c[0x0][0x278] ;  /* 0x00009e00ffa17b82 */ /* 0x000f220000000800 */
[-C--:B-----5:R-:W-:Y:S02]  /*18490*/  IADD3 R10, P3, R159, R26.reuse, RZ ;  /* 0x0000001a9f0a7210 */ /* 0x0a0fe40007f7e0ff */
[-C--:B--2---:R-:W-:Y:S02]  /*184a0*/  LEA R18, P5, R99, R26.reuse, 0x6 ;  /* 0x0000001a63127211 */ /* 0x084fe400078a30ff */
[----:B------:R-:W-:-:S03]  /*184b0*/  IADD3 R98, P6, R163, R26, RZ ;  /* 0x0000001aa3627210 */ /* 0x000fc60007fde0ff */
[----:B------:R-:W2:Y:S01]  /*184c0*/  LDC R34, c[0x0][0x278] ;  /* 0x00009e00ff227b82 */ /* 0x000ea20000000800 */
[-C--:B------:R-:W-:Y:S02]  /*184d0*/  LEA.HI.X.SX32 R11, R5, R27.reuse, 0x1, P3 ;  /* 0x0000001b050b7211 */ /* 0x080fe400018f0eff */
[----:B------:R-:W-:Y:S02]  /*184e0*/  PRMT R2, R35, 0x7632, R2 ;  /* 0x0000763223027816 */ /* 0x000fe40000000002 */
[-C--:B------:R-:W-:Y:S02]  /*184f0*/  LEA.HI.X.SX32 R19, R9, R27.reuse, 0x1, P5 ;  /* 0x0000001b09137211 */ /* 0x080fe400028f0eff */
[----:B------:R-:W-:Y:S01]  /*18500*/  LEA.HI.X.SX32 R99, R25, R27, 0x1, P6 ;  /* 0x0000001b19637211 */ /* 0x000fe200030f0eff */
[----:B------:R5:W-:Y:S01]  /*18510*/  STG.E.U16 desc[UR6][R32.64], R35 ;  /* 0x0000002320007986 */ /* 0x000be2000c101506 */
[----:B------:R-:W-:Y:S01]  /*18520*/  PRMT R8, R100, 0x7632, R8 ;  /* 0x0000763264087816 */ /* 0x000fe20000000008 */
[----:B------:R-:W4:Y:S02]  /*18530*/  LDC R25, c[0x0][0x278] ;  /* 0x00009e00ff197b82 */ /* 0x000f240000000800 */
[----:B------:R-:W-:Y:S04]  /*18540*/  STG.E.U16 desc[UR6][R10.64], R2 ;  /* 0x000000020a007986 */ /* 0x000fe8000c101506 */
[----:B------:R-:W-:Y:S02]  /*18550*/  STG.E.U16 desc[UR6][R18.64], R100 ;  /* 0x0000006412007986 */ /* 0x000fe4000c101506 */
[----:B-----5:R-:W5:Y:S02]  /*18560*/  LDC R32, c[0x0][0x278] ;  /* 0x00009e00ff207b82 */ /* 0x020f640000000800 */
[----:B------:R1:W-:Y:S01]  /*18570*/  STG.E.U16 desc[UR6][R98.64], R8 ;  /* 0x0000000862007986 */ /* 0x0003e2000c101506 */
[----:B---3--:R-:W-:-:S02]  /*18580*/  IMAD R165, R16, 0x44, RZ ;  /* 0x0000004410a57824 */ /* 0x008fc400078e02ff */
[----:B0-----:R-:W-:-:S03]  /*18590*/  IMAD R9, R96, 0x46, RZ ;  /* 0x0000004660097824 */ /* 0x001fc600078e02ff */
[----:B------:R-:W0:Y:S01]  /*185a0*/  LDC R33, c[0x0][0x278] ;  /* 0x00009e00ff217b82 */ /* 0x000e220000000800 */
[----:B-1----:R-:W-:-:S07]  /*185b0*/  IMAD R5, R140, 0x48, RZ ;  /* 0x000000488c057824 */ /* 0x002fce00078e02ff */
[----:B------:R-:W1:Y:S01]  /*185c0*/  LDC R8, c[0x0][0x278] ;  /* 0x00009e00ff087b82 */ /* 0x000e620000000800 */
[-C--:B------:R-:W-:Y:S01]  /*185d0*/  IADD3 R2, P3, R165, R26.reuse, RZ ;  /* 0x0000001aa5027210 */ /* 0x080fe20007f7e0ff */
[----:B------:R-:W-:Y:S01]  /*185e0*/  IMAD R11, R14, 0x23, RZ ;  /* 0x000000230e0b7824 */ /* 0x000fe200078e02ff */
[-C--:B------:R-:W-:Y:S02]  /*185f0*/  IADD3 R18, P5, R9, R26.reuse, RZ ;  /* 0x0000001a09127210 */ /* 0x080fe40007fbe0ff */
[----:B------:R-:W-:Y:S02]  /*18600*/  IADD3 R12, P6, R5, R26, RZ ;  /* 0x0000001a050c7210 */ /* 0x000fe40007fde0ff */
[-C--:B------:R-:W-:Y:S01]  /*18610*/  LEA.HI.X.SX32 R3, R3, R27.reuse, 0x1, P3 ;  /* 0x0000001b03037211 */ /* 0x080fe200018f0eff */
[----:B------:R-:W3:Y:S01]  /*18620*/  LDC R96, c[0x0][0x278] ;  /* 0x00009e00ff607b82 */ /* 0x000ee20000000800 */
[----:B------:R-:W-:Y:S02]  /*18630*/  LEA.HI.X.SX32 R19, R11, R27, 0x1, P5 ;  /* 0x0000001b0b137211 */ /* 0x000fe400028f0eff */
[----:B------:R-:W-:-:S02]  /*18640*/  PRMT R14, R101, 0x7632, R14 ;  /* 0x00007632650e7816 */ /* 0x000fc4000000000e */
[----:B------:R-:W-:Y:S01]  /*18650*/  LEA.HI.X.SX32 R13, R13, R27, 0x1, P6 ;  /* 0x0000001b0d0d7211 */ /* 0x000fe200030f0eff */
[----:B------:R-:W-:Y:S02]  /*18660*/  STG.E.U16 desc[UR6][R2.64], R101 ;  /* 0x0000006502007986 */ /* 0x000fe4000c101506 */
[----:B------:R-:W3:Y:S01]  /*18670*/  LDC R98, c[0x0][0x278] ;  /* 0x00009e00ff627b82 */ /* 0x000ee20000000800 */
[----:B----4-:R-:W-:Y:S01]  /*18680*/  IMAD R25, R25, 0x25, RZ ;  /* 0x0000002519197824 */ /* 0x010fe200078e02ff */
[----:B------:R4:W-:Y:S01]  /*18690*/  STG.E.U16 desc[UR6][R18.64], R14 ;  /* 0x0000000e12007986 */ /* 0x0009e2000c101506 */
[----:B--2---:R-:W-:-:S05]  /*186a0*/  IMAD R11, R34, 0x4c, RZ ;  /* 0x0000004c220b7824 */ /* 0x004fca00078e02ff */
[----:B------:R-:W2:Y:S01]  /*186b0*/  LDC R16, c[0x0][0x278] ;  /* 0x00009e00ff107b82 */ /* 0x000ea20000000800 */
[----:B------:R5:W-:Y:S01]  /*186c0*/  STG.E.U16 desc[UR6][R12.64], R102 ;  /* 0x000000660c007986 */ /* 0x000be2000c101506 */
[----:B----4-:R-:W-:-:S06]  /*186d0*/  IADD3 R18, P5, R171, R26, RZ ;  /* 0x0000001aab127210 */ /* 0x010fcc0007fbe0ff */
[----:B------:R-:W4:Y:S01]  /*186e0*/  LDC R10, c[0x0][0x278] ;  /* 0x00009e00ff0a7b82 */ /* 0x000f220000000800 */
[-C--:B------:R-:W-:Y:S01]  /*186f0*/  IADD3 R14, P3, R11, R26.reuse, RZ ;  /* 0x0000001a0b0e7210 */ /* 0x080fe20007f7e0ff */
[----:B-----5:R-:W-:Y:S01]  /*18700*/  IMAD R13, R32, 0x4e, RZ ;  /* 0x0000004e200d7824 */ /* 0x020fe200078e02ff */
[-C--:B------:R-:W-:Y:S01]  /*18710*/  LEA.HI.X.SX32 R19, R25, R27.reuse, 0x1, P5 ;  /* 0x0000001b19137211 */ /* 0x080fe200028f0eff */
[----:B-1----:R-:W-:Y:S01]  /*18720*/  IMAD R25, R8, 0x27, RZ ;  /* 0x0000002708197824 */ /* 0x002fe200078e02ff */
[----:B------:R-:W-:Y:S01]  /*18730*/  PRMT R35, R102, 0x7632, R35 ;  /* 0x0000763266237816 */ /* 0x000fe20000000023 */
[----:B0-----:R-:W-:Y:S01]  /*18740*/  IMAD R3, R33, 0x50, RZ ;  /* 0x0000005021037824 */ /* 0x001fe200078e02ff */
[----:B------:R-:W-:Y:S01]  /*18750*/  IADD3 R32, P5, R13, R26, RZ ;  /* 0x0000001a0d207210 */ /* 0x000fe20007fbe0ff */
[----:B------:R-:W0:Y:S01]  /*18760*/  LDC R12, c[0x0][0x278] ;  /* 0x00009e00ff0c7b82 */ /* 0x000e220000000800 */
[-C--:B------:R-:W-:Y:S01]  /*18770*/  LEA.HI.X.SX32 R15, R15, R27.reuse, 0x1, P3 ;  /* 0x0000001b0f0f7211 */ /* 0x080fe200018f0eff */
[----:B------:R1:W-:Y:S01]  /*18780*/  STG.E.U16 desc[UR6][R18.64], R35 ;  /* 0x0000002312007986 */ /* 0x0003e2000c101506 */
[----:B------:R-:W-:-:S02]  /*18790*/  LEA.HI.X.SX32 R33, R25, R27, 0x1, P5 ;  /* 0x0000001b19217211 */ /* 0x000fc400028f0eff */
[----:B------:R-:W-:-:S03]  /*187a0*/  PRMT R8, R103, 0x7632, R8 ;  /* 0x0000763267087816 */ /* 0x000fc60000000008 */
[----:B------:R-:W5:Y:S01]  /*187b0*/  LDC R99, c[0x0][0x278] ;  /* 0x00009e00ff637b82 */ /* 0x000f620000000800 */
[----:B------:R-:W-:Y:S01]  /*187c0*/  IADD3 R34, P6, R3, R26, RZ ;  /* 0x0000001a03227210 */ /* 0x000fe20007fde0ff */
[----:B------:R-:W-:Y:S06]  /*187d0*/  STG.E.U16 desc[UR6][R14.64], R103 ;  /* 0x000000670e007986 */ /* 0x000fec000c101506 */
[----:B------:R-:W5:Y:S01]  /*187e0*/  LDC R100, c[0x0][0x278] ;  /* 0x00009e00ff647b82 */ /* 0x000f620000000800 */
[----:B-1----:R-:W-:Y:S01]  /*187f0*/  LEA.HI.X.SX32 R35, R17, R27, 0x1, P6 ;  /* 0x0000001b11237211 */ /* 0x002fe200030f0eff */
[----:B------:R1:W-:Y:S06]  /*18800*/  STG.E.U16 desc[UR6][R32.64], R8 ;  /* 0x0000000820007986 */ /* 0x0003ec000c101506 */
[----:B------:R-:W5:Y:S01]  /*18810*/  LDC R101, c[0x0][0x278] ;  /* 0x00009e00ff657b82 */ /* 0x000f620000000800 */
[----:B---3--:R-:W-:-:S07]  /*18820*/  IMAD R25, R96, 0x52, RZ ;  /* 0x0000005260197824 */ /* 0x008fce00078e02ff */
[----:B------:R-:W3:Y:S01]  /*18830*/  LDC R18, c[0x0][0x278] ;  /* 0x00009e00ff127b82 */ /* 0x000ee20000000800 */
[----:B------:R2:W-:Y:S01]  /*18840*/  STG.E.U16 desc[UR6][R34.64], R104 ;  /* 0x0000006822007986 */ /* 0x0005e2000c101506 */
[----:B------:R-:W-:-:S06]  /*18850*/  IMAD R17, R98, 0x54, RZ ;  /* 0x0000005462117824 */ /* 0x000fcc00078e02ff */
[----:B-1----:R-:W1:Y:S01]  /*18860*/  LDC R8, c[0x0][0x278] ;  /* 0x00009e00ff087b82 */ /* 0x002e620000000800 */
[----:B----4-:R-:W-:Y:S01]  /*18870*/  IMAD R15, R10, 0x29, RZ ;  /* 0x000000290a0f7824 */ /* 0x010fe200078e02ff */
[----:B------:R-:W-:Y:S01]  /*18880*/  IADD3 R14, P3, R25, R26, RZ ;  /* 0x0000001a190e7210 */ /* 0x000fe20007f7e0ff */
[----:B--2---:R-:W-:-:S05]  /*18890*/  IMAD R35, R16, 0x2b, RZ ;  /* 0x0000002b10237824 */ /* 0x004fca00078e02ff */
[----:B------:R-:W2:Y:S01]  /*188a0*/  LDC R16, c[0x0][0x278] ;  /* 0x00009e00ff107b82 */ /* 0x000ea20000000800 */
[----:B------:R-:W-:Y:S02]  /*188b0*/  IADD3 R32, P5, R17, R26, RZ ;  /* 0x0000001a11207210 */ /* 0x000fe40007fbe0ff */
[----:B------:R-:W-:Y:S02]  /*188c0*/  LEA.HI.X.SX32 R15, R15, R27, 0x1, P3 ;  /* 0x0000001b0f0f7211 */ /* 0x000fe400018f0eff */
[----:B------:R-:W-:-:S03]  /*188d0*/  PRMT R104, R104, 0x7632, R104 ;  /* 0x0000763268687816 */ /* 0x000fc60000000068 */
[----:B------:R-:W4:Y:S01]  /*188e0*/  LDC R2, c[0x0][0x278] ;  /* 0x00009e00ff027b82 */ /* 0x000f220000000800 */
[----:B------:R-:W-:Y:S01]  /*188f0*/  LEA.HI.X.SX32 R33, R97, R27, 0x1, P5 ;  /* 0x0000001b61217211 */ /* 0x000fe200028f0eff */
[----:B0-----:R-:W-:Y:S02]  /*18900*/  IMAD R97, R12, 0x58, RZ ;  /* 0x000000580c617824 */ /* 0x001fe400078e02ff */
[----:B-----5:R-:W-:Y:S01]  /*18910*/  IMAD R19, R99, 0x56, RZ ;  /* 0x0000005663137824 */ /* 0x020fe200078e02ff */
[----:B------:R3:W-:Y:S01]  /*18920*/  STG.E.U16 desc[UR6][R14.64], R104 ;  /* 0x000000680e007986 */ /* 0x0007e2000c101506 */
[----:B------:R-:W-:Y:S01]  /*18930*/  IMAD R99, R100, 0x5a, RZ ;  /* 0x0000005a64637824 */ /* 0x000fe200078e02ff */
[-C--:B------:R-:W-:Y:S01]  /*18940*/  IADD3 R100, P5, R97, R26.reuse, RZ ;  /* 0x0000001a61647210 */ /* 0x080fe20007fbe0ff */
[----:B------:R-:W0:Y:S01]  /*18950*/  LDC R96, c[0x0][0x278] ;  /* 0x00009e00ff607b82 */ /* 0x000e220000000800 */
[----:B------:R5:W-:Y:S01]  /*18960*/  STG.E.U16 desc[UR6][R32.64], R105 ;  /* 0x0000006920007986 */ /* 0x000be2000c101506 */
[----:B------:R-:W-:-:S06]  /*18970*/  IADD3 R34, P6, R19, R26, RZ ;  /* 0x0000001a13227210 */ /* 0x000fcc0007fde0ff */
[----:B------:R-:W0:Y:S01]  /*18980*/  LDC R98, c[0x0][0x278] ;  /* 0x00009e00ff627b82 */ /* 0x000e220000000800 */
[----:B---3--:R-:W-:Y:S02]  /*18990*/  IMAD R15, R18, 0x5e, RZ ;  /* 0x0000005e120f7824 */ /* 0x008fe400078e02ff */
[----:B-----5:R-:W-:Y:S01]  /*189a0*/  IMAD R33, R101, 0x5c, RZ ;  /* 0x0000005c65217824 */ /* 0x020fe200078e02ff */
[----:B------:R-:W-:-:S04]  /*189b0*/  LEA.HI.X.SX32 R101, R141, R27, 0x1, P5 ;  /* 0x0000001b8d657211 */ /* 0x000fc800028f0eff */
[----:B------:R-:W3:Y:S01]  /*189c0*/  LDC R12, c[0x0][0x278] ;  /* 0x00009e00ff0c7b82 */ /* 0x000ee20000000800 */
[-C--:B------:R-:W-:Y:S01]  /*189d0*/  LEA.HI.X.SX32 R35, R35, R27.reuse, 0x1, P6 ;  /* 0x0000001b23237211 */ /* 0x080fe200030f0eff */
[----:B-1----:R-:W-:Y:S01]  /*189e0*/  IMAD R141, R8, 0x2f, RZ ;  /* 0x0000002f088d7824 */ /* 0x002fe200078e02ff */
[-C--:B------:R-:W-:Y:S02]  /*189f0*/  IADD3 R104, P5, R33, R26.reuse, RZ ;  /* 0x0000001a21687210 */ /* 0x080fe40007fbe0ff */
[----:B------:R-:W-:Y:S02]  /*18a00*/  IADD3 R156, P6, R15, R26, RZ ;  /* 0x0000001a0f9c7210 */ /* 0x000fe40007fde0ff */
[----:B------:R-:W-:Y:S01]  /*18a10*/  PRMT R102, R105, 0x7632, R102 ;  /* 0x0000763269667816 */ /* 0x000fe20000000066 */
[----:B------:R-:W1:Y:S01]  /*18a20*/  LDC R10, c[0x0][0x278] ;  /* 0x00009e00ff0a7b82 */ /* 0x000e620000000800 */
[-C--:B------:R-:W-:Y:S02]  /*18a30*/  LEA.HI.X.SX32 R105, R157, R27.reuse, 0x1, P5 ;  /* 0x0000001b9d697211 */ /* 0x080fe400028f0eff */
[----:B------:R-:W-:Y:S01]  /*18a40*/  LEA.HI.X.SX32 R157, R141, R27, 0x1, P6 ;  /* 0x0000001b8d9d7211 */ /* 0x000fe200030f0eff */
[----:B--2---:R-:W-:-:S04]  /*18a50*/  IMAD R141, R16, 0x60, RZ ;  /* 0x00000060108d7824 */ /* 0x004fc800078e02ff */
[----:B------:R-:W2:Y:S01]  /*18a60*/  LDC R14, c[0x0][0x278] ;  /* 0x00009e00ff0e7b82 */ /* 0x000ea20000000800 */
[----:B----4-:R-:W-:Y:S01]  /*18a70*/  IMAD R103, R2, 0x2d, RZ ;  /* 0x0000002d02677824 */ /* 0x010fe200078e02ff */
[----:B------:R4:W-:Y:S06]  /*18a80*/  STG.E.U16 desc[UR6][R34.64], R102 ;  /* 0x0000006622007986 */ /* 0x0009ec000c101506 */
[----:B------:R-:W5:Y:S01]  /*18a90*/  LDC R16, c[0x0][0x278] ;  /* 0x00009e00ff107b82 */ /* 0x000f620000000800 */
[----:B------:R-:W-:Y:S02]  /*18aa0*/  PRMT R8, R106, 0x7632, R8 ;  /* 0x000076326a087816 */ /* 0x000fe40000000008 */
[----:B----4-:R-:W-:-:S05]  /*18ab0*/  IADD3 R34, P3, R99, R26, RZ ;  /* 0x0000001a63227210 */ /* 0x010fca0007f7e0ff */
[----:B------:R-:W4:Y:S01]  /*18ac0*/  LDC R2, c[0x0][0x278] ;  /* 0x00009e00ff027b82 */ /* 0x000f220000000800 */
[----:B------:R-:W-:Y:S01]  /*18ad0*/  LEA.HI.X.SX32 R35, R103, R27, 0x1, P3 ;  /* 0x0000001b67237211 */ /* 0x000fe200018f0eff */
[----:B------:R3:W-:Y:S01]  /*18ae0*/  STG.E.U16 desc[UR6][R100.64], R106 ;  /* 0x0000006a64007986 */ /* 0x0007e2000c101506 */
[----:B------:R-:W-:Y:S01]  /*18af0*/  PRMT R32, R107, 0x7632, R32 ;  /* 0x000076326b207816 */ /* 0x000fe20000000020 */
[----:B0-----:R-:W-:-:S04]  /*18b00*/  IMAD R103, R98, 0x64, RZ ;  /* 0x0000006462677824 */ /* 0x001fc800078e02ff */
[----:B------:R-:W0:Y:S01]  /*18b10*/  LDC R18, c[0x0][0x278] ;  /* 0x00009e00ff127b82 */ /* 0x000e220000000800 */
[-C--:B------:R-:W-:Y:S01]  /*18b20*/  IADD3 R146, P5, R141, R26.reuse, RZ ;  /* 0x0000001a8d927210 */ /* 0x080fe20007fbe0ff */
[----:B------:R1:W-:Y:S01]  /*18b30*/  STG.E.U16 desc[UR6][R34.64], R8 ;  /* 0x0000000822007986 */ /* 0x0003e2000c101506 */
[----:B------:R-:W-:Y:S02]  /*18b40*/  IMAD R161, R161, 0x31, RZ ;  /* 0x00000031a1a17824 */ /* 0x000fe400078e02ff */
[----:B---3--:R-:W-:Y:S01]  /*18b50*/  IMAD R101, R96, 0x62, RZ ;  /* 0x0000006260657824 */ /* 0x008fe200078e02ff */
[----:B------:R3:W-:Y:S01]  /*18b60*/  STG.E.U16 desc[UR6][R104.64], R107 ;  /* 0x0000006b68007986 */ /* 0x0007e2000c101506 */
[----:B------:R-:W-:Y:S01]  /*18b70*/  LEA.HI.X.SX32 R147, R147, R27, 0x1, P5 ;  /* 0x0000001b93937211 */ /* 0x000fe200028f0eff */
[----:B------:R-:W0:Y:S02]  /*18b80*/  LDC R96, c[0x0][0x278] ;  /* 0x00009e00ff607b82 */ /* 0x000e240000000800 */
[----:B------:R2:W-:Y:S01]  /*18b90*/  STG.E.U16 desc[UR6][R156.64], R32 ;  /* 0x000000209c007986 */ /* 0x0005e2000c101506 */
[----:B-1----:R-:W-:Y:S01]  /*18ba0*/  IMAD R35, R12, 0x66, RZ ;  /* 0x000000660c237824 */ /* 0x002fe200078e02ff */
[----:B------:R-:W-:-:S04]  /*18bb0*/  IADD3 R160, P5, R103, R26, RZ ;  /* 0x0000001a67a07210 */ /* 0x000fc80007fbe0ff */
[----:B------:R-:W1:Y:S01]  /*18bc0*/  LDC R12, c[0x0][0x278] ;  /* 0x00009e00ff0c7b82 */ /* 0x000e620000000800 */
[----:B---3--:R-:W-:Y:S01]  /*18bd0*/  IMAD R105, R10, 0x33, RZ ;  /* 0x000000330a697824 */ /* 0x008fe200078e02ff */
[----:B--2---:R-:W-:Y:S02]  /*18be0*/  IADD3 R156, P3, R101, R26, RZ ;  /* 0x0000001a659c7210 */ /* 0x004fe40007f7e0ff */
[----:B------:R-:W-:-:S04]  /*18bf0*/  PRMT R10, R108, 0x7632, R10 ;  /* 0x000076326c0a7816 */ /* 0x000fc8000000000a */
[----:B------:R-:W2:Y:S01]  /*18c00*/  LDC R8, c[0x0][0x278] ;  /* 0x00009e00ff087b82 */ /* 0x000ea20000000800 */
[-C--:B------:R-:W-:Y:S02]  /*18c10*/  LEA.HI.X.SX32 R157, R161, R27.reuse, 0x1, P3 ;  /* 0x0000001ba19d7211 */ /* 0x080fe400018f0eff */
[----:B------:R-:W-:Y:S01]  /*18c20*/  LEA.HI.X.SX32 R161, R145, R27, 0x1, P5 ;  /* 0x0000001b91a17211 */ /* 0x000fe200028f0eff */
[----:B------:R-:W-:Y:S01]  /*18c30*/  IMAD R145, R14, 0x68, RZ ;  /* 0x000000680e917824 */ /* 0x000fe200078e02ff */
[----:B------:R-:W-:Y:S01]  /*18c40*/  STG.E.U16 desc[UR6][R146.64], R108 ;  /* 0x0000006c92007986 */ /* 0x000fe2000c101506 */
[----:B-----5:R-:W-:Y:S02]  /*18c50*/  IMAD R107, R16, 0x6a, RZ ;  /* 0x0000006a106b7824 */ /* 0x020fe400078e02ff */
[----:B------:R-:W3:Y:S01]  /*18c60*/  LDC R32, c[0x0][0x278] ;  /* 0x00009e00ff207b82 */ /* 0x000ee20000000800 */
[----:B------:R-:W-:Y:S01]  /*18c70*/  STG.E.U16 desc[UR6][R156.64], R10 ;  /* 0x0000000a9c007986 */ /* 0x000fe2000c101506 */
[----:B------:R-:W-:-:S03]  /*18c80*/  PRMT R34, R109, 0x7632, R34 ;  /* 0x000076326d227816 */ /* 0x000fc60000000022 */
[----:B------:R4:W-:Y:S03]  /*18c90*/  STG.E.U16 desc[UR6][R160.64], R109 ;  /* 0x0000006da0007986 */ /* 0x0009e6000c101506 */
[----:B------:R-:W5:Y:S01]  /*18ca0*/  LDC R14, c[0x0][0x278] ;  /* 0x00009e00ff0e7b82 */ /* 0x000f620000000800 */
[----:B------:R-:W-:-:S07]  /*18cb0*/  IADD3 R166, P6, R35, R26, RZ ;  /* 0x0000001a23a67210 */ /* 0x000fce0007fde0ff */
[----:B------:R-:W5:Y:S01]  /*18cc0*/  LDC R16, c[0x0][0x278] ;  /* 0x00009e00ff107b82 */ /* 0x000f620000000800 */
[----:B----4-:R-:W-:Y:S01]  /*18cd0*/  IMAD R109, R2, 0x35, RZ ;  /* 0x00000035026d7824 */ /* 0x010fe200078e02ff */
[----:B------:R-:W-:Y:S01]  /*18ce0*/  LEA.HI.X.SX32 R167, R105, R27, 0x1, P6 ;  /* 0x0000001b69a77211 */ /* 0x000fe200030f0eff */
[----:B0-----:R-:W-:-:S05]  /*18cf0*/  IMAD R105, R18, 0x6c, RZ ;  /* 0x0000006c12697824 */ /* 0x001fca00078e02ff */
[----:B------:R-:W0:Y:S01]  /*18d00*/  LDC R2, c[0x0][0x278] ;  /* 0x00009e00ff027b82 */ /* 0x000e220000000800 */
[-C--:B------:R-:W-:Y:S01]  /*18d10*/  IADD3 R142, P3, R145, R26.reuse, RZ ;  /* 0x0000001a918e7210 */ /* 0x080fe20007f7e0ff */
[----:B-1----:R-:W-:Y:S01]  /*18d20*/  IMAD R147, R12, 0x6e, RZ ;  /* 0x0000006e0c937824 */ /* 0x002fe200078e02ff */
[----:B------:R-:W-:-:S05]  /*18d30*/  IADD3 R108, P5, R107, R26, RZ ;  /* 0x0000001a6b6c7210 */ /* 0x000fca0007fbe0ff */
[----:B------:R-:W1:Y:S01]  /*18d40*/  LDC R18, c[0x0][0x278] ;  /* 0x00009e00ff127b82 */ /* 0x000e620000000800 */
[-C--:B------:R-:W-:Y:S01]  /*18d50*/  LEA.HI.X.SX32 R143, R143, R27.reuse, 0x1, P3 ;  /* 0x0000001b8f8f7211 */ /* 0x080fe200018f0eff */
[----:B------:R4:W-:Y:S01]  /*18d60*/  STG.E.U16 desc[UR6][R166.64], R34 ;  /* 0x00000022a6007986 */ /* 0x0009e2000c101506 */
[----:B------:R-:W-:Y:S02]  /*18d70*/  IADD3 R156, P6, R105, R26, RZ ;  /* 0x0000001a699c7210 */ /* 0x000fe40007fde0ff */
[----:B------:R-:W-:-:S03]  /*18d80*/  LEA.HI.X.SX32 R109, R109, R27, 0x1, P5 ;  /* 0x0000001b6d6d7211 */ /* 0x000fc600028f0eff */
[----:B------:R-:W1:Y:S01]  /*18d90*/  LDC R12, c[0x0][0x278] ;  /* 0x00009e00ff0c7b82 */ /* 0x000e620000000800 */
[----:B------:R-:W-:Y:S01]  /*18da0*/  PRMT R98, R110, 0x7632, R98 ;  /* 0x000076326e627816 */ /* 0x000fe20000000062 */
[----:B------:R5:W-:Y:S01]  /*18db0*/  STG.E.U16 desc[UR6][R142.64], R110 ;  /* 0x0000006e8e007986 */ /* 0x000be2000c101506 */
[----:B------:R-:W-:Y:S01]  /*18dc0*/  LEA.HI.X.SX32 R157, R149, R27, 0x1, P6 ;  /* 0x0000001b959d7211 */ /* 0x000fe200030f0eff */
[----:B---3--:R-:W-:-:S04]  /*18dd0*/  IMAD R149, R32, 0x70, RZ ;  /* 0x0000007020957824 */ /* 0x008fc800078e02ff */
[----:B----4-:R-:W3:Y:S01]  /*18de0*/  LDC R34, c[0x0][0x278] ;  /* 0x00009e00ff227b82 */ /* 0x010ee20000000800 */
[----:B------:R4:W-:Y:S01]  /*18df0*/  STG.E.U16 desc[UR6][R108.64], R98 ;  /* 0x000000626c007986 */ /* 0x0009e2000c101506 */
[----:B--2---:R-:W-:Y:S01]  /*18e00*/  IMAD R161, R8, 0x37, RZ ;  /* 0x0000003708a17824 */ /* 0x004fe200078e02ff */
[----:B------:R-:W-:Y:S01]  /*18e10*/  IADD3 R160, P5, R147, R26, RZ ;  /* 0x0000001a93a07210 */ /* 0x000fe20007fbe0ff */
[----:B-----5:R-:W-:-:S04]  /*18e20*/  IMAD R143, R14, 0x72, RZ ;  /* 0x000000720e8f7824 */ /* 0x020fc800078e02ff */
[----:B------:R-:W2:Y:S01]  /*18e30*/  LDC R10, c[0x0][0x278] ;  /* 0x00009e00ff0a7b82 */ /* 0x000ea20000000800 */
[----:B------:R-:W-:Y:S01]  /*18e40*/  PRMT R100, R111, 0x7632, R100 ;  /* 0x000076326f647816 */ /* 0x000fe20000000064 */
[----:B------:R0:W-:Y:S01]  /*18e50*/  STG.E.U16 desc[UR6][R156.64], R111 ;  /* 0x0000006f9c007986 */ /* 0x0001e2000c101506 */
[----:B----4-:R-:W-:Y:S01]  /*18e60*/  IMAD R109, R16, 0x74, RZ ;  /* 0x00000074106d7824 */ /* 0x010fe200078e02ff */
[-C--:B------:R-:W-:Y:S02]  /*18e70*/  IADD3 R150, P3, R149, R26.reuse, RZ ;  /* 0x0000001a95967210 */ /* 0x080fe40007f7e0ff */
[----:B------:R-:W-:Y:S02]  /*18e80*/  LEA.HI.X.SX32 R161, R161, R27, 0x1, P5 ;  /* 0x0000001ba1a17211 */ /* 0x000fe400028f0eff */
[----:B------:R-:W4:Y:S01]  /*18e90*/  LDC R14, c[0x0][0x278] ;  /* 0x00009e00ff0e7b82 */ /* 0x000f220000000800 */
[-C--:B------:R-:W-:Y:S01]  /*18ea0*/  IADD3 R166, P6, R109, R26.reuse, RZ ;  /* 0x0000001a6da67210 */ /* 0x080fe20007fde0ff */
[----:B0-----:R-:W-:Y:S01]  /*18eb0*/  IMAD R111, R2, 0x39, RZ ;  /* 0x00000039026f7824 */ /* 0x001fe200078e02ff */
[----:B------:R-:W-:-:S05]  /*18ec0*/  IADD3 R156, P5, R143, R26, RZ ;  /* 0x0000001a8f9c7210 */ /* 0x000fca0007fbe0ff */
[----:B------:R-:W0:Y:S01]  /*18ed0*/  LDC R16, c[0x0][0x278] ;  /* 0x00009e00ff107b82 */ /* 0x000e220000000800 */
[-C--:B------:R-:W-:Y:S02]  /*18ee0*/  LEA.HI.X.SX32 R151, R151, R27.reuse, 0x1, P3 ;  /* 0x0000001b97977211 */ /* 0x080fe400018f0eff */
[-C--:B------:R-:W-:Y:S02]  /*18ef0*/  LEA.HI.X.SX32 R157, R111, R27.reuse, 0x1, P5 ;  /* 0x0000001b6f9d7211 */ /* 0x080fe400028f0eff */
[----:B------:R-:W-:Y:S02]  /*18f00*/  PRMT R8, R112, 0x7632, R8 ;  /* 0x0000763270087816 */ /* 0x000fe40000000008 */
[----:B------:R-:W-:Y:S01]  /*18f10*/  LEA.HI.X.SX32 R167, R153, R27, 0x1, P6 ;  /* 0x0000001b99a77211 */ /* 0x000fe200030f0eff */
[----:B-1----:R-:W-:Y:S01]  /*18f20*/  IMAD R153, R18, 0x76, RZ ;  /* 0x0000007612997824 */ /* 0x002fe200078e02ff */
[----:B------:R-:W-:Y:S01]  /*18f30*/  STG.E.U16 desc[UR6][R160.64], R100 ;  /* 0x00000064a0007986 */ /* 0x000fe2000c101506 */
[----:B------:R-:W1:Y:S03]  /*18f40*/  LDC R18, c[0x0][0x278] ;  /* 0x00009e00ff127b82 */ /* 0x000e660000000800 */
[----:B------:R5:W-:Y:S04]  /*18f50*/  STG.E.U16 desc[UR6][R150.64], R112 ;  /* 0x0000007096007986 */ /* 0x000be8000c101506 */
[----:B------:R2:W-:Y:S01]  /*18f60*/  STG.E.U16 desc[UR6][R156.64], R8 ;  /* 0x000000089c007986 */ /* 0x0005e2000c101506 */
[----:B------:R-:W1:Y:S03]  /*18f70*/  LDC R2, c[0x0][0x278] ;  /* 0x00009e00ff027b82 */ /* 0x000e660000000800 */
[----:B------:R4:W-:Y:S01]  /*18f80*/  STG.E.U16 desc[UR6][R166.64], R113 ;  /* 0x00000071a6007986 */ /* 0x0009e2000c101506 */
[----:B---3--:R-:W-:-:S02]  /*18f90*/  IMAD R111, R34, 0x78, RZ ;  /* 0x00000078226f7824 */ /* 0x008fc400078e02ff */
[----:B-----5:R-:W-:Y:S01]  /*18fa0*/  IMAD R151, R96, 0x7a, RZ ;  /* 0x0000007a60977824 */ /* 0x020fe200078e02ff */
[----:B------:R-:W-:Y:S01]  /*18fb0*/  PRMT R32, R113, 0x7632, R32 ;  /* 0x0000763271207816 */ /* 0x000fe20000000020 */
[----:B--2---:R-:W2:Y:S01]  /*18fc0*/  LDC R8, c[0x0][0x278] ;  /* 0x00009e00ff087b82 */ /* 0x004ea20000000800 */
[----:B----4-:R-:W-:-:S07]  /*18fd0*/  IMAD R167, R12, 0x3d, RZ ;  /* 0x0000003d0ca77824 */ /* 0x010fce00078e02ff */
[----:B------:R-:W3:Y:S01]  /*18fe0*/  LDC R12, c[0x0][0x278] ;  /* 0x00009e00ff0c7b82 */ /* 0x000ee20000000800 */
[----:B------:R-:W-:Y:S01]  /*18ff0*/  IMAD R157, R10, 0x3b, RZ ;  /* 0x0000003b0a9d7824 */ /* 0x000fe200078e02ff */
[-C--:B------:R-:W-:Y:S02]  /*19000*/  IADD3 R156, P3, R153, R26.reuse, RZ ;  /* 0x0000001a999c7210 */ /* 0x080fe40007f7e0ff */
[-C--:B------:R-:W-:Y:S01]  /*19010*/  IADD3 R160, P5, R111, R26.reuse, RZ ;  /* 0x0000001a6fa07210 */ /* 0x080fe20007fbe0ff */
[----:B------:R-:W-:Y:S01]  /*19020*/  IMAD R113, R14, 0x7c, RZ ;  /* 0x0000007c0e717824 */ /* 0x000fe200078e02ff */
[----:B------:R-:W-:Y:S02]  /*19030*/  IADD3 R166, P6, R151, R26, RZ ;  /* 0x0000001a97a67210 */ /* 0x000fe40007fde0ff */
[----:B------:R-:W4:Y:S01]  /*19040*/  LDC R10, c[0x0][0x278] ;  /* 0x00009e00ff0a7b82 */ /* 0x000f220000000800 */
[-C--:B------:R-:W-:Y:S02]  /*19050*/  LEA.HI.X.SX32 R157, R157, R27.reuse, 0x1, P3 ;  /* 0x0000001b9d9d7211 */ /* 0x080fe400018f0eff */
[-C--:B------:R-:W-:Y:S01]  /*19060*/  LEA.HI.X.SX32 R161, R155, R27.reuse, 0x1, P5 ;  /* 0x0000001b9ba17211 */ /* 0x080fe200028f0eff */
[----:B0-----:R-:W-:Y:S01]  /*19070*/  IMAD R155, R16, 0x7e, RZ ;  /* 0x0000007e109b7824 */ /* 0x001fe200078e02ff */
[----:B------:R-:W-:-:S02]  /*19080*/  LEA.HI.X.SX32 R167, R167, R27, 0x1, P6 ;  /* 0x0000001ba7a77211 */ /* 0x000fc400030f0eff */
[----:B------:R-:W-:Y:S01]  /*19090*/  PRMT R34, R114, 0x7632, R34 ;  /* 0x0000763272227816 */ /* 0x000fe20000000022 */
[----:B------:R-:W0:Y:S01]  /*190a0*/  LDC R14, c[0x0][0x278] ;  /* 0x00009e00ff0e7b82 */ /* 0x000e220000000800 */
[----:B------:R1:W-:Y:S01]  /*190b0*/  STG.E.U16 desc[UR6][R156.64], R32 ;  /* 0x000000209c007986 */ /* 0x0003e2000c101506 */
[----:B------:R-:W-:-:S06]  /*190c0*/  IADD3 R168, P5, R113, R26, RZ ;  /* 0x0000001a71a87210 */ /* 0x000fcc0007fbe0ff */
[----:B------:R-:W5:Y:S01]  /*190d0*/  LDC R16, c[0x0][0x278] ;  /* 0x00009e00ff107b82 */ /* 0x000f620000000800 */
[----:B------:R3:W-:Y:S01]  /*190e0*/  STG.E.U16 desc[UR6][R160.64], R114 ;  /* 0x00000072a0007986 */ /* 0x0007e2000c101506 */
[----:B------:R-:W-:Y:S01]  /*190f0*/  LEA.HI.X.SX32 R169, R159, R27, 0x1, P5 ;  /* 0x0000001b9fa97211 */ /* 0x000fe200028f0eff */
[----:B-1----:R-:W-:Y:S02]  /*19100*/  IMAD R157, R18, 0x82, RZ ;  /* 0x00000082129d7824 */ /* 0x002fe400078e02ff */
[----:B------:R1:W-:Y:S01]  /*19110*/  STG.E.U16 desc[UR6][R166.64], R34 ;  /* 0x00000022a6007986 */ /* 0x0003e2000c101506 */
[----:B------:R-:W-:Y:S01]  /*19120*/  IMAD R159, R2, 0x41, RZ ;  /* 0x00000041029f7824 */ /* 0x000fe200078e02ff */
[-C--:B------:R-:W-:Y:S01]  /*19130*/  LEA R172, P5, R177, R26.reuse, 0x7 ;  /* 0x0000001ab1ac7211 */ /* 0x080fe200078a38ff */
[----:B------:R-:W5:Y:S01]  /*19140*/  LDC R18, c[0x0][0x278] ;  /* 0x00009e00ff127b82 */ /* 0x000f620000000800 */
[----:B------:R-:W-:Y:S01]  /*19150*/  IADD3 R174, P6, R157, R26, RZ ;  /* 0x0000001a9dae7210 */ /* 0x000fe20007fde0ff */
[----:B---3--:R-:W-:Y:S01]  /*19160*/  IMAD R161, R12, 0x86, RZ ;  /* 0x000000860ca17824 */ /* 0x008fe200078e02ff */
[----:B------:R-:W-:-:S05]  /*19170*/  PRMT R96, R124, 0x7632, R96 ;  /* 0x000076327c607816 */ /* 0x000fca0000000060 */
[----:B------:R-:W3:Y:S01]  /*19180*/  LDC R12, c[0x0][0x278] ;  /* 0x00009e00ff0c7b82 */ /* 0x000ee20000000800 */
[----:B-1----:R-:W-:Y:S02]  /*19190*/  IADD3 R166, P3, R155, R26, RZ ;  /* 0x0000001a9ba67210 */ /* 0x002fe40007f7e0ff */
[----:B------:R-:W-:Y:S02]  /*191a0*/  PRMT R34, R115, 0x7632, R34 ;  /* 0x0000763273227816 */ /* 0x000fe40000000022 */
[-C--:B------:R-:W-:Y:S02]  /*191b0*/  LEA.HI.X.SX32 R167, R173, R27.reuse, 0x1, P3 ;  /* 0x0000001bada77211 */ /* 0x080fe400018f0eff */
[-C--:B------:R-:W-:Y:S01]  /*191c0*/  LEA.HI.X.SX32 R173, R175, R27.reuse, 0x1, P5 ;  /* 0x0000001bafad7211 */ /* 0x080fe200028f0eff */
[----:B------:R-:W1:Y:S01]  /*191d0*/  LDC R2, c[0x0][0x278] ;  /* 0x00009e00ff027b82 */ /* 0x000e620000000800 */
[----:B------:R-:W-:Y:S01]  /*191e0*/  LEA.HI.X.SX32 R175, R159, R27, 0x1, P6 ;  /* 0x0000001b9faf7211 */ /* 0x000fe200030f0eff */
[----:B------:R-:W-:Y:S04]  /*191f0*/  STG.E.U16 desc[UR6][R168.64], R115 ;  /* 0x00000073a8007986 */ /* 0x000fe8000c101506 */
[----:B------:R2:W-:Y:S02]  /*19200*/  STG.E.U16 desc[UR6][R166.64], R34 ;  /* 0x00000022a6007986 */ /* 0x0005e4000c101506 */
[----:B------:R-:W1:Y:S02]  /*19210*/  LDC R32, c[0x0][0x278] ;  /* 0x00009e00ff207b82 */ /* 0x000e640000000800 */
[----:B------:R0:W-:Y:S01]  /*19220*/  STG.E.U16 desc[UR6][R172.64], R124 ;  /* 0x0000007cac007986 */ /* 0x0001e2000c101506 */
[----:B----4-:R-:W-:-:S03]  /*19230*/  IMAD R159, R10, 0x84, RZ ;  /* 0x000000840a9f7824 */ /* 0x010fc600078e02ff */
[----:B------:R4:W-:Y:S01]  /*19240*/  STG.E.U16 desc[UR6][R174.64], R96 ;  /* 0x00000060ae007986 */ /* 0x0009e2000c101506 */
[----:B--2---:R-:W-:Y:S01]  /*19250*/  IMAD R167, R8, 0x43, RZ ;  /* 0x0000004308a77824 */ /* 0x004fe200078e02ff */
[----:B------:R-:W2:Y:S01]  /*19260*/  LDC R34, c[0x0][0x278] ;  /* 0x00009e00ff227b82 */ /* 0x000ea20000000800 */
[----:B0-----:R-:W-:-:S07]  /*19270*/  IADD3 R172, P5, R161, R26, RZ ;  /* 0x0000001aa1ac7210 */ /* 0x001fce0007fbe0ff */
[----:B----4-:R-:W0:Y:S01]  /*19280*/  LDC R175, c[0x0][0x278] ;  /* 0x00009e00ffaf7b82 */ /* 0x010e220000000800 */
[----:B------:R-:W-:Y:S01]  /*19290*/  LEA.HI.X.SX32 R173, R167, R27, 0x1, P5 ;  /* 0x0000001ba7ad7211 */ /* 0x000fe200028f0eff */
[----:B------:R-:W-:Y:S01]  /*192a0*/  IMAD R115, R14, 0x88, RZ ;  /* 0x000000880e737824 */ /* 0x000fe200078e02ff */
[----:B------:R-:W-:Y:S01]  /*192b0*/  IADD3 R168, P3, R159, R26, RZ ;  /* 0x0000001a9fa87210 */ /* 0x000fe20007f7e0ff */
[----:B-----5:R-:W-:-:S04]  /*192c0*/  IMAD R167, R16, 0x8a, RZ ;  /* 0x0000008a10a77824 */ /* 0x020fc800078e02ff */
[----:B------:R-:W4:Y:S01]  /*192d0*/  LDC R16, c[0x0][0x278] ;  /* 0x00009e00ff107b82 */ /* 0x000f220000000800 */
[----:B------:R-:W-:Y:S02]  /*192e0*/  IADD3 R164, P6, R115, R26, RZ ;  /* 0x0000001a73a47210 */ /* 0x000fe40007fde0ff */
[----:B------:R-:W-:-:S05]  /*192f0*/  LEA.HI.X.SX32 R169, R163, R27, 0x1, P3 ;  /* 0x0000001ba3a97211 */ /* 0x000fca00018f0eff */
[----:B------:R-:W5:Y:S01]  /*19300*/  LDC R8, c[0x0][0x278] ;  /* 0x00009e00ff087b82 */ /* 0x000f620000000800 */
[----:B------:R-:W-:-:S07]  /*19310*/  PRMT R96, R125, 0x7632, R96 ;  /* 0x000076327d607816 */ /* 0x000fce0000000060 */
[----:B------:R-:W5:Y:S01]  /*19320*/  LDC R14, c[0x0][0x278] ;  /* 0x00009e00ff0e7b82 */ /* 0x000f620000000800 */
[----:B------:R-:W-:Y:S01]  /*19330*/  LEA.HI.X.SX32 R165, R165, R27, 0x1, P6 ;  /* 0x0000001ba5a57211 */ /* 0x000fe200030f0eff */
[----:B------:R3:W-:Y:S01]  /*19340*/  STG.E.U16 desc[UR6][R168.64], R125 ;  /* 0x0000007da8007986 */ /* 0x0007e2000c101506 */
[----:B------:R-:W-:-:S05]  /*19350*/  IMAD R163, R18, 0x8c, RZ ;  /* 0x0000008c12a37824 */ /* 0x000fca00078e02ff */
[----:B------:R-:W5:Y:S01]  /*19360*/  LDC R10, c[0x0][0x278] ;  /* 0x00009e00ff0a7b82 */ /* 0x000f620000000800 */
[----:B------:R2:W-:Y:S01]  /*19370*/  STG.E.U16 desc[UR6][R172.64], R96 ;  /* 0x00000060ac007986 */ /* 0x0005e2000c101506 */
[----:B---3--:R-:W-:-:S06]  /*19380*/  IMAD R125, R12, 0x90, RZ ;  /* 0x000000900c7d7824 */ /* 0x008fcc00078e02ff */
[----:B------:R-:W3:Y:S01]  /*19390*/  LDC R12, c[0x0][0x278] ;  /* 0x00009e00ff0c7b82 */ /* 0x000ee20000000800 */
[----:B------:R0:W-:Y:S01]  /*193a0*/  STG.E.U16 desc[UR6][R164.64], R126 ;  /* 0x0000007ea4007986 */ /* 0x0001e2000c101506 */
[----:B-1----:R-:W-:Y:S01]  /*193b0*/  IMAD R169, R2, 0x45, RZ ;  /* 0x0000004502a97824 */ /* 0x002fe200078e02ff */
[-C--:B------:R-:W-:Y:S02]  /*193c0*/  IADD3 R168, P5, R167, R26.reuse, RZ ;  /* 0x0000001aa7a87210 */ /* 0x080fe40007fbe0ff */
[----:B--2---:R-:W-:-:S03]  /*193d0*/  IADD3 R172, P3, R163, R26, RZ ;  /* 0x0000001aa3ac7210 */ /* 0x004fc60007f7e0ff */
[----:B------:R-:W1:Y:S01]  /*193e0*/  LDC R18, c[0x0][0x278] ;  /* 0x00009e00ff127b82 */ /* 0x000e620000000800 */
[----:B------:R-:W-:Y:S01]  /*193f0*/  PRMT R98, R126, 0x7632, R98 ;  /* 0x000076327e627816 */ /* 0x000fe20000000062 */
[----:B0-----:R-:W-:Y:S01]  /*19400*/  IMAD R165, R32, 0x8e, RZ ;  /* 0x0000008e20a57824 */ /* 0x001fe200078e02ff */
[----:B------:R-:W-:Y:S01]  /*19410*/  LEA.HI.X.SX32 R169, R169, R27, 0x1, P5 ;  /* 0x0000001ba9a97211 */ /* 0x000fe200028f0eff */
[----:B------:R-:W-:-:S04]  /*19420*/  IMAD R175, R175, 0x47, RZ ;  /* 0x00000047afaf7824 */ /* 0x000fc800078e02ff */
[----:B------:R-:W0:Y:S01]  /*19430*/  LDC R32, c[0x0][0x278] ;  /* 0x00009e00ff207b82 */ /* 0x000e220000000800 */
[-C--:B------:R-:W-:Y:S02]  /*19440*/  IADD3 R176, P6, R125, R26.reuse, RZ ;  /* 0x0000001a7db07210 */ /* 0x080fe40007fde0ff */
[----:B------:R-:W-:Y:S02]  /*19450*/  IADD3 R174, P5, R165, R26, RZ ;  /* 0x0000001aa5ae7210 */ /* 0x000fe40007fbe0ff */
[----:B------:R-:W-:-:S03]  /*19460*/  LEA.HI.X.SX32 R173, R9, R27, 0x1, P3 ;  /* 0x0000001b09ad7211 */ /* 0x000fc600018f0eff */
[----:B------:R-:W2:Y:S01]  /*19470*/  LDC R2, c[0x0][0x278] ;  /* 0x00009e00ff027b82 */ /* 0x000ea20000000800 */
[----:B------:R5:W-:Y:S01]  /*19480*/  STG.E.U16 desc[UR6][R168.64], R98 ;  /* 0x00000062a8007986 */ /* 0x000be2000c101506 */
[-C--:B------:R-:W-:Y:S02]  /*19490*/  LEA.HI.X.SX32 R175, R175, R27.reuse, 0x1, P5 ;  /* 0x0000001bafaf7211 */ /* 0x080fe400028f0eff */
[----:B------:R-:W-:Y:S01]  /*194a0*/  PRMT R100, R127, 0x7632, R100 ;  /* 0x000076327f647816 */ /* 0x000fe20000000064 */
[----:B------:R3:W-:Y:S01]  /*194b0*/  STG.E.U16 desc[UR6][R172.64], R127 ;  /* 0x0000007fac007986 */ /* 0x0007e2000c101506 */
[----:B------:R-:W-:Y:S01]  /*194c0*/  LEA.HI.X.SX32 R177, R5, R27, 0x1, P6 ;  /* 0x0000001b05b17211 */ /* 0x000fe200030f0eff */
[----:B----4-:R-:W-:Y:S01]  /*194d0*/  IMAD R5, R16, 0x96, RZ ;  /* 0x0000009610057824 */ /* 0x010fe200078e02ff */
[----:B------:R-:W4:Y:S01]  /*194e0*/  LDC R96, c[0x0][0x278] ;  /* 0x00009e00ff607b82 */ /* 0x000f220000000800 */
[----:B------:R-:W-:Y:S01]  /*194f0*/  IMAD R9, R34, 0x94, RZ ;  /* 0x0000009422097824 */ /* 0x000fe200078e02ff */
[----:B------:R1:W-:Y:S01]  /*19500*/  STG.E.U16 desc[UR6][R174.64], R100 ;  /* 0x00000064ae007986 */ /* 0x0003e2000c101506 */
[----:B-----5:R-:W-:-:S05]  /*19510*/  IMAD R169, R14, 0x92, RZ ;  /* 0x000000920ea97824 */ /* 0x020fca00078e02ff */
[----:B------:R-:W5:Y:S01]  /*19520*/  LDC R16, c[0x0][0x278] ;  /* 0x00009e00ff107b82 */ /* 0x000f620000000800 */
[----:B---3--:R-:W-:Y:S01]  /*19530*/  IMAD R127, R8, 0x49, RZ ;  /* 0x00000049087f7824 */ /* 0x008fe200078e02ff */
[----:B------:R3:W-:Y:S01]  /*19540*/  STG.E.U16 desc[UR6][R176.64], R116 ;  /* 0x00000074b0007986 */ /* 0x0007e2000c101506 */
[----:B------:R-:W-:-:S05]  /*19550*/  IMAD R173, R10, 0x4b, RZ ;  /* 0x0000004b0aad7824 */ /* 0x000fca00078e02ff */
[----:B------:R-:W5:Y:S01]  /*19560*/  LDC R8, c[0x0][0x278] ;  /* 0x00009e00ff087b82 */ /* 0x000f620000000800 */
[-C--:B-1----:R-:W-:Y:S02]  /*19570*/  IADD3 R174, P3, R169, R26.reuse, RZ ;  /* 0x0000001aa9ae7210 */ /* 0x082fe40007f7e0ff */
[-C--:B------:R-:W-:Y:S02]  /*19580*/  IADD3 R170, P5, R9, R26.reuse, RZ ;  /* 0x0000001a09aa7210 */ /* 0x080fe40007fbe0ff */
[----:B---3--:R-:W-:Y:S02]  /*19590*/  IADD3 R176, P6, R5, R26, RZ ;  /* 0x0000001a05b07210 */ /* 0x008fe40007fde0ff */
[-C--:B------:R-:W-:Y:S01]  /*195a0*/  LEA.HI.X.SX32 R175, R127, R27.reuse, 0x1, P3 ;  /* 0x0000001b7faf7211 */ /* 0x080fe200018f0eff */
[----:B------:R-:W1:Y:S01]  /*195b0*/  LDC R34, c[0x0][0x278] ;  /* 0x00009e00ff227b82 */ /* 0x000e620000000800 */
[----:B------:R-:W-:Y:S01]  /*195c0*/  LEA.HI.X.SX32 R177, R173, R27, 0x1, P6 ;  /* 0x0000001badb17211 */ /* 0x000fe200030f0eff */
[----:B------:R-:W-:Y:S01]  /*195d0*/  IMAD R173, R12, 0x98, RZ ;  /* 0x000000980cad7824 */ /* 0x000fe200078e02ff */
[----:B------:R-:W-:-:S02]  /*195e0*/  PRMT R116, R116, 0x7632, R116 ;  /* 0x0000763274747816 */ /* 0x000fc40000000074 */
[----:B------:R-:W-:-:S03]  /*195f0*/  LEA.HI.X.SX32 R171, R171, R27, 0x1, P5 ;  /* 0x0000001babab7211 */ /* 0x000fc600028f0eff */
[----:B------:R-:W3:Y:S01]  /*19600*/  LDC R98, c[0x0][0x278] ;  /* 0x00009e00ff627b82 */ /* 0x000ee20000000800 */
[----:B------:R-:W-:Y:S01]  /*19610*/  IMAD R127, R18, 0x9a, RZ ;  /* 0x0000009a127f7824 */ /* 0x000fe200078e02ff */
[----:B------:R2:W-:Y:S01]  /*19620*/  STG.E.U16 desc[UR6][R174.64], R116 ;  /* 0x00000074ae007986 */ /* 0x0005e2000c101506 */
[----:B------:R-:W-:-:S05]  /*19630*/  IADD3 R10, P5, R173, R26, RZ ;  /* 0x0000001aad0a7210 */ /* 0x000fca0007fbe0ff */
[----:B------:R-:W3:Y:S01]  /*19640*/  LDC R14, c[0x0][0x278] ;  /* 0x00009e00ff0e7b82 */ /* 0x000ee20000000800 */
[----:B------:R0:W-:Y:S01]  /*19650*/  STG.E.U16 desc[UR6][R170.64], R117 ;  /* 0x00000075aa007986 */ /* 0x0001e2000c101506 */
[----:B------:R-:W-:Y:S02]  /*19660*/  PRMT R102, R117, 0x7632, R102 ;  /* 0x0000763275667816 */ /* 0x000fe40000000066 */
[----:B------:R-:W-:-:S04]  /*19670*/  IADD3 R178, P3, R127, R26, RZ ;  /* 0x0000001a7fb27210 */ /* 0x000fc80007f7e0ff */
[----:B------:R-:W3:Y:S01]  /*19680*/  LDC R100, c[0x0][0x278] ;  /* 0x00009e00ff647b82 */ /* 0x000ee20000000800 */
[----:B--2---:R-:W-:Y:S01]  /*19690*/  IMAD R175, R2, 0x4d, RZ ;  /* 0x0000004d02af7824 */ /* 0x004fe200078e02ff */
[-C--:B------:R-:W-:Y:S01]  /*196a0*/  LEA.HI.X.SX32 R11, R11, R27.reuse, 0x1, P5 ;  /* 0x0000001b0b0b7211 */ /* 0x080fe200028f0eff */
[----:B0-----:R-:W-:Y:S01]  /*196b0*/  IMAD R171, R32, 0x9c, RZ ;  /* 0x0000009c20ab7824 */ /* 0x001fe200078e02ff */
[----:B------:R0:W-:Y:S04]  /*196c0*/  STG.E.U16 desc[UR6][R176.64], R102 ;  /* 0x00000066b0007986 */ /* 0x0001e8000c101506 */
[----:B------:R-:W2:Y:S01]  /*196d0*/  LDC R18, c[0x0][0x278] ;  /* 0x00009e00ff127b82 */ /* 0x000ea20000000800 */
[----:B------:R-:W-:Y:S02]  /*196e0*/  LEA.HI.X.SX32 R179, R175, R27, 0x1, P3 ;  /* 0x0000001bafb37211 */ /* 0x000fe400018f0eff */
[----:B------:R-:W-:Y:S01]  /*196f0*/  IADD3 R12, P5, R171, R26, RZ ;  /* 0x0000001aab0c7210 */ /* 0x000fe20007fbe0ff */
[----:B----4-:R-:W-:Y:S01]  /*19700*/  IMAD R117, R96, 0x9e, RZ ;  /* 0x0000009e60757824 */ /* 0x010fe200078e02ff */
[----:B------:R4:W-:Y:S01]  /*19710*/  STG.E.U16 desc[UR6][R10.64], R118 ;  /* 0x000000760a007986 */ /* 0x0009e2000c101506 */
[----:B-----5:R-:W-:-:S02]  /*19720*/  IMAD R175, R16, 0xa0, RZ ;  /* 0x000000a010af7824 */ /* 0x020fc400078e02ff */
[----:B------:R-:W5:Y:S01]  /*19730*/  LDC R32, c[0x0][0x278] ;  /* 0x00009e00ff207b82 */ /* 0x000f620000000800 */
[----:B------:R-:W-:Y:S01]  /*19740*/  LEA.HI.X.SX32 R13, R13, R27, 0x1, P5 ;  /* 0x0000001b0d0d7211 */ /* 0x000fe200028f0eff */
[----:B0-----:R-:W-:Y:S01]  /*19750*/  IMAD R177, R8, 0x4f, RZ ;  /* 0x0000004f08b17824 */ /* 0x001fe200078e02ff */
[----:B------:R-:W-:-:S05]  /*19760*/  IADD3 R180, P6, R117, R26, RZ ;  /* 0x0000001a75b47210 */ /* 0x000fca0007fde0ff */
[----:B------:R-:W0:Y:S01]  /*19770*/  LDC R16, c[0x0][0x278] ;  /* 0x00009e00ff107b82 */ /* 0x000e220000000800 */
[----:B----4-:R-:W-:-:S07]  /*19780*/  PRMT R11, R118, 0x7632, R11 ;  /* 0x00007632760b7816 */ /* 0x010fce000000000b */
[----:B------:R-:W4:Y:S01]  /*19790*/  LDC R8, c[0x0][0x278] ;  /* 0x00009e00ff087b82 */ /* 0x000f220000000800 */
[----:B------:R3:W-:Y:S01]  /*197a0*/  STG.E.U16 desc[UR6][R178.64], R11 ;  /* 0x0000000bb2007986 */ /* 0x0007e2000c101506 */
[----:B------:R-:W-:-:S03]  /*197b0*/  IADD3 R2, P5, R175, R26, RZ ;  /* 0x0000001aaf027210 */ /* 0x000fc60007fbe0ff */
[----:B------:R3:W-:Y:S01]  /*197c0*/  STG.E.U16 desc[UR6][R12.64], R119 ;  /* 0x000000770c007986 */ /* 0x0007e2000c101506 */
[-C--:B------:R-:W-:Y:S01]  /*197d0*/  LEA.HI.X.SX32 R181, R177, R27.reuse, 0x1, P6 ;  /* 0x0000001bb1b57211 */ /* 0x080fe200030f0eff */
[----:B-1----:R-:W-:Y:S01]  /*197e0*/  IMAD R177, R34, 0xa2, RZ ;  /* 0x000000a222b17824 */ /* 0x002fe200078e02ff */
[----:B------:R-:W-:Y:S01]  /*197f0*/  PRMT R96, R119, 0x7632, R96 ;  /* 0x0000763277607816 */ /* 0x000fe20000000060 */
[----:B------:R-:W1:Y:S01]  /*19800*/  LDC R10, c[0x0][0x278] ;  /* 0x00009e00ff0a7b82 */ /* 0x000e620000000800 */
[----:B------:R-:W-:Y:S01]  /*19810*/  LEA.HI.X.SX32 R3, R3, R27, 0x1, P5 ;  /* 0x0000001b03037211 */ /* 0x000fe200028f0eff */
[----:B---3--:R-:W-:-:S06]  /*19820*/  IMAD R11, R98, 0xa4, RZ ;  /* 0x000000a4620b7824 */ /* 0x008fcc00078e02ff */
[----:B------:R-:W3:Y:S01]  /*19830*/  LDC R12, c[0x0][0x278] ;  /* 0x00009e00ff0c7b82 */ /* 0x000ee20000000800 */
[----:B------:R-:W-:Y:S01]  /*19840*/  IMAD R119, R14, 0x53, RZ ;  /* 0x000000530e777824 */ /* 0x000fe200078e02ff */
[----:B------:R2:W-:Y:S01]  /*19850*/  STG.E.U16 desc[UR6][R180.64], R96 ;  /* 0x00000060b4007986 */ /* 0x0005e2000c101506 */
[----:B------:R-:W-:Y:S01]  /*19860*/  IMAD R13, R100, 0xa6, RZ ;  /* 0x000000a6640d7824 */ /* 0x000fe200078e02ff */
[----:B------:R-:W-:-:S04]  /*19870*/  IADD3 R178, P3, R177, R26, RZ ;  /* 0x0000001ab1b27210 */ /* 0x000fc80007f7e0ff */
[----:B------:R-:W1:Y:S01]  /*19880*/  LDC R14, c[0x0][0x278] ;  /* 0x00009e00ff0e7b82 */ /* 0x000e620000000800 */
[----:B------:R5:W-:Y:S01]  /*19890*/  STG.E.U16 desc[UR6][R2.64], R120 ;  /* 0x0000007802007986 */ /* 0x000be2000c101506 */
[-C--:B------:R-:W-:Y:S02]  /*198a0*/  LEA.HI.X.SX32 R179, R183, R27.reuse, 0x1, P3 ;  /* 0x0000001bb7b37211 */ /* 0x080fe400018f0eff */
[-C--:B--2---:R-:W-:Y:S02]  /*198b0*/  IADD3 R180, P5, R11, R26.reuse, RZ ;  /* 0x0000001a0bb47210 */ /* 0x084fe40007fbe0ff */
[----:B------:R-:W-:Y:S02]  /*198c0*/  PRMT R34, R120, 0x7632, R34 ;  /* 0x0000763278227816 */ /* 0x000fe40000000022 */
[----:B------:R-:W2:Y:S01]  /*198d0*/  LDC R98, c[0x0][0x278] ;  /* 0x00009e00ff627b82 */ /* 0x000ea20000000800 */
[----:B------:R-:W-:Y:S02]  /*198e0*/  IADD3 R182, P6, R13, R26, RZ ;  /* 0x0000001a0db67210 */ /* 0x000fe40007fde0ff */
[----:B------:R-:W-:Y:S01]  /*198f0*/  LEA.HI.X.SX32 R181, R25, R27, 0x1, P5 ;  /* 0x0000001b19b57211 */ /* 0x000fe200028f0eff */
[----:B------:R-:W-:-:S04]  /*19900*/  IMAD R25, R18, 0xa8, RZ ;  /* 0x000000a812197824 */ /* 0x000fc800078e02ff */
[----:B-----5:R-:W5:Y:S01]  /*19910*/  LDC R2, c[0x0][0x278] ;  /* 0x00009e00ff027b82 */ /* 0x020f620000000800 */
[----:B------:R-:W-:Y:S01]  /*19920*/  IMAD R3, R32, 0xac, RZ ;  /* 0x000000ac20037824 */ /* 0x000fe200078e02ff */
[----:B------:R-:W-:Y:S01]  /*19930*/  LEA.HI.X.SX32 R183, R119, R27, 0x1, P6 ;  /* 0x0000001b77b77211 */ /* 0x000fe200030f0eff */
[----:B------:R-:W-:Y:S01]  /*19940*/  STG.E.U16 desc[UR6][R178.64], R34 ;  /* 0x00000022b2007986 */ /* 0x000fe2000c101506 */
[----:B------:R-:W-:Y:S01]  /*19950*/  PRMT R96, R121, 0x7632, R96 ;  /* 0x0000763279607816 */ /* 0x000fe20000000060 */
[----:B0-----:R-:W-:-:S03]  /*19960*/  IMAD R119, R16, 0xaa, RZ ;  /* 0x000000aa10777824 */ /* 0x001fc600078e02ff */
[----:B------:R-:W0:Y:S01]  /*19970*/  LDC R18, c[0x0][0x278] ;  /* 0x00009e00ff127b82 */ /* 0x000e220000000800 */
[----:B------:R4:W-:Y:S01]  /*19980*/  STG.E.U16 desc[UR6][R180.64], R121 ;  /* 0x00000079b4007986 */ /* 0x0009e2000c101506 */
[----:B------:R-:W-:-:S06]  /*19990*/  IADD3 R16, P3, R25, R26, RZ ;  /* 0x0000001a19107210 */ /* 0x000fcc0007f7e0ff */
[----:B------:R-:W2:Y:S01]  /*199a0*/  LDC R32, c[0x0][0x278] ;  /* 0x00009e00ff207b82 */ /* 0x000ea20000000800 */
[----:B------:R-:W-:Y:S01]  /*199b0*/  IADD3 R120, P5, R119, R26, RZ ;  /* 0x0000001a77787210 */ /* 0x000fe20007fbe0ff */
[----:B----4-:R-:W-:-:S06]  /*199c0*/  IMAD R121, R8, 0x55, RZ ;  /* 0x0000005508797824 */ /* 0x010fcc00078e02ff */
[----:B------:R-:W4:Y:S01]  /*199d0*/  LDC R8, c[0x0][0x278] ;  /* 0x00009e00ff087b82 */ /* 0x000f220000000800 */
[----:B------:R-:W-:Y:S01]  /*199e0*/  IADD3 R180, P6, R3, R26, RZ ;  /* 0x0000001a03b47210 */ /* 0x000fe20007fde0ff */
[----:B------:R1:W-:Y:S01]  /*199f0*/  STG.E.U16 desc[UR6][R182.64], R96 ;  /* 0x00000060b6007986 */ /* 0x0003e2000c101506 */
[----:B---3--:R-:W-:Y:S01]  /*19a00*/  IMAD R179, R12, 0xae, RZ ;  /* 0x000000ae0cb37824 */ /* 0x008fe200078e02ff */
[-C--:B------:R-:W-:Y:S02]  /*19a10*/  LEA.HI.X.SX32 R17, R17, R27.reuse, 0x1, P3 ;  /* 0x0000001b11117211 */ /* 0x080fe400018f0eff */
[-C--:B------:R-:W-:Y:S02]  /*19a20*/  LEA.HI.X.SX32 R121, R121, R27.reuse, 0x1, P5 ;  /* 0x0000001b79797211 */ /* 0x080fe400028f0eff */
[----:B------:R-:W3:Y:S01]  /*19a30*/  LDC R34, c[0x0][0x278] ;  /* 0x00009e00ff227b82 */ /* 0x000ee20000000800 */
[----:B------:R-:W-:Y:S02]  /*19a40*/  PRMT R100, R122, 0x7632, R100 ;  /* 0x000076327a647816 */ /* 0x000fe40000000064 */
[----:B------:R-:W-:Y:S01]  /*19a50*/  LEA.HI.X.SX32 R181, R19, R27, 0x1, P6 ;  /* 0x0000001b13b57211 */ /* 0x000fe200030f0eff */
[----:B-1----:R-:W-:-:S04]  /*19a60*/  IMAD R19, R14, 0xb0, RZ ;  /* 0x000000b00e137824 */ /* 0x002fc800078e02ff */
[----:B------:R-:W1:Y:S01]  /*19a70*/  LDC R96, c[0x0][0x278] ;  /* 0x00009e00ff607b82 */ /* 0x000e620000000800 */
[----:B------:R2:W-:Y:S01]  /*19a80*/  STG.E.U16 desc[UR6][R16.64], R122 ;  /* 0x0000007a10007986 */ /* 0x0005e2000c101506 */
[----:B------:R-:W-:-:S06]  /*19a90*/  IMAD R183, R10, 0x57, RZ ;  /* 0x000000570ab77824 */ /* 0x000fcc00078e02ff */
[----:B------:R-:W1:Y:S01]  /*19aa0*/  LDC R12, c[0x0][0x278] ;  /* 0x00009e00ff0c7b82 */ /* 0x000e620000000800 */
[----:B------:R-:W-:Y:S01]  /*19ab0*/  STG.E.U16 desc[UR6][R120.64], R100 ;  /* 0x0000006478007986 */ /* 0x000fe2000c101506 */
[----:B------:R-:W-:Y:S02]  /*19ac0*/  IADD3 R182, P5, R179, R26, RZ ;  /* 0x0000001ab3b67210 */ /* 0x000fe40007fbe0ff */
[----:B------:R-:W-:Y:S01]  /*19ad0*/  PRMT R102, R123, 0x7632, R102 ;  /* 0x000076327b667816 */ /* 0x000fe20000000066 */
[----:B------:R5:W-:Y:S01]  /*19ae0*/  STG.E.U16 desc[UR6][R180.64], R123 ;  /* 0x0000007bb4007986 */ /* 0x000be2000c101506 */
[----:B------:R-:W-:Y:S02]  /*19af0*/  LEA.HI.X.SX32 R183, R183, R27, 0x1, P5 ;  /* 0x0000001bb7b77211 */ /* 0x000fe400028f0eff */
[----:B------:R-:W1:Y:S01]  /*19b00*/  LDC R10, c[0x0][0x278] ;  /* 0x00009e00ff0a7b82 */ /* 0x000e620000000800 */
[----:B--2---:R-:W-:-:S07]  /*19b10*/  IMAD R17, R32, 0xb4, RZ ;  /* 0x000000b420117824 */ /* 0x004fce00078e02ff */
[----:B------:R-:W2:Y:S01]  /*19b20*/  LDC R14, c[0x0][0x278] ;  /* 0x00009e00ff0e7b82 */ /* 0x000ea20000000800 */
[----:B-----5:R-:W-:Y:S01]  /*19b30*/  IADD3 R180, P3, R19, R26, RZ ;  /* 0x0000001a13b47210 */ /* 0x020fe20007f7e0ff */
[----:B------:R-:W-:Y:S02]  /*19b40*/  IMAD R123, R2, 0x59, RZ ;  /* 0x00000059027b7824 */ /* 0x000fe400078e02ff */
[----:B0-----:R-:W-:Y:S01]  /*19b50*/  IMAD R121, R18, 0xb2, RZ ;  /* 0x000000b212797824 */ /* 0x001fe200078e02ff */
[----:B------:R-:W-:-:S03]  /*19b60*/  LEA.HI.X.SX32 R181, R97, R27, 0x1, P3 ;  /* 0x0000001b61b57211 */ /* 0x000fc600018f0eff */
[----:B------:R-:W0:Y:S01]  /*19b70*/  LDC R2, c[0x0][0x278] ;  /* 0x00009e00ff027b82 */ /* 0x000e220000000800 */
[----:B------:R-:W-:Y:S01]  /*19b80*/  STG.E.U16 desc[UR6][R182.64], R102 ;  /* 0x00000066b6007986 */ /* 0x000fe2000c101506 */
[----:B------:R-:W-:-:S03]  /*19b90*/  IADD3 R184, P5, R121, R26, RZ ;  /* 0x0000001a79b87210 */ /* 0x000fc60007fbe0ff */
[----:B------:R4:W-:Y:S03]  /*19ba0*/  STG.E.U16 desc[UR6][R180.64], R128 ;  /* 0x00000080b4007986 */ /* 0x0009e6000c101506 */
[----:B------:R-:W5:Y:S01]  /*19bb0*/  LDC R18, c[0x0][0x278] ;  /* 0x00009e00ff127b82 */ /* 0x000f620000000800 */
[----:B------:R-:W-:-:S07]  /*19bc0*/  IADD3 R186, P6, R17, R26, RZ ;  /* 0x0000001a11ba7210 */ /* 0x000fce0007fde0ff */
[----:B------:R-:W5:Y:S01]  /*19bd0*/  LDC R16, c[0x0][0x278] ;  /* 0x00009e00ff107b82 */ /* 0x000f620000000800 */
[----:B----4-:R-:W-:Y:S01]  /*19be0*/  IMAD R181, R8, 0x5b, RZ ;  /* 0x0000005b08b57824 */ /* 0x010fe200078e02ff */
[----:B------:R-:W-:Y:S01]  /*19bf0*/  LEA.HI.X.SX32 R185, R123, R27, 0x1, P5 ;  /* 0x0000001b7bb97211 */ /* 0x000fe200028f0eff */
[----:B---3--:R-:W-:Y:S01]  /*19c00*/  IMAD R123, R34, 0xb6, RZ ;  /* 0x000000b6227b7824 */ /* 0x008fe200078e02ff */
[----:B------:R-:W-:-:S04]  /*19c10*/  PRMT R32, R128, 0x7632, R32 ;  /* 0x0000763280207816 */ /* 0x000fc80000000020 */
[----:B------:R-:W3:Y:S01]  /*19c20*/  LDC R8, c[0x0][0x278] ;  /* 0x00009e00ff087b82 */ /* 0x000ee20000000800 */
[----:B------:R-:W-:Y:S01]  /*19c30*/  LEA.HI.X.SX32 R187, R99, R27, 0x1, P6 ;  /* 0x0000001b63bb7211 */ /* 0x000fe200030f0eff */
[----:B-1----:R-:W-:Y:S02]  /*19c40*/  IMAD R97, R96, 0xb8, RZ ;  /* 0x000000b860617824 */ /* 0x002fe400078e02ff */
[----:B------:R-:W-:Y:S02]  /*19c50*/  IMAD R183, R12, 0x5d, RZ ;  /* 0x0000005d0cb77824 */ /* 0x000fe400078e02ff */
[----:B------:R-:W-:Y:S02]  /*19c60*/  IMAD R99, R98, 0xba, RZ ;  /* 0x000000ba62637824 */ /* 0x000fe400078e02ff */
[----:B------:R-:W1:Y:S01]  /*19c70*/  LDC R12, c[0x0][0x278] ;  /* 0x00009e00ff0c7b82 */ /* 0x000e620000000800 */
[----:B------:R4:W-:Y:S01]  /*19c80*/  STG.E.U16 desc[UR6][R184.64], R32 ;  /* 0x00000020b8007986 */ /* 0x0009e2000c101506 */
[----:B------:R-:W-:-:S02]  /*19c90*/  IADD3 R180, P3, R123, R26, RZ ;  /* 0x0000001a7bb47210 */ /* 0x000fc40007f7e0ff */
[----:B------:R-:W-:Y:S01]  /*19ca0*/  PRMT R98, R129, 0x7632, R98 ;  /* 0x0000763281627816 */ /* 0x000fe20000000062 */
[----:B------:R0:W-:Y:S01]  /*19cb0*/  STG.E.U16 desc[UR6][R186.64], R129 ;  /* 0x00000081ba007986 */ /* 0x0001e2000c101506 */
[----:B------:R-:W-:Y:S02]  /*19cc0*/  LEA.HI.X.SX32 R181, R181, R27, 0x1, P3 ;  /* 0x0000001bb5b57211 */ /* 0x000fe400018f0eff */
[----:B------:R-:W1:Y:S01]  /*19cd0*/  LDC R96, c[0x0][0x278] ;  /* 0x00009e00ff607b82 */ /* 0x000e620000000800 */
[-C--:B----4-:R-:W-:Y:S02]  /*19ce0*/  IADD3 R32, P5, R97, R26.reuse, RZ ;  /* 0x0000001a61207210 */ /* 0x090fe40007fbe0ff */
[----:B------:R-:W-:-:S05]  /*19cf0*/  IADD3 R184, P6, R99, R26, RZ ;  /* 0x0000001a63b87210 */ /* 0x000fca0007fde0ff */
[----:B------:R-:W4:Y:S01]  /*19d00*/  LDC R34, c[0x0][0x278] ;  /* 0x00009e00ff227b82 */ /* 0x000f220000000800 */
[-C--:B------:R-:W-:Y:S01]  /*19d10*/  LEA.HI.X.SX32 R33, R33, R27.reuse, 0x1, P5 ;  /* 0x0000001b21217211 */ /* 0x080fe200028f0eff */
[----:B0-----:R-:W-:Y:S01]  /*19d20*/  IMAD R187, R2, 0x5f, RZ ;  /* 0x0000005f02bb7824 */ /* 0x001fe200078e02ff */
[----:B------:R-:W-:Y:S01]  /*19d30*/  LEA.HI.X.SX32 R185, R183, R27, 0x1, P6 ;  /* 0x0000001bb7b97211 */ /* 0x000fe200030f0eff */
[----:B------:R-:W-:Y:S01]  /*19d40*/  IMAD R183, R10, 0xbc, RZ ;  /* 0x000000bc0ab77824 */ /* 0x000fe200078e02ff */
[----:B------:R-:W-:Y:S01]  /*19d50*/  PRMT R100, R130, 0x7632, R100 ;  /* 0x0000763282647816 */ /* 0x000fe20000000064 */
[----:B------:R5:W-:Y:S02]  /*19d60*/  STG.E.U16 desc[UR6][R180.64], R98 ;  /* 0x00000062b4007986 */ /* 0x000be4000c101506 */
[----:B------:R-:W0:Y:S01]  /*19d70*/  LDC R2, c[0x0][0x278] ;  /* 0x00009e00ff027b82 */ /* 0x000e220000000800 */
[----:B--2---:R-:W-:Y:S01]  /*19d80*/  IMAD R129, R14, 0xbe, RZ ;  /* 0x000000be0e817824 */ /* 0x004fe200078e02ff */
[----:B------:R2:W-:Y:S01]  /*19d90*/  STG.E.U16 desc[UR6][R32.64], R130 ;  /* 0x0000008220007986 */ /* 0x0005e2000c101506 */
[----:B------:R-:W-:-:S05]  /*19da0*/  IADD3 R14, P5, R183, R26, RZ ;  /* 0x0000001ab70e7210 */ /* 0x000fca0007fbe0ff */
[----:B------:R-:W4:Y:S01]  /*19db0*/  LDC R10, c[0x0][0x278] ;  /* 0x00009e00ff0a7b82 */ /* 0x000f220000000800 */
[----:B-----5:R-:W-:Y:S01]  /*19dc0*/  IMAD R181, R16, 0xc0, RZ ;  /* 0x000000c010b57824 */ /* 0x020fe200078e02ff */
[----:B------:R3:W-:Y:S01]  /*19dd0*/  STG.E.U16 desc[UR6][R184.64], R100 ;  /* 0x00000064b8007986 */ /* 0x0007e2000c101506 */
[----:B--2---:R-:W-:-:S05]  /*19de0*/  IMAD R33, R18, 0xc2, RZ ;  /* 0x000000c212217824 */ /* 0x004fca00078e02ff */
[----:B------:R-:W2:Y:S01]  /*19df0*/  LDC R16, c[0x0][0x278] ;  /* 0x00009e00ff107b82 */ /* 0x000ea20000000800 */
[-C--:B------:R-:W-:Y:S02]  /*19e00*/  IADD3 R186, P3, R129, R26.reuse, RZ ;  /* 0x0000001a81ba7210 */ /* 0x080fe40007f7e0ff */
[-C--:B------:R-:W-:Y:S02]  /*19e10*/  LEA.HI.X.SX32 R15, R15, R27.reuse, 0x1, P5 ;  /* 0x0000001b0f0f7211 */ /* 0x080fe400028f0eff */
[-C--:B------:R-:W-:Y:S01]  /*19e20*/  IADD3 R188, P6, R33, R26.reuse, RZ ;  /* 0x0000001a21bc7210 */ /* 0x080fe20007fde0ff */
[----:B---3--:R-:W-:Y:S01]  /*19e30*/  IMAD R185, R8, 0x61, RZ ;  /* 0x0000006108b97824 */ /* 0x008fe200078e02ff */
[----:B------:R-:W-:Y:S01]  /*19e40*/  IADD3 R140, P5, R181, R26, RZ ;  /* 0x0000001ab58c7210 */ /* 0x000fe20007fbe0ff */
[----:B------:R-:W3:Y:S01]  /*19e50*/  LDC R18, c[0x0][0x278] ;  /* 0x00009e00ff127b82 */ /* 0x000ee20000000800 */
[----:B------:R-:W-:Y:S02]  /*19e60*/  LEA.HI.X.SX32 R187, R187, R27, 0x1, P3 ;  /* 0x0000001bbbbb7211 */ /* 0x000fe400018f0eff */
[----:B------:R-:W-:-:S02]  /*19e70*/  PRMT R32, R131, 0x7632, R32 ;  /* 0x0000763283207816 */ /* 0x000fc40000000020 */
[-C--:B------:R-:W-:Y:S01]  /*19e80*/  LEA.HI.X.SX32 R189, R185, R27.reuse, 0x1, P6 ;  /* 0x0000001bb9bd7211 */ /* 0x080fe200030f0eff */
[----:B-1----:R-:W-:Y:S01]  /*19e90*/  IMAD R185, R12, 0xc4, RZ ;  /* 0x000000c40cb97824 */ /* 0x002fe200078e02ff */
[----:B------:R-:W-:Y:S01]  /*19ea0*/  LEA.HI.X.SX32 R141, R141, R27, 0x1, P5 ;  /* 0x0000001b8d8d7211 */ /* 0x000fe200028f0eff */
[----:B------:R-:W1:Y:S01]  /*19eb0*/  LDC R12, c[0x0][0x278] ;  /* 0x00009e00ff0c7b82 */ /* 0x000e620000000800 */
[----:B------:R5:W-:Y:S04]  /*19ec0*/  STG.E.U16 desc[UR6][R14.64], R131 ;  /* 0x000000830e007986 */ /* 0x000be8000c101506 */
[----:B------:R0:W-:Y:S03]  /*19ed0*/  STG.E.U16 desc[UR6][R186.64], R32 ;  /* 0x00000020ba007986 */ /* 0x0001e6000c101506 */
[----:B------:R-:W1:Y:S01]  /*19ee0*/  LDC R8, c[0x0][0x278] ;  /* 0x00009e00ff087b82 */ /* 0x000e620000000800 */
[----:B------:R4:W-:Y:S01]  /*19ef0*/  STG.E.U16 desc[UR6][R140.64], R132 ;  /* 0x000000848c007986 */ /* 0x0009e2000c101506 */
[----:B------:R-:W-:-:S06]  /*19f00*/  PRMT R98, R132, 0x7632, R98 ;  /* 0x0000763284627816 */ /* 0x000fcc0000000062 */
[----:B-----5:R-:W5:Y:S01]  /*19f10*/  LDC R14, c[0x0][0x278] ;  /* 0x00009e00ff0e7b82 */ /* 0x020f620000000800 */
[----:B0-----:R-:W-:Y:S01]  /*19f20*/  IADD3 R186, P5, R185, R26, RZ ;  /* 0x0000001ab9ba7210 */ /* 0x001fe20007fbe0ff */
[----:B----4-:R-:W-:-:S03]  /*19f30*/  IMAD R141, R96, 0xca, RZ ;  /* 0x000000ca608d7824 */ /* 0x010fc600078e02ff */
[----:B------:R-:W-:Y:S01]  /*19f40*/  LEA.HI.X.SX32 R187, R101, R27, 0x1, P5 ;  /* 0x0000001b65bb7211 */ /* 0x000fe200028f0eff */
[----:B------:R-:W-:Y:S02]  /*19f50*/  IMAD R101, R2, 0x65, RZ ;  /* 0x0000006502657824 */ /* 0x000fe400078e02ff */
[----:B------:R-:W0:Y:S01]  /*19f60*/  LDC R32, c[0x0][0x278] ;  /* 0x00009e00ff207b82 */ /* 0x000e220000000800 */
[----:B------:R-:W-:Y:S01]  /*19f70*/  IMAD R15, R34, 0xc6, RZ ;  /* 0x000000c6220f7824 */ /* 0x000fe200078e02ff */
[----:B------:R-:W-:Y:S01]  /*19f80*/  IADD3 R192, P6, R141, R26, RZ ;  /* 0x0000001a8dc07210 */ /* 0x000fe20007fde0ff */
[----:B------:R-:W-:Y:S01]  /*19f90*/  IMAD R131, R10, 0xc8, RZ ;  /* 0x000000c80a837824 */ /* 0x000fe200078e02ff */
[----:B------:R4:W-:Y:S01]  /*19fa0*/  STG.E.U16 desc[UR6][R188.64], R98 ;  /* 0x00000062bc007986 */ /* 0x0009e2000c101506 */
[----:B------:R-:W-:-:S03]  /*19fb0*/  IMAD R191, R191, 0x63, RZ ;  /* 0x00000063bfbf7824 */ /* 0x000fc600078e02ff */
[----:B------:R-:W0:Y:S01]  /*19fc0*/  LDC R2, c[0x0][0x278] ;  /* 0x00009e00ff027b82 */ /* 0x000e220000000800 */
[----:B------:R-:W-:Y:S01]  /*19fd0*/  LEA.HI.X.SX32 R193, R101, R27, 0x1, P6 ;  /* 0x0000001b65c17211 */ /* 0x000fe200030f0eff */
[----:B--2---:R-:W-:Y:S01]  /*19fe0*/  IMAD R101, R16, 0xcc, RZ ;  /* 0x000000cc10657824 */ /* 0x004fe200078e02ff */
[-C--:B------:R-:W-:Y:S01]  /*19ff0*/  IADD3 R190, P5, R131, R26.reuse, RZ ;  /* 0x0000001a83be7210 */ /* 0x080fe20007fbe0ff */
[----:B------:R3:W-:Y:S01]  /*1a000*/  STG.E.U16 desc[UR6][R186.64], R133 ;  /* 0x00000085ba007986 */ /* 0x0007e2000c101506 */
[----:B----4-:R-:W-:-:S03]  /*1a010*/  IADD3 R188, P3, R15, R26, RZ ;  /* 0x0000001a0fbc7210 */ /* 0x010fc60007f7e0ff */
[----:B------:R-:W2:Y:S01]  /*1a020*/  LDC R10, c[0x0][0x278] ;  /* 0x00009e00ff0a7b82 */ /* 0x000ea20000000800 */
[----:B------:R-:W-:Y:S02]  /*1a030*/  PRMT R96, R133, 0x7632, R96 ;  /* 0x0000763285607816 */ /* 0x000fe40000000060 */
[----:B------:R-:W-:-:S05]  /*1a040*/  LEA.HI.X.SX32 R189, R191, R27, 0x1, P3 ;  /* 0x0000001bbfbd7211 */ /* 0x000fca00018f0eff */
[----:B------:R-:W4:Y:S01]  /*1a050*/  LDC R16, c[0x0][0x278] ;  /* 0x00009e00ff107b82 */ /* 0x000f220000000800 */
[----:B---3--:R-:W-:Y:S01]  /*1a060*/  IMAD R187, R18, 0xce, RZ ;  /* 0x000000ce12bb7824 */ /* 0x008fe200078e02ff */
[-C--:B------:R-:W-:Y:S02]  /*1a070*/  LEA.HI.X.SX32 R191, R103, R27.reuse, 0x1, P5 ;  /* 0x0000001b67bf7211 */ /* 0x080fe400028f0eff */
[----:B------:R-:W-:Y:S01]  /*1a080*/  PRMT R98, R134, 0x7632, R98 ;  /* 0x0000763286627816 */ /* 0x000fe20000000062 */
[----:B------:R3:W-:Y:S01]  /*1a090*/  STG.E.U16 desc[UR6][R188.64], R96 ;  /* 0x00000060bc007986 */ /* 0x0007e2000c101506 */
[----:B------:R-:W-:Y:S01]  /*1a0a0*/  IADD3 R34, P5, R101, R26, RZ ;  /* 0x0000001a65227210 */ /* 0x000fe20007fbe0ff */
[----:B-1----:R-:W-:Y:S01]  /*1a0b0*/  IMAD R133, R12, 0xd2, RZ ;  /* 0x000000d20c857824 */ /* 0x002fe200078e02ff */
[----:B------:R-:W1:Y:S01]  /*1a0c0*/  LDC R18, c[0x0][0x278] ;  /* 0x00009e00ff127b82 */ /* 0x000e620000000800 */
[----:B------:R-:W-:Y:S01]  /*1a0d0*/  STG.E.U16 desc[UR6][R190.64], R134 ;  /* 0x00000086be007986 */ /* 0x000fe2000c101506 */
[----:B------:R-:W-:Y:S01]  /*1a0e0*/  LEA.HI.X.SX32 R35, R35, R27, 0x1, P5 ;  /* 0x0000001b23237211 */ /* 0x000fe200028f0eff */
[----:B-----5:R-:W-:-:S02]  /*1a0f0*/  IMAD R103, R14, 0xd0, RZ ;  /* 0x000000d00e677824 */ /* 0x020fc400078e02ff */
[----:B------:R5:W-:Y:S03]  /*1a100*/  STG.E.U16 desc[UR6][R192.64], R98 ;  /* 0x00000062c0007986 */ /* 0x000be6000c101506 */
[----:B------:R-:W1:Y:S01]  /*1a110*/  LDC R12, c[0x0][0x278] ;  /* 0x00009e00ff0c7b82 */ /* 0x000e620000000800 */
[----:B---3--:R-:W-:-:S04]  /*1a120*/  IADD3 R188, P3, R187, R26, RZ ;  /* 0x0000001abbbc7210 */ /* 0x008fc80007f7e0ff */
[----:B------:R-:W-:-:S03]  /*1a130*/  LEA.HI.X.SX32 R189, R195, R27, 0x1, P3 ;  /* 0x0000001bc3bd7211 */ /* 0x000fc600018f0eff */
[----:B------:R-:W3:Y:S01]  /*1a140*/  LDC R195, c[0x0][0x278] ;  /* 0x00009e00ffc37b82 */ /* 0x000ee20000000800 */
[----:B-----5:R-:W-:Y:S01]  /*1a150*/  IMAD R193, R8, 0x69, RZ ;  /* 0x0000006908c17824 */ /* 0x020fe200078e02ff */
[----:B------:R-:W-:Y:S01]  /*1a160*/  PRMT R8, R135, 0x7632, R8 ;  /* 0x0000763287087816 */ /* 0x000fe20000000008 */
[----:B------:R4:W-:Y:S01]  /*1a170*/  STG.E.U16 desc[UR6][R34.64], R135 ;  /* 0x0000008722007986 */ /* 0x0009e2000c101506 */
[----:B------:R-:W-:-:S03]  /*1a180*/  IADD3 R190, P5, R103, R26, RZ ;  /* 0x0000001a67be7210 */ /* 0x000fc60007fbe0ff */
[----:B------:R0:W-:Y:S01]  /*1a190*/  STG.E.U16 desc[UR6][R188.64], R8 ;  /* 0x00000008bc007986 */ /* 0x0001e2000c101506 */
[----:B------:R-:W5:Y:S01]  /*1a1a0*/  LDC R14, c[0x0][0x278] ;  /* 0x00009e00ff0e7b82 */ /* 0x000f620000000800 */
[----:B------:R-:W-:Y:S01]  /*1a1b0*/  LEA.HI.X.SX32 R191, R145, R27, 0x1, P5 ;  /* 0x0000001b91bf7211 */ /* 0x000fe200028f0eff */
[----:B--2---:R-:W-:Y:S01]  /*1a1c0*/  IMAD R145, R10, 0xd4, RZ ;  /* 0x000000d40a917824 */ /* 0x004fe200078e02ff */
[----:B------:R-:W-:Y:S01]  /*1a1d0*/  IADD3 R192, P6, R133, R26, RZ ;  /* 0x0000001a85c07210 */ /* 0x000fe20007fde0ff */
[----:B----4-:R-:W-:Y:S01]  /*1a1e0*/  IMAD R135, R16, 0xd6, RZ ;  /* 0x000000d610877824 */ /* 0x010fe200078e02ff */
[----:B------:R-:W-:-:S03]  /*1a1f0*/  PRMT R96, R136, 0x7632, R96 ;  /* 0x0000763288607816 */ /* 0x000fc60000000060 */
[----:B------:R-:W2:Y:S01]  /*1a200*/  LDC R16, c[0x0][0x278] ;  /* 0x00009e00ff107b82 */ /* 0x000ea20000000800 */
[----:B0-----:R-:W-:-:S07]  /*1a210*/  IMAD R189, R2, 0x6b, RZ ;  /* 0x0000006b02bd7824 */ /* 0x001fce00078e02ff */
[----:B------:R-:W0:Y:S01]  /*1a220*/  LDC R2, c[0x0][0x278] ;  /* 0x00009e00ff027b82 */ /* 0x000e220000000800 */
[-C--:B------:R-:W-:Y:S01]  /*1a230*/  LEA.HI.X.SX32 R193, R193, R27.reuse, 0x1, P6 ;  /* 0x0000001bc1c17211 */ /* 0x080fe200030f0eff */
[----:B------:R4:W-:Y:S01]  /*1a240*/  STG.E.U16 desc[UR6][R190.64], R136 ;  /* 0x00000088be007986 */ /* 0x0009e2000c101506 */
[-C--:B------:R-:W-:Y:S01]  /*1a250*/  IADD3 R106, P3, R145, R26.reuse, RZ ;  /* 0x0000001a916a7210 */ /* 0x080fe20007f7e0ff */
[----:B------:R-:W-:Y:S02]  /*1a260*/  IMAD R35, R32, 0xd8, RZ ;  /* 0x000000d820237824 */ /* 0x000fe400078e02ff */
[----:B------:R3:W-:Y:S01]  /*1a270*/  STG.E.U16 desc[UR6][R192.64], R96 ;  /* 0x00000060c0007986 */ /* 0x0007e2000c101506 */
[----:B------:R-:W-:Y:S01]  /*1a280*/  LEA.HI.X.SX32 R107, R107, R27, 0x1, P3 ;  /* 0x0000001b6b6b7211 */ /* 0x000fe200018f0eff */
[----:B------:R-:W2:Y:S01]  /*1a290*/  LDC R32, c[0x0][0x278] ;  /* 0x00009e00ff207b82 */ /* 0x000ea20000000800 */
[----:B----4-:R-:W-:-:S07]  /*1a2a0*/  IADD3 R190, P5, R135, R26, RZ ;  /* 0x0000001a87be7210 */ /* 0x010fce0007fbe0ff */
[----:B------:R-:W4:Y:S01]  /*1a2b0*/  LDC R34, c[0x0][0x278] ;  /* 0x00009e00ff227b82 */ /* 0x000f220000000800 */
[----:B------:R-:W-:Y:S01]  /*1a2c0*/  LEA.HI.X.SX32 R191, R189, R27, 0x1, P5 ;  /* 0x0000001bbdbf7211 */ /* 0x000fe200028f0eff */
[----:B-1----:R-:W-:Y:S01]  /*1a2d0*/  IMAD R189, R12, 0xda, RZ ;  /* 0x000000da0cbd7824 */ /* 0x002fe200078e02ff */
[----:B---3--:R-:W-:Y:S01]  /*1a2e0*/  PRMT R96, R137, 0x7632, R96 ;  /* 0x0000763289607816 */ /* 0x008fe20000000060 */
[----:B------:R-:W-:Y:S04]  /*1a2f0*/  STG.E.U16 desc[UR6][R106.64], R137 ;  /* 0x000000896a007986 */ /* 0x000fe8000c101506 */
[----:B------:R-:W1:Y:S01]  /*1a300*/  LDC R10, c[0x0][0x278] ;  /* 0x00009e00ff0a7b82 */ /* 0x000e620000000800 */
[----:B------:R3:W-:Y:S01]  /*1a310*/  STG.E.U16 desc[UR6][R190.64], R96 ;  /* 0x00000060be007986 */ /* 0x0007e2000c101506 */
[----:B------:R-:W-:Y:S01]  /*1a320*/  IMAD R195, R195, 0x6d, RZ ;  /* 0x0000006dc3c37824 */ /* 0x000fe200078e02ff */
[----:B------:R-:W-:-:S05]  /*1a330*/  IADD3 R192, P6, R35, R26, RZ ;  /* 0x0000001a23c07210 */ /* 0x000fca0007fde0ff */
[----:B------:R-:W4:Y:S01]  /*1a340*/  LDC R12, c[0x0][0x278] ;  /* 0x00009e00ff0c7b82 */ /* 0x000f220000000800 */
[----:B------:R-:W-:Y:S02]  /*1a350*/  LEA.HI.X.SX32 R193, R105, R27, 0x1, P6 ;  /* 0x0000001b69c17211 */ /* 0x000fe400030f0eff */
[----:B---3--:R-:W-:-:S05]  /*1a360*/  IADD3 R190, P5, R189, R26, RZ ;  /* 0x0000001abdbe7210 */ /* 0x008fca0007fbe0ff */
[----:B------:R-:W3:Y:S01]  /*1a370*/  LDC R8, c[0x0][0x278] ;  /* 0x00009e00ff087b82 */ /* 0x000ee20000000800 */
[----:B------:R-:W-:Y:S01]  /*1a380*/  LEA.HI.X.SX32 R191, R195, R27, 0x1, P5 ;  /* 0x0000001bc3bf7211 */ /* 0x000fe200028f0eff */
[----:B-----5:R-:W-:Y:S02]  /*1a390*/  IMAD R105, R14, 0xdc, RZ ;  /* 0x000000dc0e697824 */ /* 0x020fe400078e02ff */
[----:B0-----:R-:W-:Y:S01]  /*1a3a0*/  IMAD R195, R2, 0x6f, RZ ;  /* 0x0000006f02c37824 */ /* 0x001fe200078e02ff */
[----:B------:R0:W-:Y:S01]  /*1a3b0*/  STG.E.U16 desc[UR6][R192.64], R138 ;  /* 0x0000008ac0007986 */ /* 0x0001e2000c101506 */
[----:B------:R-:W-:Y:S02]  /*1a3c0*/  IMAD R137, R18, 0xde, RZ ;  /* 0x000000de12897824 */ /* 0x000fe400078e02ff */
[----:B------:R-:W5:Y:S01]  /*1a3d0*/  LDC R2, c[0x0][0x278] ;  /* 0x00009e00ff027b82 */ /* 0x000f620000000800 */
[----:B--2---:R-:W-:Y:S01]  /*1a3e0*/  IMAD R107, R16, 0xe0, RZ ;  /* 0x000000e0106b7824 */ /* 0x004fe200078e02ff */
[----:B------:R-:W-:-:S02]  /*1a3f0*/  PRMT R98, R138, 0x7632, R98 ;  /* 0x000076328a627816 */ /* 0x000fc40000000062 */
[----:B------:R-:W-:-:S04]  /*1a400*/  IADD3 R196, P5, R137, R26, RZ ;  /* 0x0000001a89c47210 */ /* 0x000fc80007fbe0ff */
[----:B------:R-:W2:Y:S01]  /*1a410*/  LDC R16, c[0x0][0x278] ;  /* 0x00009e00ff107b82 */ /* 0x000ea20000000800 */
[-C--:B0-----:R-:W-:Y:S02]  /*1a420*/  IADD3 R192, P3, R105, R26.reuse, RZ ;  /* 0x0000001a69c07210 */ /* 0x081fe40007f7e0ff */
[----:B------:R-:W-:Y:S02]  /*1a430*/  IADD3 R198, P6, R107, R26, RZ ;  /* 0x0000001a6bc67210 */ /* 0x000fe40007fde0ff */
[----:B------:R-:W-:-:S03]  /*1a440*/  LEA.HI.X.SX32 R193, R147, R27, 0x1, P3 ;  /* 0x0000001b93c17211 */ /* 0x000fc600018f0eff */
[----:B------:R-:W0:Y:S01]  /*1a450*/  LDC R14, c[0x0][0x278] ;  /* 0x00009e00ff0e7b82 */ /* 0x000e220000000800 */
[-C--:B------:R-:W-:Y:S01]  /*1a460*/  LEA.HI.X.SX32 R197, R195, R27.reuse, 0x1, P5 ;  /* 0x0000001bc3c57211 */ /* 0x080fe200028f0eff */
[----:B------:R1:W-:Y:S01]  /*1a470*/  STG.E.U16 desc[UR6][R190.64], R98 ;  /* 0x00000062be007986 */ /* 0x0003e2000c101506 */
[----:B------:R-:W-:Y:S01]  /*1a480*/  PRMT R96, R139, 0x7632, R96 ;  /* 0x000076328b607816 */ /* 0x000fe20000000060 */
[----:B----4-:R-:W-:Y:S01]  /*1a490*/  IMAD R147, R12, 0xe6, RZ ;  /* 0x000000e60c937824 */ /* 0x010fe200078e02ff */
[----:B------:R-:W-:-:S03]  /*1a4a0*/  LEA.HI.X.SX32 R199, R149, R27, 0x1, P6 ;  /* 0x0000001b95c77211 */ /* 0x000fc600030f0eff */
[----:B------:R-:W4:Y:S01]  /*1a4b0*/  LDC R18, c[0x0][0x278] ;  /* 0x00009e00ff127b82 */ /* 0x000f220000000800 */
[----:B------:R3:W-:Y:S01]  /*1a4c0*/  STG.E.U16 desc[UR6][R192.64], R139 ;  /* 0x0000008bc0007986 */ /* 0x0007e2000c101506 */
[----:B------:R-:W-:Y:S02]  /*1a4d0*/  IMAD R149, R34, 0xe4, RZ ;  /* 0x000000e422957824 */ /* 0x000fe400078e02ff */
[----:B-1----:R-:W-:-:S04]  /*1a4e0*/  IMAD R191, R32, 0xe2, RZ ;  /* 0x000000e220bf7824 */ /* 0x002fc800078e02ff */
[----:B------:R-:W1:Y:S01]  /*1a4f0*/  LDC R195, c[0x0][0x278] ;  /* 0x00009e00ffc37b82 */ /* 0x000e620000000800 */
[----:B------:R5:W-:Y:S01]  /*1a500*/  STG.E.U16 desc[UR6][R196.64], R96 ;  /* 0x00000060c4007986 */ /* 0x000be2000c101506 */
[----:B---3--:R-:W-:-:S06]  /*1a510*/  IMAD R193, R10, 0x73, RZ ;  /* 0x000000730ac17824 */ /* 0x008fcc00078e02ff */
[----:B------:R-:W3:Y:S01]  /*1a520*/  LDC R10, c[0x0][0x278] ;  /* 0x00009e00ff0a7b82 */ /* 0x000ee20000000800 */
[----:B------:R-:W-:Y:S01]  /*1a530*/  IMAD R139, R8, 0x71, RZ ;  /* 0x00000071088b7824 */ /* 0x000fe200078e02ff */
[----:B------:R2:W-:Y:S01]  /*1a540*/  STG.E.U16 desc[UR6][R198.64], R84 ;  /* 0x00000054c6007986 */ /* 0x0005e2000c101506 */
[-C--:B------:R-:W-:Y:S02]  /*1a550*/  IADD3 R142, P5, R149, R26.reuse, RZ ;  /* 0x0000001a958e7210 */ /* 0x080fe40007fbe0ff */
[----:B-----5:R-:W-:-:S03]  /*1a560*/  IADD3 R196, P3, R191, R26, RZ ;  /* 0x0000001abfc47210 */ /* 0x020fc60007f7e0ff */
[----:B------:R-:W5:Y:S01]  /*1a570*/  LDC R12, c[0x0][0x278] ;  /* 0x00009e00ff0c7b82 */ /* 0x000f620000000800 */
[----:B------:R-:W-:Y:S02]  /*1a580*/  LEA.HI.X.SX32 R197, R139, R27, 0x1, P3 ;  /* 0x0000001b8bc57211 */ /* 0x000fe400018f0eff */
[----:B------:R-:W-:Y:S02]  /*1a590*/  PRMT R98, R84, 0x7632, R98 ;  /* 0x0000763254627816 */ /* 0x000fe40000000062 */
[----:B--2---:R-:W-:-:S03]  /*1a5a0*/  IADD3 R198, P6, R147, R26, RZ ;  /* 0x0000001a93c67210 */ /* 0x004fc60007fde0ff */
[----:B------:R-:W2:Y:S01]  /*1a5b0*/  LDC R32, c[0x0][0x278] ;  /* 0x00009e00ff207b82 */ /* 0x000ea20000000800 */
[-C--:B------:R-:W-:Y:S02]  /*1a5c0*/  LEA.HI.X.SX32 R143, R143, R27.reuse, 0x1, P5 ;  /* 0x0000001b8f8f7211 */ /* 0x080fe400028f0eff */
[----:B------:R-:W-:Y:S01]  /*1a5d0*/  LEA.HI.X.SX32 R199, R193, R27, 0x1, P6 ;  /* 0x0000001bc1c77211 */ /* 0x000fe200030f0eff */
[----:B------:R-:W-:Y:S01]  /*1a5e0*/  IMAD R193, R2, 0xe8, RZ ;  /* 0x000000e802c17824 */ /* 0x000fe200078e02ff */
[----:B------:R-:W-:Y:S01]  /*1a5f0*/  STG.E.U16 desc[UR6][R196.64], R98 ;  /* 0x00000062c4007986 */ /* 0x000fe2000c101506 */
[----:B------:R-:W-:Y:S02]  /*1a600*/  PRMT R8, R85, 0x7632, R8 ;  /* 0x0000763255087816 */ /* 0x000fe40000000008 */
[----:B------:R-:W2:Y:S01]  /*1a610*/  LDC R2, c[0x0][0x278] ;  /* 0x00009e00ff027b82 */ /* 0x000ea20000000800 */
[----:B------:R4:W-:Y:S01]  /*1a620*/  STG.E.U16 desc[UR6][R142.64], R85 ;  /* 0x000000558e007986 */ /* 0x0009e2000c101506 */
[----:B------:R-:W-:Y:S01]  /*1a630*/  IADD3 R108, P5, R193, R26, RZ ;  /* 0x0000001ac16c7210 */ /* 0x000fe20007fbe0ff */
[----:B0-----:R-:W-:-:S02]  /*1a640*/  IMAD R139, R14, 0xea, RZ ;  /* 0x000000ea0e8b7824 */ /* 0x001fc400078e02ff */
[----:B------:R0:W-:Y:S03]  /*1a650*/  STG.E.U16 desc[UR6][R198.64], R8 ;  /* 0x00000008c6007986 */ /* 0x0001e6000c101506 */
[----:B------:R-:W2:Y:S01]  /*1a660*/  LDC R34, c[0x0][0x278] ;  /* 0x00009e00ff227b82 */ /* 0x000ea20000000800 */
[----:B------:R-:W-:Y:S01]  /*1a670*/  LEA.HI.X.SX32 R109, R109, R27, 0x1, P5 ;  /* 0x0000001b6d6d7211 */ /* 0x000fe200028f0eff */
[----:B----4-:R-:W-:-:S06]  /*1a680*/  IMAD R143, R16, 0xec, RZ ;  /* 0x000000ec108f7824 */ /* 0x010fcc00078e02ff */
[----:B------:R-:W4:Y:S01]  /*1a690*/  LDC R16, c[0x0][0x278] ;  /* 0x00009e00ff107b82 */ /* 0x000f220000000800 */
[----:B------:R-:W-:Y:S01]  /*1a6a0*/  IMAD R85, R18, 0xee, RZ ;  /* 0x000000ee12557824 */ /* 0x000fe200078e02ff */
[-C--:B0-----:R-:W-:Y:S01]  /*1a6b0*/  IADD3 R198, P5, R143, R26.reuse, RZ ;  /* 0x0000001a8fc67210 */ /* 0x081fe20007fbe0ff */
[----:B-1----:R-:W-:Y:S01]  /*1a6c0*/  IMAD R195, R195, 0x75, RZ ;  /* 0x00000075c3c37824 */ /* 0x002fe200078e02ff */
[----:B------:R-:W-:-:S04]  /*1a6d0*/  IADD3 R196, P3, R139, R26, RZ ;  /* 0x0000001a8bc47210 */ /* 0x000fc80007f7e0ff */
[----:B------:R-:W0:Y:S01]  /*1a6e0*/  LDC R8, c[0x0][0x278] ;  /* 0x00009e00ff087b82 */ /* 0x000e220000000800 */
[-C--:B------:R-:W-:Y:S01]  /*1a6f0*/  LEA.HI.X.SX32 R199, R153, R27.reuse, 0x1, P5 ;  /* 0x0000001b99c77211 */ /* 0x080fe200028f0eff */
[----:B---3--:R-:W-:Y:S01]  /*1a700*/  IMAD R153, R10, 0xf0, RZ ;  /* 0x000000f00a997824 */ /* 0x008fe200078e02ff */
[----:B------:R-:W-:Y:S02]  /*1a710*/  IADD3 R200, P6, R85, R26, RZ ;  /* 0x0000001a55c87210 */ /* 0x000fe40007fde0ff */
[-C--:B------:R-:W-:Y:S02]  /*1a720*/  LEA.HI.X.SX32 R197, R195, R27.reuse, 0x1, P3 ;  /* 0x0000001bc3c57211 */ /* 0x080fe400018f0eff */
[----:B------:R-:W-:Y:S01]  /*1a730*/  PRMT R98, R86, 0x7632, R98 ;  /* 0x0000763256627816 */ /* 0x000fe20000000062 */
[----:B------:R-:W1:Y:S01]  /*1a740*/  LDC R14, c[0x0][0x278] ;  /* 0x00009e00ff0e7b82 */ /* 0x000e620000000800 */
[----:B------:R2:W-:Y:S01]  /*1a750*/  STG.E.U16 desc[UR6][R108.64], R86 ;  /* 0x000000566c007986 */ /* 0x0005e2000c101506 */
[----:B------:R-:W-:Y:S01]  /*1a760*/  LEA.HI.X.SX32 R201, R201, R27, 0x1, P6 ;  /* 0x0000001bc9c97211 */ /* 0x000fe200030f0eff */
[----:B-----5:R-:W-:Y:S01]  /*1a770*/  IMAD R195, R12, 0xf2, RZ ;  /* 0x000000f20cc37824 */ /* 0x020fe200078e02ff */
[----:B------:R-:W-:-:S02]  /*1a780*/  PRMT R100, R87, 0x7632, R100 ;  /* 0x0000763257647816 */ /* 0x000fc40000000064 */
[----:B------:R-:W-:Y:S02]  /*1a790*/  IADD3 R110, P5, R153, R26, RZ ;  /* 0x0000001a996e7210 */ /* 0x000fe40007fbe0ff */
[----:B------:R-:W3:Y:S01]  /*1a7a0*/  LDC R18, c[0x0][0x278] ;  /* 0x00009e00ff127b82 */ /* 0x000ee20000000800 */
[----:B------:R-:W-:Y:S01]  /*1a7b0*/  STG.E.U16 desc[UR6][R196.64], R98 ;  /* 0x00000062c4007986 */ /* 0x000fe2000c101506 */
[----:B--2---:R-:W-:-:S03]  /*1a7c0*/  IMAD R109, R32, 0xf4, RZ ;  /* 0x000000f4206d7824 */ /* 0x004fc600078e02ff */
[----:B------:R2:W-:Y:S01]  /*1a7d0*/  STG.E.U16 desc[UR6][R198.64], R87 ;  /* 0x00000057c6007986 */ /* 0x0005e2000c101506 */
[----:B------:R-:W-:Y:S02]  /*1a7e0*/  LEA.HI.X.SX32 R111, R111, R27, 0x1, P5 ;  /* 0x0000001b6f6f7211 */ /* 0x000fe400028f0eff */
[----:B------:R-:W5:Y:S01]  /*1a7f0*/  LDC R32, c[0x0][0x278] ;  /* 0x00009e00ff207b82 */ /* 0x000f620000000800 */
[----:B------:R4:W-:Y:S01]  /*1a800*/  STG.E.U16 desc[UR6][R200.64], R100 ;  /* 0x00000064c8007986 */ /* 0x0009e2000c101506 */
[----:B------:R-:W-:Y:S02]  /*1a810*/  PRMT R12, R88, 0x7632, R12 ;  /* 0x00007632580c7816 */ /* 0x000fe4000000000c */
[----:B------:R-:W-:-:S04]  /*1a820*/  PRMT R84, R89, 0x7632, R84 ;  /* 0x0000763259547816 */ /* 0x000fc80000000054 */
[----:B------:R-:W5:Y:S01]  /*1a830*/  LDC R10, c[0x0][0x278] ;  /* 0x00009e00ff0a7b82 */ /* 0x000f620000000800 */
[-C--:B--2---:R-:W-:Y:S02]  /*1a840*/  IADD3 R198, P3, R195, R26.reuse, RZ ;  /* 0x0000001ac3c67210 */ /* 0x084fe40007f7e0ff */
[----:B----4-:R-:W-:Y:S02]  /*1a850*/  IADD3 R200, P5, R109, R26, RZ ;  /* 0x0000001a6dc87210 */ /* 0x010fe40007fbe0ff */
[-C--:B------:R-:W-:Y:S01]  /*1a860*/  LEA.HI.X.SX32 R199, R203, R27.reuse, 0x1, P3 ;  /* 0x0000001bcbc77211 */ /* 0x080fe200018f0eff */
[----:B------:R-:W-:Y:S01]  /*1a870*/  IMAD R87, R34, 0xf6, RZ ;  /* 0x000000f622577824 */ /* 0x000fe200078e02ff */
[----:B------:R-:W-:Y:S01]  /*1a880*/  LEA.HI.X.SX32 R201, R151, R27, 0x1, P5 ;  /* 0x0000001b97c97211 */ /* 0x000fe200028f0eff */
[----:B------:R-:W-:Y:S01]  /*1a890*/  IMAD R197, R2, 0x7b, RZ ;  /* 0x0000007b02c57824 */ /* 0x000fe200078e02ff */
[----:B------:R-:W-:Y:S01]  /*1a8a0*/  STG.E.U16 desc[UR6][R110.64], R88 ;  /* 0x000000586e007986 */ /* 0x000fe2000c101506 */
[----:B------:R-:W2:Y:S01]  /*1a8b0*/  LDC R2, c[0x0][0x278] ;  /* 0x00009e00ff027b82 */ /* 0x000ea20000000800 */
[----:B------:R-:W-:-:S02]  /*1a8c0*/  IMAD R151, R16, 0xfa, RZ ;  /* 0x000000fa10977824 */ /* 0x000fc400078e02ff */
[----:B------:R-:W-:Y:S01]  /*1a8d0*/  STG.E.U16 desc[UR6][R198.64], R12 ;  /* 0x0000000cc6007986 */ /* 0x000fe2000c101506 */
[----:B------:R-:W-:-:S04]  /*1a8e0*/  IADD3 R202, P6, R87, R26, RZ ;  /* 0x0000001a57ca7210 */ /* 0x000fc80007fde0ff */
[----:B------:R-:W4:Y:S01]  /*1a8f0*/  LDC R34, c[0x0][0x278] ;  /* 0x00009e00ff227b82 */ /* 0x000f220000000800 */
[----:B------:R0:W-:Y:S01]  /*1a900*/  STG.E.U16 desc[UR6][R200.64], R89 ;  /* 0x00000059c8007986 */ /* 0x0001e2000c101506 */
[----:B------:R-:W-:-:S06]  /*1a910*/  LEA.HI.X.SX32 R203, R197, R27, 0x1, P6 ;  /* 0x0000001bc5cb7211 */ /* 0x000fcc00030f0eff */
[----:B------:R-:W4:Y:S01]  /*1a920*/  LDC R16, c[0x0][0x278] ;  /* 0x00009e00ff107b82 */ /* 0x000f220000000800 */
[----:B0-----:R-:W-:-:S07]  /*1a930*/  IMAD R89, R8, 0x7d, RZ ;  /* 0x0000007d08597824 */ /* 0x001fce00078e02ff */
[----:B------:R-:W0:Y:S01]  /*1a940*/  LDC R8, c[0x0][0x278] ;  /* 0x00009e00ff087b82 */ /* 0x000e220000000800 */
[----:B-1----:R-:W-:Y:S02]  /*1a950*/  IMAD R197, R14, 0xf8, RZ ;  /* 0x000000f80ec57824 */ /* 0x002fe400078e02ff */
[----:B---3--:R-:W-:Y:S01]  /*1a960*/  IMAD R111, R18, 0xfc, RZ ;  /* 0x000000fc126f7824 */ /* 0x008fe200078e02ff */
[-C--:B------:R-:W-:Y:S02]  /*1a970*/  IADD3 R198, P5, R151, R26.reuse, RZ ;  /* 0x0000001a97c67210 */ /* 0x080fe40007fbe0ff */
[-C--:B------:R-:W-:Y:S02]  /*1a980*/  IADD3 R112, P3, R197, R26.reuse, RZ ;  /* 0x0000001ac5707210 */ /* 0x080fe40007f7e0ff */
[----:B------:R-:W1:Y:S01]  /*1a990*/  LDC R18, c[0x0][0x278] ;  /* 0x00009e00ff127b82 */ /* 0x000e620000000800 */
[----:B------:R-:W-:Y:S02]  /*1a9a0*/  IADD3 R154, P6, R111, R26, RZ ;  /* 0x0000001a6f9a7210 */ /* 0x000fe40007fde0ff */
[-C--:B------:R-:W-:Y:S01]  /*1a9b0*/  LEA.HI.X.SX32 R113, R113, R27.reuse, 0x1, P3 ;  /* 0x0000001b71717211 */ /* 0x080fe200018f0eff */
[----:B------:R3:W-:Y:S01]  /*1a9c0*/  STG.E.U16 desc[UR6][R202.64], R84 ;  /* 0x00000054ca007986 */ /* 0x0007e2000c101506 */
[-C--:B------:R-:W-:Y:S01]  /*1a9d0*/  LEA.HI.X.SX32 R199, R89, R27.reuse, 0x1, P5 ;  /* 0x0000001b59c77211 */ /* 0x080fe200028f0eff */
[----:B-----5:R-:W-:Y:S01]  /*1a9e0*/  IMAD R89, R32, 0xfe, RZ ;  /* 0x000000fe20597824 */ /* 0x020fe200078e02ff */
[----:B------:R-:W-:Y:S01]  /*1a9f0*/  PRMT R86, R90, 0x7632, R86 ;  /* 0x000076325a567816 */ /* 0x000fe20000000056 */
[----:B------:R-:W5:Y:S01]  /*1aa00*/  LDC R12, c[0x0][0x278] ;  /* 0x00009e00ff0c7b82 */ /* 0x000f620000000800 */
[----:B------:R-:W-:Y:S01]  /*1aa10*/  LEA.HI.X.SX32 R155, R155, R27, 0x1, P6 ;  /* 0x0000001b9b9b7211 */ /* 0x000fe200030f0eff */
[----:B------:R4:W-:Y:S01]  /*1aa20*/  STG.E.U16 desc[UR6][R112.64], R90 ;  /* 0x0000005a70007986 */ /* 0x0009e2000c101506 */
[----:B--2---:R-:W-:Y:S01]  /*1aa30*/  IMAD R201, R2, 0x7f, RZ ;  /* 0x0000007f02c97824 */ /* 0x004fe200078e02ff */
[----:B------:R-:W-:-:S04]  /*1aa40*/  PRMT R88, R91, 0x7632, R88 ;  /* 0x000076325b587816 */ /* 0x000fc80000000058 */
[----:B---3--:R-:W2:Y:S01]  /*1aa50*/  LDC R84, c[0x0][0x278] ;  /* 0x00009e00ff547b82 */ /* 0x008ea20000000800 */
[----:B------:R3:W-:Y:S04]  /*1aa60*/  STG.E.U16 desc[UR6][R198.64], R86 ;  /* 0x00000056c6007986 */ /* 0x0007e8000c101506 */
[----:B------:R0:W-:Y:S03]  /*1aa70*/  STG.E.U16 desc[UR6][R154.64], R91 ;  /* 0x0000005b9a007986 */ /* 0x0001e6000c101506 */
[----:B------:R-:W5:Y:S01]  /*1aa80*/  LDC R32, c[0x0][0x278] ;  /* 0x00009e00ff207b82 */ /* 0x000f620000000800 */
[----:B----4-:R-:W-:Y:S01]  /*1aa90*/  IADD3 R112, P5, R89, R26, RZ ;  /* 0x0000001a59707210 */ /* 0x010fe20007fbe0ff */
[----:B---3--:R-:W-:-:S06]  /*1aaa0*/  IMAD R199, R34, 0x102, RZ ;  /* 0x0000010222c77824 */ /* 0x008fcc00078e02ff */
[----:B------:R-:W3:Y:S01]  /*1aab0*/  LDC R14, c[0x0][0x278] ;  /* 0x00009e00ff0e7b82 */ /* 0x000ee20000000800 */
[----:B0-----:R-:W-:Y:S01]  /*1aac0*/  IMAD R91, R16, 0x104, RZ ;  /* 0x00000104105b7824 */ /* 0x001fe200078e02ff */
[----:B------:R-:W-:Y:S01]  /*1aad0*/  SHF.L.U32 R203, R10, 0x7, RZ ;  /* 0x000000070acb7819 */ /* 0x000fe200000006ff */
[----:B------:R-:W-:Y:S01]  /*1aae0*/  IMAD R155, R8, 0x81, RZ ;  /* 0x00000081089b7824 */ /* 0x000fe200078e02ff */
[-C--:B------:R-:W-:Y:S02]  /*1aaf0*/  LEA R90, P3, R205, R26.reuse, 0x8 ;  /* 0x0000001acd5a7211 */ /* 0x080fe400078640ff */
[----:B------:R-:W-:Y:S02]  /*1ab00*/  LEA.HI.X.SX32 R113, R201, R27, 0x1, P5 ;  /* 0x0000001bc9717211 */ /* 0x000fe400028f0eff */
[-C--:B------:R-:W-:Y:S01]  /*1ab10*/  IADD3 R154, P5, R199, R26.reuse, RZ ;  /* 0x0000001ac79a7210 */ /* 0x080fe20007fbe0ff */
[----:B------:R-:W0:Y:S01]  /*1ab20*/  LDC R10, c[0x0][0x278] ;  /* 0x00009e00ff0a7b82 */ /* 0x000e220000000800 */
[----:B------:R-:W-:-:S02]  /*1ab30*/  IADD3 R156, P6, R91, R26, RZ ;  /* 0x0000001a5b9c7210 */ /* 0x000fc40007fde0ff */
[-C--:B------:R-:W-:Y:S01]  /*1ab40*/  LEA.HI.X.SX32 R91, R203, R27.reuse, 0x1, P3 ;  /* 0x0000001bcb5b7211 */ /* 0x080fe200018f0eff */
[----:B------:R1:W-:Y:S01]  /*1ab50*/  STG.E.U16 desc[UR6][R112.64], R88 ;  /* 0x0000005870007986 */ /* 0x0003e2000c101506 */
[-C--:B------:R-:W-:Y:S02]  /*1ab60*/  LEA.HI.X.SX32 R155, R155, R27.reuse, 0x1, P5 ;  /* 0x0000001b9b9b7211 */ /* 0x080fe400028f0eff */
[----:B------:R-:W-:Y:S01]  /*1ab70*/  PRMT R8, R92, 0x7632, R8 ;  /* 0x000076325c087816 */ /* 0x000fe20000000008 */
[----:B------:R-:W4:Y:S01]  /*1ab80*/  LDC R16, c[0x0][0x278] ;  /* 0x00009e00ff107b82 */ /* 0x000f220000000800 */
[----:B------:R-:W-:Y:S01]  /*1ab90*/  LEA.HI.X.SX32 R157, R157, R27, 0x1, P6 ;  /* 0x0000001b9d9d7211 */ /* 0x000fe200030f0eff */
[----:B------:R5:W-:Y:S06]  /*1aba0*/  STG.E.U16 desc[UR6][R90.64], R92 ;  /* 0x0000005c5a007986 */ /* 0x000bec000c101506 */
[----:B------:R-:W4:Y:S01]  /*1abb0*/  LDC R34, c[0x0][0x278] ;  /* 0x00009e00ff227b82 */ /* 0x000f220000000800 */
[----:B-1----:R-:W-:Y:S01]  /*1abc0*/  IMAD R113, R18, 0x106, RZ ;  /* 0x0000010612717824 */ /* 0x002fe200078e02ff */
[----:B------:R-:W-:Y:S06]  /*1abd0*/  STG.E.U16 desc[UR6][R154.64], R8 ;  /* 0x000000089a007986 */ /* 0x000fec000c101506 */
[----:B------:R-:W1:Y:S01]  /*1abe0*/  LDC R18, c[0x0][0x278] ;  /* 0x00009e00ff127b82 */ /* 0x000e620000000800 */
[----:B------:R3:W-:Y:S01]  /*1abf0*/  STG.E.U16 desc[UR6][R156.64], R93 ;  /* 0x0000005d9c007986 */ /* 0x0007e2000c101506 */
[----:B--2---:R-:W-:-:S06]  /*1ac00*/  IMAD R199, R84, 0x108, RZ ;  /* 0x0000010854c77824 */ /* 0x004fcc00078e02ff */
[----:B------:R-:W2:Y:S01]  /*1ac10*/  LDC R2, c[0x0][0x278] ;  /* 0x00009e00ff027b82 */ /* 0x000ea20000000800 */
[----:B-----5:R-:W-:Y:S02]  /*1ac20*/  IMAD R201, R32, 0x10a, RZ ;  /* 0x0000010a20c97824 */ /* 0x020fe400078e02ff */
[----:B------:R-:W-:-:S05]  /*1ac30*/  IMAD R91, R12, 0x83, RZ ;  /* 0x000000830c5b7824 */ /* 0x000fca00078e02ff */
[----:B---3--:R-:W3:Y:S01]  /*1ac40*/  LDC R157, c[0x0][0x278] ;  /* 0x00009e00ff9d7b82 */ /* 0x008ee20000000800 */
[-C--:B------:R-:W-:Y:S01]  /*1ac50*/  IADD3 R90, P3, R113, R26.reuse, RZ ;  /* 0x0000001a715a7210 */ /* 0x080fe20007f7e0ff */
[----:B------:R-:W-:Y:S01]  /*1ac60*/  IMAD R113, R14, 0x85, RZ ;  /* 0x000000850e717824 */ /* 0x000fe200078e02ff */
[----:B------:R-:W-:-:S05]  /*1ac70*/  IADD3 R92, P5, R199, R26, RZ ;  /* 0x0000001ac75c7210 */ /* 0x000fca0007fbe0ff */
[----:B------:R-:W5:Y:S01]  /*1ac80*/  LDC R12, c[0x0][0x278] ;  /* 0x00009e00ff0c7b82 */ /* 0x000f620000000800 */
[----:B------:R-:W-:Y:S02]  /*1ac90*/  IADD3 R112, P6, R201, R26, RZ ;  /* 0x0000001ac9707210 */ /* 0x000fe40007fde0ff */
[----:B------:R-:W-:Y:S02]  /*1aca0*/  LEA.HI.X.SX32 R91, R91, R27, 0x1, P3 ;  /* 0x0000001b5b5b7211 */ /* 0x000fe400018f0eff */
[----:B------:R-:W-:-:S03]  /*1acb0*/  PRMT R86, R93, 0x7632, R86 ;  /* 0x000076325d567816 */ /* 0x000fc60000000056 */
[----:B------:R-:W5:Y:S01]  /*1acc0*/  LDC R32, c[0x0][0x278] ;  /* 0x00009e00ff207b82 */ /* 0x000f620000000800 */
[-C--:B------:R-:W-:Y:S01]  /*1acd0*/  LEA.HI.X.SX32 R93, R159, R27.reuse, 0x1, P5 ;  /* 0x0000001b9f5d7211 */ /* 0x080fe200028f0eff */
[----:B0-----:R-:W-:Y:S01]  /*1ace0*/  IMAD R159, R10, 0x10c, RZ ;  /* 0x0000010c0a9f7824 */ /* 0x001fe200078e02ff */
[----:B------:R-:W-:Y:S02]  /*1acf0*/  LEA.HI.X.SX32 R113, R113, R27, 0x1, P6 ;  /* 0x0000001b71717211 */ /* 0x000fe400030f0eff */
[----:B------:R-:W-:Y:S01]  /*1ad00*/  PRMT R88, R94, 0x7632, R88 ;  /* 0x000076325e587816 */ /* 0x000fe20000000058 */
[----:B----4-:R-:W-:Y:S01]  /*1ad10*/  IMAD R199, R16, 0x10e, RZ ;  /* 0x0000010e10c77824 */ /* 0x010fe200078e02ff */
[----:B------:R0:W-:Y:S01]  /*1ad20*/  STG.E.U16 desc[UR6][R90.64], R86 ;  /* 0x000000565a007986 */ /* 0x0001e2000c101506 */
[----:B------:R-:W4:Y:S03]  /*1ad30*/  LDC R16, c[0x0][0x278] ;  /* 0x00009e00ff107b82 */ /* 0x000f260000000800 */
[----:B------:R1:W-:Y:S01]  /*1ad40*/  STG.E.U16 desc[UR6][R92.64], R94 ;  /* 0x0000005e5c007986 */ /* 0x0003e2000c101506 */
[----:B--2---:R-:W-:-:S03]  /*1ad50*/  IMAD R155, R2, 0x87, RZ ;  /* 0x00000087029b7824 */ /* 0x004fc600078e02ff */
[----:B------:R2:W-:Y:S01]  /*1ad60*/  STG.E.U16 desc[UR6][R112.64], R88 ;  /* 0x0000005870007986 */ /* 0x0005e2000c101506 */
[----:B------:R-:W4:Y:S01]  /*1ad70*/  LDC R2, c[0x0][0x278] ;  /* 0x00009e00ff027b82 */ /* 0x000f220000000800 */
[-C--:B0-----:R-:W-:Y:S01]  /*1ad80*/  IADD3 R90, P5, R159, R26.reuse, RZ ;  /* 0x0000001a9f5a7210 */ /* 0x081fe20007fbe0ff */
[----:B-1----:R-:W-:Y:S01]  /*1ad90*/  IMAD R93, R34, 0x110, RZ ;  /* 0x00000110225d7824 */ /* 0x002fe200078e02ff */
[----:B------:R-:W-:Y:S01]  /*1ada0*/  IADD3 R92, P3, R199, R26, RZ ;  /* 0x0000001ac75c7210 */ /* 0x000fe20007f7e0ff */
[----:B---3--:R-:W-:-:S04]  /*1adb0*/  IMAD R157, R157, 0x89, RZ ;  /* 0x000000899d9d7824 */ /* 0x008fc800078e02ff */
[----:B------:R-:W0:Y:S01]  /*1adc0*/  LDC R14, c[0x0][0x278] ;  /* 0x00009e00ff0e7b82 */ /* 0x000e220000000800 */
[----:B--2---:R-:W-:Y:S01]  /*1add0*/  IMAD R113, R18, 0x112, RZ ;  /* 0x0000011212717824 */ /* 0x004fe200078e02ff */
[-C--:B------:R-:W-:Y:S02]  /*1ade0*/  LEA.HI.X.SX32 R91, R161, R27.reuse, 0x1, P5 ;  /* 0x0000001ba15b7211 */ /* 0x080fe400028f0eff */
[-C--:B------:R-:W-:Y:S02]  /*1adf0*/  IADD3 R112, P5, R93, R26.reuse, RZ ;  /* 0x0000001a5d707210 */ /* 0x080fe40007fbe0ff */
[----:B------:R-:W-:Y:S02]  /*1ae00*/  IADD3 R114, P6, R113, R26, RZ ;  /* 0x0000001a71727210 */ /* 0x000fe40007fde0ff */
[----:B------:R-:W1:Y:S01]  /*1ae10*/  LDC R8, c[0x0][0x278] ;  /* 0x00009e00ff087b82 */ /* 0x000e620000000800 */
[-C--:B------:R-:W-:Y:S02]  /*1ae20*/  LEA.HI.X.SX32 R93, R155, R27.reuse, 0x1, P3 ;  /* 0x0000001b9b5d7211 */ /* 0x080fe400018f0eff */
[----:B------:R-:W-:Y:S01]  /*1ae30*/  PRMT R88, R95, 0x7632, R88 ;  /* 0x000076325f587816 */ /* 0x000fe20000000058 */
[----:B------:R5:W-:Y:S01]  /*1ae40*/  STG.E.U16 desc[UR6][R90.64], R95 ;  /* 0x0000005f5a007986 */ /* 0x000be2000c101506 */
[----:B------:R-:W-:-:S02]  /*1ae50*/  LEA.HI.X.SX32 R113, R115, R27, 0x1, P5 ;  /* 0x0000001b73717211 */ /* 0x000fc400028f0eff */
[----:B------:R-:W-:Y:S01]  /*1ae60*/  LEA.HI.X.SX32 R115, R157, R27, 0x1, P6 ;  /* 0x0000001b9d737211 */ /* 0x000fe200030f0eff */
[----:B------:R-:W2:Y:S01]  /*1ae70*/  LDC R84, c[0x0][0x278] ;  /* 0x00009e00ff547b82 */ /* 0x000ea20000000800 */
[----:B------:R-:W-:Y:S01]  /*1ae80*/  PRMT R94, R76, 0x7632, R94 ;  /* 0x000076324c5e7816 */ /* 0x000fe2000000005e */
[----:B------:R-:W-:Y:S01]  /*1ae90*/  STG.E.U16 desc[UR6][R92.64], R88 ;  /* 0x000000585c007986 */ /* 0x000fe2000c101506 */
[----:B-----5:R-:W-:-:S03]  /*1aea0*/  IMAD R91, R12, 0x114, RZ ;  /* 0x000001140c5b7824 */ /* 0x020fc600078e02ff */
[----:B------:R-:W-:Y:S02]  /*1aeb0*/  STG.E.U16 desc[UR6][R112.64], R76 ;  /* 0x0000004c70007986 */ /* 0x000fe4000c101506 */
[----:B------:R-:W3:Y:S02]  /*1aec0*/  LDC R18, c[0x0][0x278] ;  /* 0x00009e00ff127b82 */ /* 0x000ee40000000800 */
[----:B------:R5:W-:Y:S01]  /*1aed0*/  STG.E.U16 desc[UR6][R114.64], R94 ;  /* 0x0000005e72007986 */ /* 0x000be2000c101506 */
[----:B------:R-:W-:-:S05]  /*1aee0*/  IADD3 R90, P5, R91, R26, RZ ;  /* 0x0000001a5b5a7210 */ /* 0x000fca0007fbe0ff */
[----:B------:R-:W3:Y:S01]  /*1aef0*/  LDC R86, c[0x0][0x278] ;  /* 0x00009e00ff567b82 */ /* 0x000ee20000000800 */
[----:B------:R-:W-:Y:S01]  /*1af00*/  LEA.HI.X.SX32 R91, R167, R27, 0x1, P5 ;  /* 0x0000001ba75b7211 */ /* 0x000fe200028f0eff */
[----:B-----5:R-:W-:-:S06]  /*1af10*/  IMAD R115, R32, 0x118, RZ ;  /* 0x0000011820737824 */ /* 0x020fcc00078e02ff */
[----:B------:R-:W5:Y:S01]  /*1af20*/  LDC R34, c[0x0][0x278] ;  /* 0x00009e00ff227b82 */ /* 0x000f620000000800 */
[----:B------:R-:W-:Y:S01]  /*1af30*/  IADD3 R94, P5, R115, R26, RZ ;  /* 0x0000001a735e7210 */ /* 0x000fe20007fbe0ff */
[----:B----4-:R-:W-:-:S06]  /*1af40*/  IMAD R115, R16, 0x11c, RZ ;  /* 0x0000011c10737824 */ /* 0x010fcc00078e02ff */
[----:B------:R-:W4:Y:S01]  /*1af50*/  LDC R16, c[0x0][0x278] ;  /* 0x00009e00ff107b82 */ /* 0x000f220000000800 */
[----:B------:R-:W-:-:S07]  /*1af60*/  IMAD R113, R2, 0x8d, RZ ;  /* 0x0000008d02717824 */ /* 0x000fce00078e02ff */
[----:B------:R-:W5:Y:S01]  /*1af70*/  LDC R10, c[0x0][0x278] ;  /* 0x00009e00ff0a7b82 */ /* 0x000f620000000800 */
[----:B0-----:R-:W-:Y:S02]  /*1af80*/  IMAD R95, R14, 0x116, RZ ;  /* 0x000001160e5f7824 */ /* 0x001fe400078e02ff */
[----:B-1----:R-:W-:-:S05]  /*1af90*/  IMAD R93, R8, 0x8b, RZ ;  /* 0x0000008b085d7824 */ /* 0x002fca00078e02ff */
[----:B------:R-:W0:Y:S01]  /*1afa0*/  LDC R12, c[0x0][0x278] ;  /* 0x00009e00ff0c7b82 */ /* 0x000e220000000800 */
[----:B------:R-:W-:-:S07]  /*1afb0*/  IADD3 R92, P3, R95, R26, RZ ;  /* 0x0000001a5f5c7210 */ /* 0x000fce0007f7e0ff */
[----:B------:R-:W1:Y:S01]  /*1afc0*/  LDC R2, c[0x0][0x278] ;  /* 0x00009e00ff027b82 */ /* 0x000e620000000800 */
[----:B--2---:R-:W-:Y:S01]  /*1afd0*/  IMAD R155, R84, 0x11a, RZ ;  /* 0x0000011a549b7824 */ /* 0x004fe200078e02ff */
[----:B------:R3:W-:Y:S01]  /*1afe0*/  STG.E.U16 desc[UR6][R90.64], R77 ;  /* 0x0000004d5a007986 */ /* 0x0007e2000c101506 */
[----:B------:R-:W-:-:S05]  /*1aff0*/  PRMT R32, R77, 0x7632, R32 ;  /* 0x000076324d207816 */ /* 0x000fca0000000020 */
[----:B------:R-:W2:Y:S01]  /*1b000*/  LDC R8, c[0x0][0x278] ;  /* 0x00009e00ff087b82 */ /* 0x000ea20000000800 */
[-C--:B------:R-:W-:Y:S02]  /*1b010*/  LEA.HI.X.SX32 R93, R93, R27.reuse, 0x1, P3 ;  /* 0x0000001b5d5d7211 */ /* 0x080fe400018f0eff */
[----:B------:R-:W-:-:S05]  /*1b020*/  LEA.HI.X.SX32 R95, R163, R27, 0x1, P5 ;  /* 0x0000001ba35f7211 */ /* 0x000fca00028f0eff */
[----:B------:R-:W1:Y:S01]  /*1b030*/  LDC R14, c[0x0][0x278] ;  /* 0x00009e00ff0e7b82 */ /* 0x000e620000000800 */
[----:B---3--:R-:W-:Y:S01]  /*1b040*/  IMAD R77, R18, 0x11e, RZ ;  /* 0x0000011e124d7824 */ /* 0x008fe200078e02ff */
[-C--:B------:R-:W-:Y:S01]  /*1b050*/  IADD3 R76, P5, R115, R26.reuse, RZ ;  /* 0x0000001a734c7210 */ /* 0x080fe20007fbe0ff */
[----:B------:R-:W-:Y:S01]  /*1b060*/  IMAD R115, R86, 0x122, RZ ;  /* 0x0000012256737824 */ /* 0x000fe200078e02ff */
[----:B------:R-:W-:-:S04]  /*1b070*/  IADD3 R112, P6, R155, R26, RZ ;  /* 0x0000001a9b707210 */ /* 0x000fc80007fde0ff */
[----:B------:R-:W3:Y:S01]  /*1b080*/  LDC R18, c[0x0][0x278] ;  /* 0x00009e00ff127b82 */ /* 0x000ee20000000800 */
[----:B------:R4:W-:Y:S01]  /*1b090*/  STG.E.U16 desc[UR6][R92.64], R32 ;  /* 0x000000205c007986 */ /* 0x0009e2000c101506 */
[-C--:B------:R-:W-:Y:S02]  /*1b0a0*/  LEA.HI.X.SX32 R113, R113, R27.reuse, 0x1, P6 ;  /* 0x0000001b71717211 */ /* 0x080fe400030f0eff */
[----:B------:R-:W-:Y:S01]  /*1b0b0*/  PRMT R84, R78, 0x7632, R84 ;  /* 0x000076324e547816 */ /* 0x000fe20000000054 */
[----:B------:R0:W-:Y:S01]  /*1b0c0*/  STG.E.U16 desc[UR6][R94.64], R78 ;  /* 0x0000004e5e007986 */ /* 0x0001e2000c101506 */
[-C--:B------:R-:W-:Y:S01]  /*1b0d0*/  IADD3 R90, P3, R77, R26.reuse, RZ ;  /* 0x0000001a4d5a7210 */ /* 0x080fe20007f7e0ff */
[----:B-----5:R-:W-:Y:S01]  /*1b0e0*/  IMAD R91, R10, 0x8f, RZ ;  /* 0x0000008f0a5b7824 */ /* 0x020fe200078e02ff */
[----:B------:R-:W-:Y:S01]  /*1b0f0*/  LEA.HI.X.SX32 R77, R165, R27, 0x1, P5 ;  /* 0x0000001ba54d7211 */ /* 0x000fe200028f0eff */
[----:B------:R-:W5:Y:S01]  /*1b100*/  LDC R10, c[0x0][0x278] ;  /* 0x00009e00ff0a7b82 */ /* 0x000f620000000800 */
[----:B----4-:R-:W-:Y:S01]  /*1b110*/  IMAD R93, R34, 0x120, RZ ;  /* 0x00000120225d7824 */ /* 0x010fe200078e02ff */
[----:B0-----:R-:W-:Y:S01]  /*1b120*/  IADD3 R94, P6, R115, R26, RZ ;  /* 0x0000001a735e7210 */ /* 0x001fe20007fde0ff */
[----:B------:R-:W-:-:S05]  /*1b130*/  IMAD R115, R16, 0x128, RZ ;  /* 0x0000012810737824 */ /* 0x000fca00078e02ff */
[----:B------:R-:W0:Y:S01]  /*1b140*/  LDC R32, c[0x0][0x278] ;  /* 0x00009e00ff207b82 */ /* 0x000e220000000800 */
[----:B------:R2:W-:Y:S01]  /*1b150*/  STG.E.U16 desc[UR6][R112.64], R84 ;  /* 0x0000005470007986 */ /* 0x0005e2000c101506 */
[----:B------:R-:W-:Y:S01]  /*1b160*/  IMAD R95, R12, 0x91, RZ ;  /* 0x000000910c5f7824 */ /* 0x000fe200078e02ff */
[----:B------:R-:W-:-:S05]  /*1b170*/  IADD3 R92, P5, R93, R26, RZ ;  /* 0x0000001a5d5c7210 */ /* 0x000fca0007fbe0ff */
[----:B------:R-:W4:Y:S01]  /*1b180*/  LDC R16, c[0x0][0x278] ;  /* 0x00009e00ff107b82 */ /* 0x000f220000000800 */
[----:B------:R-:W-:Y:S01]  /*1b190*/  PRMT R12, R79, 0x7632, R12 ;  /* 0x000076324f0c7816 */ /* 0x000fe2000000000c */
[----:B------:R1:W-:Y:S01]  /*1b1a0*/  STG.E.U16 desc[UR6][R76.64], R79 ;  /* 0x0000004f4c007986 */ /* 0x0003e2000c101506 */
[----:B------:R-:W-:-:S05]  /*1b1b0*/  LEA.HI.X.SX32 R91, R91, R27, 0x1, P3 ;  /* 0x0000001b5b5b7211 */ /* 0x000fca00018f0eff */
[----:B------:R-:W5:Y:S01]  /*1b1c0*/  LDC R34, c[0x0][0x278] ;  /* 0x00009e00ff227b82 */ /* 0x000f620000000800 */
[----:B------:R-:W-:Y:S01]  /*1b1d0*/  LEA.HI.X.SX32 R93, R125, R27, 0x1, P5 ;  /* 0x0000001b7d5d7211 */ /* 0x000fe200028f0eff */
[----:B--2---:R-:W-:Y:S02]  /*1b1e0*/  IMAD R113, R8, 0x124, RZ ;  /* 0x0000012408717824 */ /* 0x004fe400078e02ff */
[----:B-1----:R-:W-:-:S04]  /*1b1f0*/  IMAD R79, R2, 0x93, RZ ;  /* 0x00000093024f7824 */ /* 0x002fc800078e02ff */
[----:B------:R-:W1:Y:S01]  /*1b200*/  LDC R2, c[0x0][0x278] ;  /* 0x00009e00ff027b82 */ /* 0x000e620000000800 */
[----:B------:R-:W-:Y:S01]  /*1b210*/  LEA.HI.X.SX32 R95, R95, R27, 0x1, P6 ;  /* 0x0000001b5f5f7211 */ /* 0x000fe200030f0eff */
[----:B------:R-:W-:Y:S01]  /*1b220*/  IMAD R77, R14, 0x126, RZ ;  /* 0x000001260e4d7824 */ /* 0x000fe200078e02ff */
[----:B------:R-:W-:Y:S01]  /*1b230*/  PRMT R78, R80, 0x7632, R78 ;  /* 0x00007632504e7816 */ /* 0x000fe2000000004e */
[----:B------:R3:W-:Y:S01]  /*1b240*/  STG.E.U16 desc[UR6][R90.64], R12 ;  /* 0x0000000c5a007986 */ /* 0x0007e2000c101506 */
[----:B------:R-:W-:-:S03]  /*1b250*/  IADD3 R76, P3, R113, R26, RZ ;  /* 0x0000001a714c7210 */ /* 0x000fc60007f7e0ff */
[----:B------:R-:W-:Y:S01]  /*1b260*/  STG.E.U16 desc[UR6][R92.64], R80 ;  /* 0x000000505c007986 */ /* 0x000fe2000c101506 */
[----:B------:R-:W-:Y:S01]  /*1b270*/  IADD3 R8, P6, R115, R26, RZ ;  /* 0x0000001a73087210 */ /* 0x000fe20007fde0ff */
[----:B------:R-:W2:Y:S02]  /*1b280*/  LDC R84, c[0x0][0x278] ;  /* 0x00009e00ff547b82 */ /* 0x000ea40000000800 */
[----:B------:R0:W-:Y:S01]  /*1b290*/  STG.E.U16 desc[UR6][R94.64], R78 ;  /* 0x0000004e5e007986 */ /* 0x0001e2000c101506 */
[----:B---3--:R-:W-:-:S05]  /*1b2a0*/  IMAD R91, R18, 0x12a, RZ ;  /* 0x0000012a125b7824 */ /* 0x008fca00078e02ff */
[----:B------:R-:W3:Y:S01]  /*1b2b0*/  LDC R18, c[0x0][0x278] ;  /* 0x00009e00ff127b82 */ /* 0x000ee20000000800 */
[-C--:B------:R-:W-:Y:S02]  /*1b2c0*/  LEA.HI.X.SX32 R9, R9, R27.reuse, 0x1, P6 ;  /* 0x0000001b09097211 */ /* 0x080fe400030f0eff */
[----:B0-----:R-:W-:Y:S02]  /*1b2d0*/  IADD3 R78, P5, R77, R26, RZ ;  /* 0x0000001a4d4e7210 */ /* 0x001fe40007fbe0ff */
[----:B------:R-:W-:-:S03]  /*1b2e0*/  LEA.HI.X.SX32 R77, R169, R27, 0x1, P3 ;  /* 0x0000001ba94d7211 */ /* 0x000fc600018f0eff */
[----:B------:R-:W0:Y:S01]  /*1b2f0*/  LDC R86, c[0x0][0x278] ;  /* 0x00009e00ff567b82 */ /* 0x000e220000000800 */
[----:B------:R-:W-:Y:S02]  /*1b300*/  LEA.HI.X.SX32 R79, R79, R27, 0x1, P5 ;  /* 0x0000001b4f4f7211 */ /* 0x000fe400028f0eff */
[----:B------:R-:W-:Y:S01]  /*1b310*/  PRMT R80, R81, 0x7632, R80 ;  /* 0x0000763251507816 */ /* 0x000fe20000000050 */
[----:B------:R4:W-:Y:S01]  /*1b320*/  STG.E.U16 desc[UR6][R76.64], R81 ;  /* 0x000000514c007986 */ /* 0x0009e2000c101506 */
[----:B------:R-:W-:-:S03]  /*1b330*/  IMAD R93, R32, 0x12c, RZ ;  /* 0x0000012c205d7824 */ /* 0x000fc600078e02ff */
[----:B------:R1:W-:Y:S01]  /*1b340*/  STG.E.U16 desc[UR6][R78.64], R80 ;  /* 0x000000504e007986 */ /* 0x0003e2000c101506 */
[----:B------:R-:W0:Y:S03]  /*1b350*/  LDC R12, c[0x0][0x278] ;  /* 0x00009e00ff0c7b82 */ /* 0x000e260000000800 */
[----:B------:R1:W-:Y:S01]  /*1b360*/  STG.E.U16 desc[UR6][R8.64], R82 ;  /* 0x0000005208007986 */ /* 0x0003e2000c101506 */
[----:B----4-:R-:W-:Y:S01]  /*1b370*/  IMAD R81, R16, 0x130, RZ ;  /* 0x0000013010517824 */ /* 0x010fe200078e02ff */
[----:B------:R-:W-:Y:S01]  /*1b380*/  IADD3 R76, P5, R91, R26, RZ ;  /* 0x0000001a5b4c7210 */ /* 0x000fe20007fbe0ff */
[----:B-----5:R-:W-:Y:S02]  /*1b390*/  IMAD R77, R10, 0x95, RZ ;  /* 0x000000950a4d7824 */ /* 0x020fe400078e02ff */
[----:B------:R-:W4:Y:S01]  /*1b3a0*/  LDC R16, c[0x0][0x278] ;  /* 0x00009e00ff107b82 */ /* 0x000f220000000800 */
[----:B-1----:R-:W-:-:S02]  /*1b3b0*/  IMAD R79, R2, 0x97, RZ ;  /* 0x00000097024f7824 */ /* 0x002fc400078e02ff */
[----:B------:R-:W-:Y:S01]  /*1b3c0*/  IMAD R9, R34, 0x12e, RZ ;  /* 0x0000012e22097824 */ /* 0x000fe200078e02ff */
[----:B------:R-:W-:-:S04]  /*1b3d0*/  IADD3 R8, P3, R93, R26, RZ ;  /* 0x0000001a5d087210 */ /* 0x000fc80007f7e0ff */
[----:B------:R-:W1:Y:S01]  /*1b3e0*/  LDC R14, c[0x0][0x278] ;  /* 0x00009e00ff0e7b82 */ /* 0x000e620000000800 */
[-C--:B------:R-:W-:Y:S02]  /*1b3f0*/  LEA.HI.X.SX32 R77, R77, R27.reuse, 0x1, P5 ;  /* 0x0000001b4d4d7211 */ /* 0x080fe400028f0eff */
[----:B------:R-:W-:Y:S02]  /*1b400*/  IADD3 R78, P5, R9, R26, RZ ;  /* 0x0000001a094e7210 */ /* 0x000fe40007fbe0ff */
[----:B------:R-:W-:Y:S02]  /*1b410*/  PRMT R88, R82, 0x7632, R88 ;  /* 0x0000763252587816 */ /* 0x000fe40000000058 */
[-C--:B------:R-:W-:Y:S01]  /*1b420*/  LEA.HI.X.SX32 R9, R5, R27.reuse, 0x1, P3 ;  /* 0x0000001b05097211 */ /* 0x080fe200018f0eff */
[----:B------:R-:W5:Y:S01]  /*1b430*/  LDC R32, c[0x0][0x278] ;  /* 0x00009e00ff207b82 */ /* 0x000f620000000800 */
[----:B------:R-:W-:Y:S02]  /*1b440*/  LEA.HI.X.SX32 R79, R79, R27, 0x1, P5 ;  /* 0x0000001b4f4f7211 */ /* 0x000fe400028f0eff */
[----:B------:R-:W-:-:S02]  /*1b450*/  PRMT R10, R83, 0x7632, R10 ;  /* 0x00007632530a7816 */ /* 0x000fc4000000000a */
[----:B------:R-:W-:Y:S01]  /*1b460*/  IADD3 R80, P6, R81, R26, RZ ;  /* 0x0000001a51507210 */ /* 0x000fe20007fde0ff */
[----:B------:R2:W-:Y:S02]  /*1b470*/  STG.E.U16 desc[UR6][R76.64], R88 ;  /* 0x000000584c007986 */ /* 0x0005e4000c101506 */
[----:B------:R-:W5:Y:S01]  /*1b480*/  LDC R34, c[0x0][0x278] ;  /* 0x00009e00ff227b82 */ /* 0x000f620000000800 */
[----:B------:R-:W-:Y:S01]  /*1b490*/  LEA.HI.X.SX32 R81, R173, R27, 0x1, P6 ;  /* 0x0000001bad517211 */ /* 0x000fe200030f0eff */
[----:B------:R-:W-:Y:S01]  /*1b4a0*/  STG.E.U16 desc[UR6][R8.64], R83 ;  /* 0x0000005308007986 */ /* 0x000fe2000c101506 */
[----:B---3--:R-:W-:-:S03]  /*1b4b0*/  IMAD R93, R18, 0x136, RZ ;  /* 0x00000136125d7824 */ /* 0x008fc600078e02ff */
[----:B------:R3:W-:Y:S02]  /*1b4c0*/  STG.E.U16 desc[UR6][R78.64], R10 ;  /* 0x0000000a4e007986 */ /* 0x0007e4000c101506 */
[----:B------:R-:W5:Y:S02]  /*1b4d0*/  LDC R82, c[0x0][0x278] ;  /* 0x00009e00ff527b82 */ /* 0x000f640000000800 */
[----:B------:R4:W-:Y:S06]  /*1b4e0*/  STG.E.U16 desc[UR6][R80.64], R68 ;  /* 0x0000004450007986 */ /* 0x0009ec000c101506 */
[----:B------:R-:W5:Y:S01]  /*1b4f0*/  LDC R2, c[0x0][0x278] ;  /* 0x00009e00ff027b82 */ /* 0x000f620000000800 */
[----:B--2---:R-:W-:-:S07]  /*1b500*/  IMAD R77, R84, 0x132, RZ ;  /* 0x00000132544d7824 */ /* 0x004fce00078e02ff */
[----:B---3--:R-:W2:Y:S01]  /*1b510*/  LDC R10, c[0x0][0x278] ;  /* 0x00009e00ff0a7b82 */ /* 0x008ea20000000800 */
[----:B0-----:R-:W-:-:S07]  /*1b520*/  IMAD R91, R86, 0x134, RZ ;  /* 0x00000134565b7824 */ /* 0x001fce00078e02ff */
[----:B------:R-:W0:Y:S01]  /*1b530*/  LDC R18, c[0x0][0x278] ;  /* 0x00009e00ff127b82 */ /* 0x000e220000000800 */
[----:B------:R-:W-:Y:S01]  /*1b540*/  IMAD R5, R12, 0x99, RZ ;  /* 0x000000990c057824 */ /* 0x000fe200078e02ff */
[----:B------:R-:W-:Y:S01]  /*1b550*/  IADD3 R8, P3, R77, R26, RZ ;  /* 0x0000001a4d087210 */ /* 0x000fe20007f7e0ff */
[----:B----4-:R-:W-:-:S05]  /*1b560*/  IMAD R83, R16, 0x138, RZ ;  /* 0x0000013810537824 */ /* 0x010fca00078e02ff */
[----:B------:R-:W3:Y:S01]  /*1b570*/  LDC R80, c[0x0][0x278] ;  /* 0x00009e00ff507b82 */ /* 0x000ee20000000800 */
[----:B------:R-:W-:Y:S01]  /*1b580*/  IADD3 R76, P5, R91, R26, RZ ;  /* 0x0000001a5b4c7210 */ /* 0x000fe20007fbe0ff */
[----:B-1----:R-:W-:Y:S01]  /*1b590*/  IMAD R79, R14, 0x9b, RZ ;  /* 0x0000009b0e4f7824 */ /* 0x002fe200078e02ff */
[----:B------:R-:W-:-:S05]  /*1b5a0*/  LEA.HI.X.SX32 R9, R5, R27, 0x1, P3 ;  /* 0x0000001b05097211 */ /* 0x000fca00018f0eff */
[----:B------:R-:W1:Y:S01]  /*1b5b0*/  LDC R16, c[0x0][0x278] ;  /* 0x00009e00ff107b82 */ /* 0x000e620000000800 */
[----:B------:R-:W-:Y:S02]  /*1b5c0*/  PRMT R68, R68, 0x7632, R68 ;  /* 0x0000763244447816 */ /* 0x000fe40000000044 */
[----:B------:R-:W-:-:S05]  /*1b5d0*/  IADD3 R78, P6, R93, R26, RZ ;  /* 0x0000001a5d4e7210 */ /* 0x000fca0007fde0ff */
[----:B------:R-:W4:Y:S01]  /*1b5e0*/  LDC R12, c[0x0][0x278] ;  /* 0x00009e00ff0c7b82 */ /* 0x000f220000000800 */
[-C--:B------:R-:W-:Y:S01]  /*1b5f0*/  LEA.HI.X.SX32 R77, R127, R27.reuse, 0x1, P5 ;  /* 0x0000001b7f4d7211 */ /* 0x080fe200028f0eff */
[----:B------:R2:W-:Y:S01]  /*1b600*/  STG.E.U16 desc[UR6][R8.64], R68 ;  /* 0x0000004408007986 */ /* 0x0005e2000c101506 */
[----:B------:R-:W-:Y:S01]  /*1b610*/  LEA.HI.X.SX32 R79, R79, R27, 0x1, P6 ;  /* 0x0000001b4f4f7211 */ /* 0x000fe200030f0eff */
[----:B-----5:R-:W-:Y:S01]  /*1b620*/  IMAD R91, R32, 0x13a, RZ ;  /* 0x0000013a205b7824 */ /* 0x020fe200078e02ff */
[----:B------:R-:W-:-:S03]  /*1b630*/  PRMT R84, R69, 0x7632, R84 ;  /* 0x0000763245547816 */ /* 0x000fc60000000054 */
[----:B------:R-:W5:Y:S01]  /*1b640*/  LDC R14, c[0x0][0x278] ;  /* 0x00009e00ff0e7b82 */ /* 0x000f620000000800 */
[----:B------:R0:W-:Y:S01]  /*1b650*/  STG.E.U16 desc[UR6][R76.64], R69 ;  /* 0x000000454c007986 */ /* 0x0001e2000c101506 */
[----:B------:R-:W-:Y:S01]  /*1b660*/  IMAD R5, R2, 0x9d, RZ ;  /* 0x0000009d02057824 */ /* 0x000fe200078e02ff */
[----:B--2---:R-:W-:-:S05]  /*1b670*/  IADD3 R8, P5, R83, R26, RZ ;  /* 0x0000001a53087210 */ /* 0x004fca0007fbe0ff */
[----:B------:R-:W2:Y:S01]  /*1b680*/  LDC R81, c[0x0][0x278] ;  /* 0x00009e00ff517b82 */ /* 0x000ea20000000800 */
[----:B------:R3:W-:Y:S01]  /*1b690*/  STG.E.U16 desc[UR6][R78.64], R84 ;  /* 0x000000544e007986 */ /* 0x0007e2000c101506 */
[-C--:B------:R-:W-:Y:S01]  /*1b6a0*/  IADD3 R68, P3, R91, R26.reuse, RZ ;  /* 0x0000001a5b447210 */ /* 0x080fe20007f7e0ff */
[----:B0-----:R-:W-:Y:S02]  /*1b6b0*/  IMAD R77, R34, 0x13c, RZ ;  /* 0x0000013c224d7824 */ /* 0x001fe400078e02ff */
[----:B------:R-:W-:Y:S01]  /*1b6c0*/  IMAD R69, R82, 0x13e, RZ ;  /* 0x0000013e52457824 */ /* 0x000fe200078e02ff */
[-C--:B------:R-:W-:Y:S01]  /*1b6d0*/  LEA.HI.X.SX32 R9, R171, R27.reuse, 0x1, P5 ;  /* 0x0000001bab097211 */ /* 0x080fe200028f0eff */
[----:B------:R-:W-:Y:S01]  /*1b6e0*/  IMAD R83, R18, 0x140, RZ ;  /* 0x0000014012537824 */ /* 0x000fe200078e02ff */
[-C--:B------:R-:W-:Y:S01]  /*1b6f0*/  IADD3 R76, P5, R77, R26.reuse, RZ ;  /* 0x0000001a4d4c7210 */ /* 0x080fe20007fbe0ff */
[----:B------:R-:W0:Y:S01]  /*1b700*/  LDC R18, c[0x0][0x278] ;  /* 0x00009e00ff127b82 */ /* 0x000e220000000800 */
[----:B---3--:R-:W-:Y:S01]  /*1b710*/  IMAD R79, R10, 0x9f, RZ ;  /* 0x0000009f0a4f7824 */ /* 0x008fe200078e02ff */
[----:B------:R-:W-:Y:S01]  /*1b720*/  IADD3 R78, P6, R69, R26, RZ ;  /* 0x0000001a454e7210 */ /* 0x000fe20007fde0ff */
[----:B------:R3:W-:Y:S01]  /*1b730*/  STG.E.U16 desc[UR6][R8.64], R70 ;  /* 0x0000004608007986 */ /* 0x0007e2000c101506 */
[----:B------:R-:W-:-:S04]  /*1b740*/  LEA.HI.X.SX32 R69, R5, R27, 0x1, P3 ;  /* 0x0000001b05457211 */ /* 0x000fc800018f0eff */
[----:B------:R-:W0:Y:S01]  /*1b750*/  LDC R10, c[0x0][0x278] ;  /* 0x00009e00ff0a7b82 */ /* 0x000e220000000800 */
[----:B------:R-:W-:Y:S02]  /*1b760*/  PRMT R34, R70, 0x7632, R34 ;  /* 0x0000763246227816 */ /* 0x000fe40000000022 */
[-C--:B------:R-:W-:Y:S02]  /*1b770*/  LEA.HI.X.SX32 R77, R117, R27.reuse, 0x1, P5 ;  /* 0x0000001b754d7211 */ /* 0x080fe400028f0eff */
[----:B------:R-:W-:Y:S01]  /*1b780*/  LEA.HI.X.SX32 R79, R79, R27, 0x1, P6 ;  /* 0x0000001b4f4f7211 */ /* 0x000fe200030f0eff */
[----:B---3--:R-:W-:Y:S02]  /*1b790*/  IMAD R9, R80, 0x142, RZ ;  /* 0x0000014250097824 */ /* 0x008fe400078e02ff */
[----:B------:R-:W3:Y:S01]  /*1b7a0*/  LDC R2, c[0x0][0x278] ;  /* 0x00009e00ff027b82 */ /* 0x000ee20000000800 */
[----:B------:R-:W-:Y:S01]  /*1b7b0*/  IADD3 R8, P5, R83, R26, RZ ;  /* 0x0000001a53087210 */ /* 0x000fe20007fbe0ff */
[----:B------:R1:W-:Y:S01]  /*1b7c0*/  STG.E.U16 desc[UR6][R68.64], R34 ;  /* 0x0000002244007986 */ /* 0x0003e2000c101506 */
[----:B------:R-:W-:Y:S01]  /*1b7d0*/  PRMT R82, R71, 0x7632, R82 ;  /* 0x0000763247527816 */ /* 0x000fe20000000052 */
[----:B----4-:R-:W-:-:S04]  /*1b7e0*/  IMAD R5, R12, 0xa1, RZ ;  /* 0x000000a10c057824 */ /* 0x010fc800078e02ff */
[----:B------:R-:W4:Y:S01]  /*1b7f0*/  LDC R32, c[0x0][0x278] ;  /* 0x00009e00ff207b82 */ /* 0x000f220000000800 */
[----:B------:R5:W-:Y:S01]  /*1b800*/  STG.E.U16 desc[UR6][R76.64], R71 ;  /* 0x000000474c007986 */ /* 0x000be2000c101506 */
[----:B-1----:R-:W-:Y:S01]  /*1b810*/  IMAD R69, R16, 0x146, RZ ;  /* 0x0000014610457824 */ /* 0x002fe200078e02ff */
[----:B------:R-:W-:-:S05]  /*1b820*/  IADD3 R68, P3, R9, R26, RZ ;  /* 0x0000001a09447210 */ /* 0x000fca0007f7e0ff */
[----:B------:R-:W1:Y:S01]  /*1b830*/  LDC R34, c[0x0][0x278] ;  /* 0x00009e00ff227b82 */ /* 0x000e620000000800 */
[-C--:B------:R-:W-:Y:S01]  /*1b840*/  LEA.HI.X.SX32 R9, R175, R27.reuse, 0x1, P5 ;  /* 0x0000001baf097211 */ /* 0x080fe200028f0eff */
[----:B------:R0:W-:Y:S01]  /*1b850*/  STG.E.U16 desc[UR6][R78.64], R82 ;  /* 0x000000524e007986 */ /* 0x0001e2000c101506 */
[----:B-----5:R-:W-:Y:S01]  /*1b860*/  IADD3 R76, P6, R69, R26, RZ ;  /* 0x0000001a454c7210 */ /* 0x020fe20007fde0ff */
[----:B------:R-:W-:Y:S01]  /*1b870*/  IMAD R77, R14, 0xa3, RZ ;  /* 0x000000a30e4d7824 */ /* 0x000fe200078e02ff */
[----:B------:R-:W-:Y:S01]  /*1b880*/  LEA.HI.X.SX32 R69, R5, R27, 0x1, P3 ;  /* 0x0000001b05457211 */ /* 0x000fe200018f0eff */
[----:B------:R5:W-:Y:S01]  /*1b890*/  STG.E.U16 desc[UR6][R8.64], R72 ;  /* 0x0000004808007986 */ /* 0x000be2000c101506 */
[----:B------:R-:W-:Y:S01]  /*1b8a0*/  PRMT R5, R72, 0x7632, R5 ;  /* 0x0000763248057816 */ /* 0x000fe20000000005 */
[----:B------:R-:W1:Y:S01]  /*1b8b0*/  LDC R14, c[0x0][0x278] ;  /* 0x00009e00ff0e7b82 */ /* 0x000e620000000800 */
[----:B--2---:R-:W-:-:S07]  /*1b8c0*/  IMAD R81, R81, 0x144, RZ ;  /* 0x0000014451517824 */ /* 0x004fce00078e02ff */
[----:B0-----:R-:W0:Y:S08]  /*1b8d0*/  LDC R78, c[0x0][0x278] ;  /* 0x00009e00ff4e7b82 */ /* 0x001e300000000800 */
[----:B-----5:R-:W2:Y:S01]  /*1b8e0*/  LDC R72, c[0x0][0x278] ;  /* 0x00009e00ff487b82 */ /* 0x020ea20000000800 */
[----:B------:R-:W-:Y:S01]  /*1b8f0*/  IADD3 R70, P5, R81, R26, RZ ;  /* 0x0000001a51467210 */ /* 0x000fe20007fbe0ff */
[----:B------:R-:W-:-:S02]  /*1b900*/  IMAD R9, R10, 0x148, RZ ;  /* 0x000001480a097824 */ /* 0x000fc400078e02ff */
[----:B------:R-:W-:Y:S01]  /*1b910*/  IMAD R79, R18, 0x14a, RZ ;  /* 0x0000014a124f7824 */ /* 0x000fe200078e02ff */
[-C--:B------:R-:W-:Y:S01]  /*1b920*/  LEA.HI.X.SX32 R71, R177, R27.reuse, 0x1, P5 ;  /* 0x0000001bb1477211 */ /* 0x080fe200028f0eff */
[----:B------:R3:W-:Y:S01]  /*1b930*/  STG.E.U16 desc[UR6][R68.64], R5 ;  /* 0x0000000544007986 */ /* 0x0007e2000c101506 */
[-C--:B------:R-:W-:Y:S01]  /*1b940*/  LEA.HI.X.SX32 R77, R77, R27.reuse, 0x1, P6 ;  /* 0x0000001b4d4d7211 */ /* 0x080fe200030f0eff */
[----:B----4-:R-:W-:Y:S01]  /*1b950*/  IMAD R81, R32, 0x14c, RZ ;  /* 0x0000014c20517824 */ /* 0x010fe200078e02ff */
[----:B------:R-:W-:Y:S01]  /*1b960*/  PRMT R12, R73, 0x7632, R12 ;  /* 0x00007632490c7816 */ /* 0x000fe2000000000c */
[----:B------:R-:W4:Y:S01]  /*1b970*/  LDC R32, c[0x0][0x278] ;  /* 0x00009e00ff207b82 */ /* 0x000f220000000800 */
[-C--:B------:R-:W-:Y:S02]  /*1b980*/  IADD3 R8, P3, R9, R26.reuse, RZ ;  /* 0x0000001a09087210 */ /* 0x080fe40007f7e0ff */
[----:B------:R-:W-:Y:S01]  /*1b990*/  IADD3 R10, P5, R79, R26, RZ ;  /* 0x0000001a4f0a7210 */ /* 0x000fe20007fbe0ff */
[----:B------:R0:W-:Y:S01]  /*1b9a0*/  STG.E.U16 desc[UR6][R70.64], R73 ;  /* 0x0000004946007986 */ /* 0x0001e2000c101506 */
[----:B---3--:R-:W-:Y:S01]  /*1b9b0*/  IMAD R5, R2, 0xa5, RZ ;  /* 0x000000a502057824 */ /* 0x008fe200078e02ff */
[----:B------:R-:W-:-:S02]  /*1b9c0*/  LEA.HI.X.SX32 R9, R11, R27, 0x1, P3 ;  /* 0x0000001b0b097211 */ /* 0x000fc400018f0eff */
[----:B------:R3:W-:Y:S01]  /*1b9d0*/  STG.E.U16 desc[UR6][R76.64], R12 ;  /* 0x0000000c4c007986 */ /* 0x0007e2000c101506 */
[----:B------:R-:W-:Y:S01]  /*1b9e0*/  PRMT R68, R74, 0x7632, R68 ;  /* 0x000076324a447816 */ /* 0x000fe20000000044 */
[----:B------:R-:W5:Y:S01]  /*1b9f0*/  LDC R2, c[0x0][0x278] ;  /* 0x00009e00ff027b82 */ /* 0x000f620000000800 */
[-C--:B------:R-:W-:Y:S01]  /*1ba00*/  LEA.HI.X.SX32 R11, R5, R27.reuse, 0x1, P5 ;  /* 0x0000001b050b7211 */ /* 0x080fe200028f0eff */
[----:B-1----:R-:W-:Y:S01]  /*1ba10*/  IMAD R69, R34, 0x14e, RZ ;  /* 0x0000014e22457824 */ /* 0x002fe200078e02ff */
[----:B------:R1:W-:Y:S01]  /*1ba20*/  STG.E.U16 desc[UR6][R8.64], R74 ;  /* 0x0000004a08007986 */ /* 0x0003e2000c101506 */
[----:B0-----:R-:W-:Y:S02]  /*1ba30*/  IMAD R73, R78, 0x150, RZ ;  /* 0x000001504e497824 */ /* 0x001fe400078e02ff */
[----:B------:R-:W-:Y:S02]  /*1ba40*/  IMAD R5, R14, 0xa7, RZ ;  /* 0x000000a70e057824 */ /* 0x000fe400078e02ff */
[----:B------:R-:W0:Y:S01]  /*1ba50*/  LDC R70, c[0x0][0x278] ;  /* 0x00009e00ff467b82 */ /* 0x000e220000000800 */
[----:B---3--:R-:W-:Y:S01]  /*1ba60*/  IADD3 R12, P6, R81, R26, RZ ;  /* 0x0000001a510c7210 */ /* 0x008fe20007fde0ff */
[----:B------:R2:W-:Y:S03]  /*1ba70*/  STG.E.U16 desc[UR6][R10.64], R68 ;  /* 0x000000440a007986 */ /* 0x0005e6000c101506 */
[----:B------:R-:W-:-:S02]  /*1ba80*/  LEA.HI.X.SX32 R13, R13, R27, 0x1, P6 ;  /* 0x0000001b0d0d7211 */ /* 0x000fc400030f0eff */
[-C--:B-1----:R-:W-:Y:S01]  /*1ba90*/  IADD3 R8, P5, R69, R26.reuse, RZ ;  /* 0x0000001a45087210 */ /* 0x082fe20007fbe0ff */
[----:B------:R-:W1:Y:S02]  /*1baa0*/  LDC R34, c[0x0][0x278] ;  /* 0x00009e00ff227b82 */ /* 0x000e640000000800 */
[----:B------:R3:W-:Y:S01]  /*1bab0*/  STG.E.U16 desc[UR6][R12.64], R75 ;  /* 0x0000004b0c007986 */ /* 0x0007e2000c101506 */
[----:B--2---:R-:W-:Y:S01]  /*1bac0*/  IMAD R11, R72, 0x152, RZ ;  /* 0x00000152480b7824 */ /* 0x004fe200078e02ff */
[----:B------:R-:W-:-:S04]  /*1bad0*/  IADD3 R10, P3, R73, R26, RZ ;  /* 0x0000001a490a7210 */ /* 0x000fc80007f7e0ff */
[----:B------:R-:W2:Y:S01]  /*1bae0*/  LDC R71, c[0x0][0x278] ;  /* 0x00009e00ff477b82 */ /* 0x000ea20000000800 */
[----:B------:R-:W-:Y:S02]  /*1baf0*/  LEA.HI.X.SX32 R9, R5, R27, 0x1, P5 ;  /* 0x0000001b05097211 */ /* 0x000fe400028f0eff */
[----:B---3--:R-:W-:-:S05]  /*1bb00*/  IADD3 R12, P5, R11, R26, RZ ;  /* 0x0000001a0b0c7210 */ /* 0x008fca0007fbe0ff */
[----:B------:R-:W3:Y:S01]  /*1bb10*/  LDC R16, c[0x0][0x278] ;  /* 0x00009e00ff107b82 */ /* 0x000ee20000000800 */
[----:B------:R-:W-:-:S07]  /*1bb20*/  LEA.HI.X.SX32 R11, R25, R27, 0x1, P3 ;  /* 0x0000001b190b7211 */ /* 0x000fce00018f0eff */
[----:B------:R-:W3:Y:S01]  /*1bb30*/  LDC R25, c[0x0][0x278] ;  /* 0x00009e00ff197b82 */ /* 0x000ee20000000800 */
[----:B----4-:R-:W-:Y:S01]  /*1bb40*/  IMAD R69, R32, 0x154, RZ ;  /* 0x0000015420457824 */ /* 0x010fe200078e02ff */
[----:B------:R-:W-:-:S06]  /*1bb50*/  PRMT R76, R75, 0x7632, R76 ;  /* 0x000076324b4c7816 */ /* 0x000fcc000000004c */
[----:B------:R-:W4:Y:S01]  /*1bb60*/  LDC R18, c[0x0][0x278] ;  /* 0x00009e00ff127b82 */ /* 0x000f220000000800 */
[----:B-----5:R-:W-:Y:S01]  /*1bb70*/  IMAD R5, R2, 0xa9, RZ ;  /* 0x000000a902057824 */ /* 0x020fe200078e02ff */
[----:B------:R-:W-:-:S06]  /*1bb80*/  IADD3 R68, P6, R69, R26, RZ ;  /* 0x0000001a45447210 */ /* 0x000fcc0007fde0ff */
[----:B------:R-:W5:Y:S01]  /*1bb90*/  LDC R32, c[0x0][0x278] ;  /* 0x00009e00ff207b82 */ /* 0x000f620000000800 */
[----:B------:R0:W-:Y:S01]  /*1bba0*/  STG.E.U16 desc[UR6][R8.64], R76 ;  /* 0x0000004c08007986 */ /* 0x0001e2000c101506 */
[----:B------:R-:W-:-:S06]  /*1bbb0*/  LEA.HI.X.SX32 R13, R5, R27, 0x1, P5 ;  /* 0x0000001b050d7211 */ /* 0x000fcc00028f0eff */
[----:B------:R-:W5:Y:S01]  /*1bbc0*/  LDC R72, c[0x0][0x278] ;  /* 0x00009e00ff487b82 */ /* 0x000f620000000800 */
[----:B------:R-:W-:Y:S01]  /*1bbd0*/  PRMT R2, R60, 0x7632, R2 ;  /* 0x000076323c027816 */ /* 0x000fe20000000002 */
[----:B-1----:R-:W-:-:S06]  /*1bbe0*/  IMAD R73, R34, 0x15a, RZ ;  /* 0x0000015a22497824 */ /* 0x002fcc00078e02ff */
[----:B------:R-:W1:Y:S01]  /*1bbf0*/  LDC R14, c[0x0][0x278] ;  /* 0x00009e00ff0e7b82 */ /* 0x000e620000000800 */
[----:B0-----:R-:W-:Y:S01]  /*1bc00*/  IMAD R9, R70, 0x156, RZ ;  /* 0x0000015646097824 */ /* 0x001fe200078e02ff */
[----:B------:R-:W-:Y:S01]  /*1bc10*/  LEA.HI.X.SX32 R69, R119, R27, 0x1, P6 ;  /* 0x0000001b77457211 */ /* 0x000fe200030f0eff */
[----:B--2---:R-:W-:Y:S01]  /*1bc20*/  IMAD R71, R71, 0x158, RZ ;  /* 0x0000015847477824 */ /* 0x004fe200078e02ff */
[----:B------:R-:W-:Y:S04]  /*1bc30*/  STG.E.U16 desc[UR6][R10.64], R60 ;  /* 0x0000003c0a007986 */ /* 0x000fe8000c101506 */
[----:B------:R-:W0:Y:S01]  /*1bc40*/  LDC R70, c[0x0][0x278] ;  /* 0x00009e00ff467b82 */ /* 0x000e220000000800 */
[----:B------:R2:W-:Y:S01]  /*1bc50*/  STG.E.U16 desc[UR6][R12.64], R2 ;  /* 0x000000020c007986 */ /* 0x0005e2000c101506 */
[----:B---3--:R-:W-:Y:S01]  /*1bc60*/  IMAD R5, R16, 0xab, RZ ;  /* 0x000000ab10057824 */ /* 0x008fe200078e02ff */
[----:B------:R-:W-:-:S05]  /*1bc70*/  IADD3 R8, P3, R9, R26, RZ ;  /* 0x0000001a09087210 */ /* 0x000fca0007f7e0ff */
[----:B------:R-:W3:Y:S01]  /*1bc80*/  LDC R34, c[0x0][0x278] ;  /* 0x00009e00ff227b82 */ /* 0x000ee20000000800 */
[----:B------:R4:W-:Y:S01]  /*1bc90*/  STG.E.U16 desc[UR6][R68.64], R61 ;  /* 0x0000003d44007986 */ /* 0x0009e2000c101506 */
[----:B------:R-:W-:Y:S02]  /*1bca0*/  LEA.HI.X.SX32 R9, R5, R27, 0x1, P3 ;  /* 0x0000001b05097211 */ /* 0x000fe400018f0eff */
[----:B--2---:R-:W-:Y:S02]  /*1bcb0*/  IADD3 R2, P5, R71, R26, RZ ;  /* 0x0000001a47027210 */ /* 0x004fe40007fbe0ff */
[----:B------:R-:W-:Y:S02]  /*1bcc0*/  PRMT R12, R61, 0x7632, R12 ;  /* 0x000076323d0c7816 */ /* 0x000fe4000000000c */
[----:B------:R-:W2:Y:S01]  /*1bcd0*/  LDC R13, c[0x0][0x278] ;  /* 0x00009e00ff0d7b82 */ /* 0x000ea20000000800 */
[----:B----4-:R-:W-:-:S07]  /*1bce0*/  IMAD R69, R25, 0x15c, RZ ;  /* 0x0000015c19457824 */ /* 0x010fce00078e02ff */
[----:B------:R-:W4:Y:S01]  /*1bcf0*/  LDC R25, c[0x0][0x278] ;  /* 0x00009e00ff197b82 */ /* 0x000f220000000800 */
[----:B------:R-:W-:Y:S01]  /*1bd00*/  IMAD R11, R18, 0xad, RZ ;  /* 0x000000ad120b7824 */ /* 0x000fe200078e02ff */
[-C--:B------:R-:W-:Y:S02]  /*1bd10*/  LEA.HI.X.SX32 R3, R3, R27.reuse, 0x1, P5 ;  /* 0x0000001b03037211 */ /* 0x080fe400028f0eff */
[----:B------:R-:W-:Y:S01]  /*1bd20*/  IADD3 R10, P6, R73, R26, RZ ;  /* 0x0000001a490a7210 */ /* 0x000fe20007fde0ff */
[----:B------:R1:W-:Y:S03]  /*1bd30*/  STG.E.U16 desc[UR6][R8.64], R12 ;  /* 0x0000000c08007986 */ /* 0x0003e6000c101506 */
[----:B------:R-:W2:Y:S01]  /*1bd40*/  LDC R60, c[0x0][0x278] ;  /* 0x00009e00ff3c7b82 */ /* 0x000ea20000000800 */
[----:B-----5:R-:W-:Y:S01]  /*1bd50*/  IMAD R71, R32, 0x15e, RZ ;  /* 0x0000015e20477824 */ /* 0x020fe200078e02ff */
[----:B------:R-:W-:Y:S01]  /*1bd60*/  LEA.HI.X.SX32 R11, R11, R27, 0x1, P6 ;  /* 0x0000001b0b0b7211 */ /* 0x000fe200030f0eff */
[----:B------:R5:W-:Y:S01]  /*1bd70*/  STG.E.U16 desc[UR6][R2.64], R62 ;  /* 0x0000003e02007986 */ /* 0x000be2000c101506 */
[----:B------:R-:W-:-:S04]  /*1bd80*/  PRMT R18, R62, 0x7632, R18 ;  /* 0x000076323e127816 */ /* 0x000fc80000000012 */
[----:B------:R-:W2:Y:S01]  /*1bd90*/  LDC R61, c[0x0][0x278] ;  /* 0x00009e00ff3d7b82 */ /* 0x000ea20000000800 */
[----:B-1----:R-:W-:Y:S01]  /*1bda0*/  IADD3 R8, P5, R69, R26, RZ ;  /* 0x0000001a45087210 */ /* 0x002fe20007fbe0ff */
[----:B------:R-:W-:-:S06]  /*1bdb0*/  IMAD R5, R14, 0xaf, RZ ;  /* 0x000000af0e057824 */ /* 0x000fcc00078e02ff */
[----:B------:R-:W1:Y:S01]  /*1bdc0*/  LDC R16, c[0x0][0x278] ;  /* 0x00009e00ff107b82 */ /* 0x000e620000000800 */
[----:B-----5:R-:W-:Y:S01]  /*1bdd0*/  IMAD R3, R72, 0x160, RZ ;  /* 0x0000016048037824 */ /* 0x020fe200078e02ff */
[-C--:B------:R-:W-:Y:S02]  /*1bde0*/  IADD3 R2, P3, R71, R26.reuse, RZ ;  /* 0x0000001a47027210 */ /* 0x080fe40007f7e0ff */
[-C--:B------:R-:W-:Y:S01]  /*1bdf0*/  LEA.HI.X.SX32 R9, R179, R27.reuse, 0x1, P5 ;  /* 0x0000001bb3097211 */ /* 0x080fe200028f0eff */
[----:B------:R5:W-:Y:S03]  /*1be00*/  STG.E.U16 desc[UR6][R10.64], R18 ;  /* 0x000000120a007986 */ /* 0x000be6000c101506 */
[----:B------:R-:W1:Y:S01]  /*1be10*/  LDC R14, c[0x0][0x278] ;  /* 0x00009e00ff0e7b82 */ /* 0x000e620000000800 */
[----:B------:R3:W-:Y:S07]  /*1be20*/  STG.E.U16 desc[UR6][R8.64], R63 ;  /* 0x0000003f08007986 */ /* 0x0007ee000c101506 */
[----:B------:R-:W1:Y:S01]  /*1be30*/  LDC R32, c[0x0][0x278] ;  /* 0x00009e00ff207b82 */ /* 0x000e620000000800 */
[----:B-----5:R-:W-:Y:S01]  /*1be40*/  IADD3 R10, P5, R3, R26, RZ ;  /* 0x0000001a030a7210 */ /* 0x020fe20007fbe0ff */
[----:B0-----:R-:W-:Y:S01]  /*1be50*/  IMAD R11, R70, 0x162, RZ ;  /* 0x00000162460b7824 */ /* 0x001fe200078e02ff */
[----:B------:R-:W-:-:S02]  /*1be60*/  LEA.HI.X.SX32 R3, R5, R27, 0x1, P3 ;  /* 0x0000001b05037211 */ /* 0x000fc400018f0eff */
[----:B------:R-:W-:Y:S01]  /*1be70*/  PRMT R5, R63, 0x7632, R5 ;  /* 0x000076323f057816 */ /* 0x000fe20000000005 */
[----:B---3--:R-:W-:Y:S02]  /*1be80*/  IMAD R9, R34, 0x164, RZ ;  /* 0x0000016422097824 */ /* 0x008fe400078e02ff */
[----:B------:R-:W0:Y:S01]  /*1be90*/  LDC R62, c[0x0][0x278] ;  /* 0x00009e00ff3e7b82 */ /* 0x000e220000000800 */
[----:B------:R-:W-:Y:S01]  /*1bea0*/  IADD3 R12, P6, R11, R26, RZ ;  /* 0x0000001a0b0c7210 */ /* 0x000fe20007fde0ff */
[----:B------:R3:W-:Y:S01]  /*1beb0*/  STG.E.U16 desc[UR6][R2.64], R5 ;  /* 0x0000000502007986 */ /* 0x0007e2000c101506 */
[----:B------:R-:W-:-:S05]  /*1bec0*/  LEA.HI.X.SX32 R11, R19, R27, 0x1, P5 ;  /* 0x0000001b130b7211 */ /* 0x000fca00028f0eff */
[----:B------:R-:W5:Y:S01]  /*1bed0*/  LDC R63, c[0x0][0x278] ;  /* 0x00009e00ff3f7b82 */ /* 0x000f620000000800 */
[----:B----4-:R-:W-:-:S07]  /*1bee0*/  IMAD R25, R25, 0x168, RZ ;  /* 0x0000016819197824 */ /* 0x010fce00078e02ff */
[----:B------:R-:W4:Y:S01]  /*1bef0*/  LDC R18, c[0x0][0x278] ;  /* 0x00009e00ff127b82 */ /* 0x000f220000000800 */
[----:B---3--:R-:W-:Y:S01]  /*1bf00*/  IADD3 R2, P5, R9, R26, RZ ;  /* 0x0000001a09027210 */ /* 0x008fe20007fbe0ff */
[----:B--2---:R-:W-:-:S06]  /*1bf10*/  IMAD R13, R13, 0xb1, RZ ;  /* 0x000000b10d0d7824 */ /* 0x004fcc00078e02ff */
[----:B------:R-:W2:Y:S01]  /*1bf20*/  LDC R34, c[0x0][0x278] ;  /* 0x00009e00ff227b82 */ /* 0x000ea20000000800 */
[----:B------:R3:W-:Y:S01]  /*1bf30*/  STG.E.U16 desc[UR6][R10.64], R64 ;  /* 0x000000400a007986 */ /* 0x0007e2000c101506 */
[----:B------:R-:W-:Y:S01]  /*1bf40*/  IMAD R69, R60, 0x166, RZ ;  /* 0x000001663c457824 */ /* 0x000fe200078e02ff */
[----:B------:R-:W-:-:S05]  /*1bf50*/  LEA.HI.X.SX32 R3, R121, R27, 0x1, P5 ;  /* 0x0000001b79037211 */ /* 0x000fca00028f0eff */
[----:B------:R-:W2:Y:S01]  /*1bf60*/  LDC R19, c[0x0][0x278] ;  /* 0x00009e00ff137b82 */ /* 0x000ea20000000800 */
[-C--:B------:R-:W-:Y:S01]  /*1bf70*/  LEA.HI.X.SX32 R13, R13, R27.reuse, 0x1, P6 ;  /* 0x0000001b0d0d7211 */ /* 0x080fe200030f0eff */
[----:B------:R-:W-:Y:S01]  /*1bf80*/  IMAD R61, R61, 0x16a, RZ ;  /* 0x0000016a3d3d7824 */ /* 0x000fe200078e02ff */
[----:B------:R-:W-:Y:S02]  /*1bf90*/  PRMT R68, R64, 0x7632, R68 ;  /* 0x0000763240447816 */ /* 0x000fe40000000044 */
[-C--:B---3--:R-:W-:Y:S01]  /*1bfa0*/  IADD3 R10, P5, R25, R26.reuse, RZ ;  /* 0x0000001a190a7210 */ /* 0x088fe20007fbe0ff */
[----:B-1----:R-:W-:Y:S02]  /*1bfb0*/  IMAD R5, R16, 0xb3, RZ ;  /* 0x000000b310057824 */ /* 0x002fe400078e02ff */
[----:B------:R-:W1:Y:S01]  /*1bfc0*/  LDC R25, c[0x0][0x278] ;  /* 0x00009e00ff197b82 */ /* 0x000e620000000800 */
[----:B------:R-:W-:Y:S01]  /*1bfd0*/  IADD3 R8, P3, R69, R26, RZ ;  /* 0x0000001a45087210 */ /* 0x000fe20007f7e0ff */
[----:B------:R3:W-:Y:S01]  /*1bfe0*/  STG.E.U16 desc[UR6][R12.64], R68 ;  /* 0x000000440c007986 */ /* 0x0007e2000c101506 */
[----:B------:R-:W-:-:S02]  /*1bff0*/  LEA.HI.X.SX32 R11, R17, R27, 0x1, P5 ;  /* 0x0000001b110b7211 */ /* 0x000fc400028f0eff */
[----:B------:R-:W-:Y:S02]  /*1c000*/  LEA.HI.X.SX32 R9, R5, R27, 0x1, P3 ;  /* 0x0000001b05097211 */ /* 0x000fe400018f0eff */
[----:B------:R-:W-:Y:S01]  /*1c010*/  PRMT R16, R65, 0x7632, R16 ;  /* 0x0000763241107816 */ /* 0x000fe20000000010 */
[----:B------:R-:W1:Y:S01]  /*1c020*/  LDC R17, c[0x0][0x278] ;  /* 0x00009e00ff117b82 */ /* 0x000e620000000800 */
[----:B------:R0:W-:Y:S01]  /*1c030*/  STG.E.U16 desc[UR6][R2.64], R65 ;  /* 0x0000004102007986 */ /* 0x0001e2000c101506 */
[----:B---3--:R-:W-:Y:S01]  /*1c040*/  IMAD R13, R14, 0xb5, RZ ;  /* 0x000000b50e0d7824 */ /* 0x008fe200078e02ff */
[----:B------:R-:W-:Y:S01]  /*1c050*/  IADD3 R12, P6, R61, R26, RZ ;  /* 0x0000001a3d0c7210 */ /* 0x000fe20007fde0ff */
[----:B------:R-:W-:-:S04]  /*1c060*/  IMAD R61, R32, 0x16c, RZ ;  /* 0x0000016c203d7824 */ /* 0x000fc800078e02ff */
[----:B------:R-:W3:Y:S01]  /*1c070*/  LDC R14, c[0x0][0x278] ;  /* 0x00009e00ff0e7b82 */ /* 0x000ee20000000800 */
[----:B------:R-:W-:Y:S01]  /*1c080*/  PRMT R60, R66, 0x7632, R60 ;  /* 0x00007632423c7816 */ /* 0x000fe2000000003c */
[----:B------:R2:W-:Y:S01]  /*1c090*/  STG.E.U16 desc[UR6][R8.64], R16 ;  /* 0x0000001008007986 */ /* 0x0005e2000c101506 */
[----:B------:R-:W-:Y:S01]  /*1c0a0*/  LEA.HI.X.SX32 R13, R13, R27, 0x1, P6 ;  /* 0x0000001b0d0d7211 */ /* 0x000fe200030f0eff */
[----:B0-----:R-:W-:Y:S01]  /*1c0b0*/  IMAD R3, R62, 0x16e, RZ ;  /* 0x0000016e3e037824 */ /* 0x001fe200078e02ff */
[----:B------:R-:W-:-:S03]  /*1c0c0*/  IADD3 R2, P5, R61, R26, RZ ;  /* 0x0000001a3d027210 */ /* 0x000fc60007fbe0ff */
[----:B------:R-:W0:Y:S01]  /*1c0d0*/  LDC R32, c[0x0][0x278] ;  /* 0x00009e00ff207b82 */ /* 0x000e220000000800 */
[----:B-----5:R-:W-:Y:S02]  /*1c0e0*/  IMAD R63, R63, 0x170, RZ ;  /* 0x000001703f3f7824 */ /* 0x020fe400078e02ff */
[----:B----4-:R-:W-:Y:S01]  /*1c0f0*/  IMAD R5, R18, 0xb7, RZ ;  /* 0x000000b712057824 */ /* 0x010fe200078e02ff */
[----:B------:R4:W-:Y:S01]  /*1c100*/  STG.E.U16 desc[UR6][R10.64], R66 ;  /* 0x000000420a007986 */ /* 0x0009e2000c101506 */
[----:B--2---:R-:W-:Y:S01]  /*1c110*/  IMAD R9, R34, 0x172, RZ ;  /* 0x0000017222097824 */ /* 0x004fe200078e02ff */
[----:B------:R-:W-:Y:S02]  /*1c120*/  IADD3 R8, P3, R3, R26, RZ ;  /* 0x0000001a03087210 */ /* 0x000fe40007f7e0ff */
[----:B------:R-:W2:Y:S01]  /*1c130*/  LDC R18, c[0x0][0x278] ;  /* 0x00009e00ff127b82 */ /* 0x000ea20000000800 */
[----:B------:R5:W-:Y:S01]  /*1c140*/  STG.E.U16 desc[UR6][R12.64], R60 ;  /* 0x0000003c0c007986 */ /* 0x000be2000c101506 */
[----:B------:R-:W-:-:S02]  /*1c150*/  LEA.HI.X.SX32 R3, R123, R27, 0x1, P5 ;  /* 0x0000001b7b037211 */ /* 0x000fc400028f0eff */
[----:B----4-:R-:W-:-:S04]  /*1c160*/  IADD3 R10, P5, R63, R26, RZ ;  /* 0x0000001a3f0a7210 */ /* 0x010fc80007fbe0ff */
[----:B------:R-:W4:Y:S01]  /*1c170*/  LDC R16, c[0x0][0x278] ;  /* 0x00009e00ff107b82 */ /* 0x000f220000000800 */
[----:B-----5:R-:W-:Y:S01]  /*1c180*/  IMAD R13, R19, 0xb9, RZ ;  /* 0x000000b9130d7824 */ /* 0x020fe200078e02ff */
[----:B------:R-:W-:Y:S02]  /*1c190*/  IADD3 R12, P6, R9, R26, RZ ;  /* 0x0000001a090c7210 */ /* 0x000fe40007fde0ff */
[----:B------:R-:W-:-:S04]  /*1c1a0*/  LEA.HI.X.SX32 R9, R5, R27, 0x1, P3 ;  /* 0x0000001b05097211 */ /* 0x000fc800018f0eff */
[----:B------:R-:W5:Y:S01]  /*1c1b0*/  LDC R19, c[0x0][0x278] ;  /* 0x00009e00ff137b82 */ /* 0x000f620000000800 */
[----:B------:R-:W-:Y:S02]  /*1c1c0*/  PRMT R5, R67, 0x7632, R5 ;  /* 0x0000763243057816 */ /* 0x000fe40000000005 */
[-C--:B------:R-:W-:Y:S01]  /*1c1d0*/  LEA.HI.X.SX32 R11, R97, R27.reuse, 0x1, P5 ;  /* 0x0000001b610b7211 */ /* 0x080fe200028f0eff */
[----:B------:R1:W-:Y:S01]  /*1c1e0*/  STG.E.U16 desc[UR6][R2.64], R67 ;  /* 0x0000004302007986 */ /* 0x0003e2000c101506 */
[----:B------:R-:W-:Y:S02]  /*1c1f0*/  LEA.HI.X.SX32 R13, R13, R27, 0x1, P6 ;  /* 0x0000001b0d0d7211 */ /* 0x000fe400030f0eff */
[----:B------:R-:W-:Y:S01]  /*1c200*/  PRMT R60, R52, 0x7632, R60 ;  /* 0x00007632343c7816 */ /* 0x000fe2000000003c */
[----:B------:R-:W4:Y:S01]  /*1c210*/  LDC R34, c[0x0][0x278] ;  /* 0x00009e00ff227b82 */ /* 0x000f220000000800 */
[----:B------:R3:W-:Y:S04]  /*1c220*/  STG.E.U16 desc[UR6][R8.64], R5 ;  /* 0x0000000508007986 */ /* 0x0007e8000c101506 */
[----:B------:R0:W-:Y:S01]  /*1c230*/  STG.E.U16 desc[UR6][R10.64], R52 ;  /* 0x000000340a007986 */ /* 0x0001e2000c101506 */
[----:B-1----:R-:W-:-:S02]  /*1c240*/  IMAD R3, R25, 0x176, RZ ;  /* 0x0000017619037824 */ /* 0x002fc400078e02ff */
[----:B------:R-:W1:Y:S01]  /*1c250*/  LDC R25, c[0x0][0x278] ;  /* 0x00009e00ff197b82 */ /* 0x000e620000000800 */
[----:B------:R2:W-:Y:S01]  /*1c260*/  STG.E.U16 desc[UR6][R12.64], R60 ;  /* 0x0000003c0c007986 */ /* 0x0005e2000c101506 */
[----:B------:R-:W-:Y:S01]  /*1c270*/  IMAD R17, R17, 0x174, RZ ;  /* 0x0000017411117824 */ /* 0x000fe200078e02ff */
[-C--:B---3--:R-:W-:Y:S01]  /*1c280*/  IADD3 R8, P5, R3, R26.reuse, RZ ;  /* 0x0000001a03087210 */ /* 0x088fe20007fbe0ff */
[----:B------:R-:W-:Y:S02]  /*1c290*/  IMAD R5, R14, 0xbb, RZ ;  /* 0x000000bb0e057824 */ /* 0x000fe400078e02ff */
[----:B0-----:R-:W-:Y:S02]  /*1c2a0*/  IMAD R61, R32, 0x178, RZ ;  /* 0x00000178203d7824 */ /* 0x001fe400078e02ff */
[----:B------:R-:W0:Y:S08]  /*1c2b0*/  LDC R52, c[0x0][0x278] ;  /* 0x00009e00ff347b82 */ /* 0x000e300000000800 */
[----:B--2---:R-:W2:Y:S01]  /*1c2c0*/  LDC R12, c[0x0][0x278] ;  /* 0x00009e00ff0c7b82 */ /* 0x004ea20000000800 */
[----:B------:R-:W-:-:S02]  /*1c2d0*/  IADD3 R2, P3, R17, R26, RZ ;  /* 0x0000001a11027210 */ /* 0x000fc40007f7e0ff */
[----:B------:R-:W-:Y:S01]  /*1c2e0*/  LEA.HI.X.SX32 R9, R5, R27, 0x1, P5 ;  /* 0x0000001b05097211 */ /* 0x000fe200028f0eff */
[----:B------:R-:W-:Y:S01]  /*1c2f0*/  IMAD R5, R18, 0x17a, RZ ;  /* 0x0000017a12057824 */ /* 0x000fe200078e02ff */
[----:B------:R-:W-:-:S03]  /*1c300*/  IADD3 R10, P6, R61, R26, RZ ;  /* 0x0000001a3d0a7210 */ /* 0x000fc60007fde0ff */
[----:B------:R-:W3:Y:S01]  /*1c310*/  LDC R32, c[0x0][0x278] ;  /* 0x00009e00ff207b82 */ /* 0x000ee20000000800 */
[-C--:B------:R-:W-:Y:S01]  /*1c320*/  LEA.HI.X.SX32 R3, R99, R27.reuse, 0x1, P3 ;  /* 0x0000001b63037211 */ /* 0x080fe200018f0eff */
[----:B-----5:R-:W-:Y:S01]  /*1c330*/  IMAD R19, R19, 0x17c, RZ ;  /* 0x0000017c13137824 */ /* 0x020fe200078e02ff */
[----:B------:R-:W-:Y:S02]  /*1c340*/  PRMT R13, R53, 0x7632, R13 ;  /* 0x00007632350d7816 */ /* 0x000fe4000000000d */
[----:B------:R-:W-:-:S03]  /*1c350*/  LEA.HI.X.SX32 R11, R183, R27, 0x1, P6 ;  /* 0x0000001bb70b7211 */ /* 0x000fc600030f0eff */
[----:B------:R-:W5:Y:S01]  /*1c360*/  LDC R18, c[0x0][0x278] ;  /* 0x00009e00ff127b82 */ /* 0x000f620000000800 */
[----:B------:R4:W-:Y:S01]  /*1c370*/  STG.E.U16 desc[UR6][R2.64], R53 ;  /* 0x0000003502007986 */ /* 0x0009e2000c101506 */
[----:B-1----:R-:W-:-:S03]  /*1c380*/  IMAD R25, R25, 0x180, RZ ;  /* 0x0000018019197824 */ /* 0x002fc600078e02ff */
[----:B------:R1:W-:Y:S03]  /*1c390*/  STG.E.U16 desc[UR6][R8.64], R13 ;  /* 0x0000000d08007986 */ /* 0x0003e6000c101506 */
[----:B------:R-:W5:Y:S01]  /*1c3a0*/  LDC R14, c[0x0][0x278] ;  /* 0x00009e00ff0e7b82 */ /* 0x000f620000000800 */
[----:B------:R0:W-:Y:S01]  /*1c3b0*/  STG.E.U16 desc[UR6][R10.64], R54 ;  /* 0x000000360a007986 */ /* 0x0001e2000c101506 */
[----:B----4-:R-:W-:Y:S01]  /*1c3c0*/  IMAD R3, R16, 0xbd, RZ ;  /* 0x000000bd10037824 */ /* 0x010fe200078e02ff */
[----:B------:R-:W-:-:S05]  /*1c3d0*/  IADD3 R2, P5, R5, R26, RZ ;  /* 0x0000001a05027210 */ /* 0x000fca0007fbe0ff */
[----:B------:R-:W4:Y:S01]  /*1c3e0*/  LDC R17, c[0x0][0x278] ;  /* 0x00009e00ff117b82 */ /* 0x000f220000000800 */
[----:B-1----:R-:W-:Y:S01]  /*1c3f0*/  IADD3 R8, P3, R19, R26, RZ ;  /* 0x0000001a13087210 */ /* 0x002fe20007f7e0ff */
[----:B0-----:R-:W-:-:S06]  /*1c400*/  IMAD R11, R34, 0x17e, RZ ;  /* 0x0000017e220b7824 */ /* 0x001fcc00078e02ff */
[----:B------:R-:W0:Y:S01]  /*1c410*/  LDC R19, c[0x0][0x278] ;  /* 0x00009e00ff137b82 */ /* 0x000e220000000800 */
[-C--:B------:R-:W-:Y:S01]  /*1c420*/  LEA.HI.X.SX32 R3, R3, R27.reuse, 0x1, P5 ;  /* 0x0000001b03037211 */ /* 0x080fe200028f0eff */
[----:B--2---:R-:W-:Y:S01]  /*1c430*/  IMAD R5, R12, 0xbf, RZ ;  /* 0x000000bf0c057824 */ /* 0x004fe200078e02ff */
[-C--:B------:R-:W-:Y:S02]  /*1c440*/  IADD3 R10, P5, R11, R26.reuse, RZ ;  /* 0x0000001a0b0a7210 */ /* 0x080fe40007fbe0ff */
[----:B------:R-:W-:Y:S02]  /*1c450*/  IADD3 R12, P6, R25, R26, RZ ;  /* 0x0000001a190c7210 */ /* 0x000fe40007fde0ff */
[----:B------:R-:W-:Y:S01]  /*1c460*/  PRMT R60, R54, 0x7632, R60 ;  /* 0x00007632363c7816 */ /* 0x000fe2000000003c */
[----:B------:R-:W1:Y:S01]  /*1c470*/  LDC R25, c[0x0][0x278] ;  /* 0x00009e00ff197b82 */ /* 0x000e620000000800 */
[-C--:B------:R-:W-:Y:S02]  /*1c480*/  LEA.HI.X.SX32 R9, R129, R27.reuse, 0x1, P3 ;  /* 0x0000001b81097211 */ /* 0x080fe400018f0eff */
[----:B------:R-:W-:-:S02]  /*1c490*/  LEA.HI.X.SX32 R11, R5, R27, 0x1, P5 ;  /* 0x0000001b050b7211 */ /* 0x000fc400028f0eff */
[----:B------:R-:W-:Y:S01]  /*1c4a0*/  PRMT R54, R55, 0x7632, R54 ;  /* 0x0000763237367816 */ /* 0x000fe20000000036 */
[----:B---3--:R-:W-:Y:S01]  /*1c4b0*/  IMAD R5, R32, 0x182, RZ ;  /* 0x0000018220057824 */ /* 0x008fe200078e02ff */
[----:B------:R-:W-:Y:S01]  /*1c4c0*/  LEA.HI.X.SX32 R13, R181, R27, 0x1, P6 ;  /* 0x0000001bb50d7211 */ /* 0x000fe200030f0eff */
[----:B------:R-:W2:Y:S01]  /*1c4d0*/  LDC R34, c[0x0][0x278] ;  /* 0x00009e00ff227b82 */ /* 0x000ea20000000800 */
[----:B------:R-:W-:Y:S01]  /*1c4e0*/  STG.E.U16 desc[UR6][R2.64], R60 ;  /* 0x0000003c02007986 */ /* 0x000fe2000c101506 */
[----:B------:R-:W-:-:S03]  /*1c4f0*/  IMAD R53, R52, 0x184, RZ ;  /* 0x0000018434357824 */ /* 0x000fc600078e02ff */
[----:B------:R3:W-:Y:S03]  /*1c500*/  STG.E.U16 desc[UR6][R8.64], R55 ;  /* 0x0000003708007986 */ /* 0x0007e6000c101506 */
[----:B------:R-:W2:Y:S01]  /*1c510*/  LDC R32, c[0x0][0x278] ;  /* 0x00009e00ff207b82 */ /* 0x000ea20000000800 */
[----:B------:R-:W-:Y:S01]  /*1c520*/  STG.E.U16 desc[UR6][R10.64], R54 ;  /* 0x000000360a007986 */ /* 0x000fe2000c101506 */
[----:B-----5:R-:W-:-:S03]  /*1c530*/  IMAD R61, R18, 0x186, RZ ;  /* 0x00000186123d7824 */ /* 0x020fc600078e02ff */
[----:B------:R5:W-:Y:S03]  /*1c540*/  STG.E.U16 desc[UR6][R12.64], R56 ;  /* 0x000000380c007986 */ /* 0x000be6000c101506 */
[----:B------:R-:W2:Y:S01]  /*1c550*/  LDC R16, c[0x0][0x278] ;  /* 0x00009e00ff107b82 */ /* 0x000ea20000000800 */
[----:B---3--:R-:W-:Y:S01]  /*1c560*/  IADD3 R8, P5, R53, R26, RZ ;  /* 0x0000001a35087210 */ /* 0x008fe20007fbe0ff */
[----:B------:R-:W-:-:S06]  /*1c570*/  IMAD R3, R14, 0xc1, RZ ;  /* 0x000000c10e037824 */ /* 0x000fcc00078e02ff */
[----:B------:R-:W3:Y:S01]  /*1c580*/  LDC R18, c[0x0][0x278] ;  /* 0x00009e00ff127b82 */ /* 0x000ee20000000800 */
[----:B------:R-:W-:-:S07]  /*1c590*/  IADD3 R2, P3, R5, R26, RZ ;  /* 0x0000001a05027210 */ /* 0x000fce0007f7e0ff */
[----:B-----5:R-:W5:Y:S01]  /*1c5a0*/  LDC R13, c[0x0][0x278] ;  /* 0x00009e00ff0d7b82 */ /* 0x020f620000000800 */
[----:B----4-:R-:W-:Y:S01]  /*1c5b0*/  IMAD R5, R17, 0xc3, RZ ;  /* 0x000000c311057824 */ /* 0x010fe200078e02ff */
[-C--:B------:R-:W-:Y:S01]  /*1c5c0*/  LEA.HI.X.SX32 R9, R33, R27.reuse, 0x1, P5 ;  /* 0x0000001b21097211 */ /* 0x080fe200028f0eff */
[----:B0-----:R-:W-:Y:S01]  /*1c5d0*/  IMAD R53, R19, 0x188, RZ ;  /* 0x0000018813357824 */ /* 0x001fe200078e02ff */
[----:B------:R-:W-:Y:S02]  /*1c5e0*/  IADD3 R10, P6, R61, R26, RZ ;  /* 0x0000001a3d0a7210 */ /* 0x000fe40007fde0ff */
[-C--:B------:R-:W-:Y:S02]  /*1c5f0*/  LEA.HI.X.SX32 R3, R3, R27.reuse, 0x1, P3 ;  /* 0x0000001b03037211 */ /* 0x080fe400018f0eff */
[----:B------:R-:W0:Y:S01]  /*1c600*/  LDC R33, c[0x0][0x278] ;  /* 0x00009e00ff217b82 */ /* 0x000e220000000800 */
[----:B------:R-:W-:Y:S02]  /*1c610*/  PRMT R56, R56, 0x7632, R56 ;  /* 0x0000763238387816 */ /* 0x000fe40000000038 */
[----:B------:R-:W-:-:S05]  /*1c620*/  LEA.HI.X.SX32 R11, R5, R27, 0x1, P6 ;  /* 0x0000001b050b7211 */ /* 0x000fca00030f0eff */
[----:B------:R-:W4:Y:S01]  /*1c630*/  LDC R19, c[0x0][0x278] ;  /* 0x00009e00ff137b82 */ /* 0x000f220000000800 */
[----:B------:R-:W-:Y:S01]  /*1c640*/  PRMT R12, R57, 0x7632, R12 ;  /* 0x00007632390c7816 */ /* 0x000fe2000000000c */
[----:B------:R1:W-:Y:S06]  /*1c650*/  STG.E.U16 desc[UR6][R2.64], R56 ;  /* 0x0000003802007986 */ /* 0x0003ec000c101506 */
[----:B------:R-:W4:Y:S01]  /*1c660*/  LDC R52, c[0x0][0x278] ;  /* 0x00009e00ff347b82 */ /* 0x000f220000000800 */
[----:B------:R2:W-:Y:S07]  /*1c670*/  STG.E.U16 desc[UR6][R8.64], R57 ;  /* 0x0000003908007986 */ /* 0x0005ee000c101506 */
[----:B------:R-:W4:Y:S01]  /*1c680*/  LDC R17, c[0x0][0x278] ;  /* 0x00009e00ff117b82 */ /* 0x000f220000000800 */
[----:B-1----:R-:W-:Y:S01]  /*1c690*/  IADD3 R2, P5, R53, R26, RZ ;  /* 0x0000001a35027210 */ /* 0x002fe20007fbe0ff */
[----:B------:R1:W-:Y:S01]  /*1c6a0*/  STG.E.U16 desc[UR6][R10.64], R12 ;  /* 0x0000000c0a007986 */ /* 0x0003e2000c101506 */
[----:B------:R-:W-:-:S05]  /*1c6b0*/  IMAD R25, R25, 0x18a, RZ ;  /* 0x0000018a19197824 */ /* 0x000fca00078e02ff */
[----:B------:R-:W4:Y:S01]  /*1c6c0*/  LDC R14, c[0x0][0x278] ;  /* 0x00009e00ff0e7b82 */ /* 0x000f220000000800 */
[----:B--2---:R-:W-:Y:S01]  /*1c6d0*/  IMAD R9, R32, 0x18e, RZ ;  /* 0x0000018e20097824 */ /* 0x004fe200078e02ff */
[-C--:B------:R-:W-:Y:S01]  /*1c6e0*/  LEA.HI.X.SX32 R3, R185, R27.reuse, 0x1, P5 ;  /* 0x0000001bb9037211 */ /* 0x080fe200028f0eff */
[----:B------:R-:W-:Y:S02]  /*1c6f0*/  IMAD R5, R16, 0xc5, RZ ;  /* 0x000000c510057824 */ /* 0x000fe400078e02ff */
[----:B-1----:R-:W-:Y:S01]  /*1c700*/  IMAD R11, R34, 0x18c, RZ ;  /* 0x0000018c220b7824 */ /* 0x002fe200078e02ff */
[-C--:B------:R-:W-:Y:S01]  /*1c710*/  IADD3 R8, P3, R25, R26.reuse, RZ ;  /* 0x0000001a19087210 */ /* 0x080fe20007f7e0ff */
[----:B-----5:R-:W-:Y:S01]  /*1c720*/  IMAD R13, R13, 0xc7, RZ ;  /* 0x000000c70d0d7824 */ /* 0x020fe200078e02ff */
[-C--:B------:R-:W-:Y:S01]  /*1c730*/  IADD3 R12, P6, R9, R26.reuse, RZ ;  /* 0x0000001a090c7210 */ /* 0x080fe20007fde0ff */
[----:B---3--:R-:W-:Y:S01]  /*1c740*/  IMAD R53, R18, 0x190, RZ ;  /* 0x0000019012357824 */ /* 0x008fe200078e02ff */
[----:B------:R-:W-:Y:S01]  /*1c750*/  IADD3 R10, P5, R11, R26, RZ ;  /* 0x0000001a0b0a7210 */ /* 0x000fe20007fbe0ff */
[----:B------:R-:W1:Y:S01]  /*1c760*/  LDC R18, c[0x0][0x278] ;  /* 0x00009e00ff127b82 */ /* 0x000e620000000800 */
[----:B------:R2:W-:Y:S01]  /*1c770*/  STG.E.U16 desc[UR6][R2.64], R58 ;  /* 0x0000003a02007986 */ /* 0x0005e2000c101506 */
[----:B------:R-:W-:-:S02]  /*1c780*/  LEA.HI.X.SX32 R9, R5, R27, 0x1, P3 ;  /* 0x0000001b05097211 */ /* 0x000fc400018f0eff */
[-C--:B------:R-:W-:Y:S02]  /*1c790*/  LEA.HI.X.SX32 R11, R15, R27.reuse, 0x1, P5 ;  /* 0x0000001b0f0b7211 */ /* 0x080fe400028f0eff */
[----:B------:R-:W-:Y:S02]  /*1c7a0*/  LEA.HI.X.SX32 R13, R13, R27, 0x1, P6 ;  /* 0x0000001b0d0d7211 */ /* 0x000fe400030f0eff */
[----:B------:R-:W3:Y:S01]  /*1c7b0*/  LDC R25, c[0x0][0x278] ;  /* 0x00009e00ff197b82 */ /* 0x000ee20000000800 */
[----:B------:R-:W-:Y:S02]  /*1c7c0*/  PRMT R32, R59, 0x7632, R32 ;  /* 0x000076323b207816 */ /* 0x000fe40000000020 */
[----:B--2---:R-:W-:-:S05]  /*1c7d0*/  PRMT R3, R58, 0x7632, R3 ;  /* 0x000076323a037816 */ /* 0x004fca0000000003 */
[----:B------:R-:W2:Y:S01]  /*1c7e0*/  LDC R16, c[0x0][0x278] ;  /* 0x00009e00ff107b82 */ /* 0x000ea20000000800 */
[----:B0-----:R-:W-:Y:S01]  /*1c7f0*/  IMAD R33, R33, 0x192, RZ ;  /* 0x0000019221217824 */ /* 0x001fe200078e02ff */
[----:B------:R0:W-:Y:S01]  /*1c800*/  STG.E.U16 desc[UR6][R8.64], R3 ;  /* 0x0000000308007986 */ /* 0x0001e2000c101506 */
[----:B----4-:R-:W-:-:S05]  /*1c810*/  IMAD R19, R19, 0x196, RZ ;  /* 0x0000019613137824 */ /* 0x010fca00078e02ff */
[----:B------:R-:W4:Y:S01]  /*1c820*/  LDC R15, c[0x0][0x278] ;  /* 0x00009e00ff0f7b82 */ /* 0x000f220000000800 */
[----:B------:R-:W-:Y:S01]  /*1c830*/  STG.E.U16 desc[UR6][R10.64], R59 ;  /* 0x0000003b0a007986 */ /* 0x000fe2000c101506 */
[----:B------:R-:W-:-:S03]  /*1c840*/  IADD3 R2, P5, R53, R26, RZ ;  /* 0x0000001a35027210 */ /* 0x000fc60007fbe0ff */
[----:B------:R5:W-:Y:S01]  /*1c850*/  STG.E.U16 desc[UR6][R12.64], R32 ;  /* 0x000000200c007986 */ /* 0x000be2000c101506 */
[----:B0-----:R-:W-:Y:S01]  /*1c860*/  IMAD R9, R52, 0x194, RZ ;  /* 0x0000019434097824 */ /* 0x001fe200078e02ff */
[----:B------:R-:W-:Y:S01]  /*1c870*/  IADD3 R8, P3, R33, R26, RZ ;  /* 0x0000001a21087210 */ /* 0x000fe20007f7e0ff */
[----:B------:R-:W-:Y:S01]  /*1c880*/  IMAD R5, R14, 0xc9, RZ ;  /* 0x000000c90e057824 */ /* 0x000fe200078e02ff */
[----:B------:R-:W-:Y:S01]  /*1c890*/  LEA.HI.X.SX32 R3, R131, R27, 0x1, P5 ;  /* 0x0000001b83037211 */ /* 0x000fe200028f0eff */
[----:B------:R-:W0:Y:S01]  /*1c8a0*/  LDC R14, c[0x0][0x278] ;  /* 0x00009e00ff0e7b82 */ /* 0x000e220000000800 */
[----:B-----5:R-:W-:Y:S01]  /*1c8b0*/  IMAD R13, R17, 0xcb, RZ ;  /* 0x000000cb110d7824 */ /* 0x020fe200078e02ff */
[----:B------:R-:W-:-:S06]  /*1c8c0*/  PRMT R34, R45, 0x7632, R34 ;  /* 0x000076322d227816 */ /* 0x000fcc0000000022 */
[----:B------:R-:W5:Y:S01]  /*1c8d0*/  LDC R17, c[0x0][0x278] ;  /* 0x00009e00ff117b82 */ /* 0x000f620000000800 */
[-C--:B------:R-:W-:Y:S02]  /*1c8e0*/  IADD3 R12, P6, R19, R26.reuse, RZ ;  /* 0x0000001a130c7210 */ /* 0x080fe40007fde0ff */
[----:B------:R-:W-:Y:S02]  /*1c8f0*/  IADD3 R10, P5, R9, R26, RZ ;  /* 0x0000001a090a7210 */ /* 0x000fe40007fbe0ff */
[----:B------:R-:W-:-:S03]  /*1c900*/  LEA.HI.X.SX32 R9, R5, R27, 0x1, P3 ;  /* 0x0000001b05097211 */ /* 0x000fc600018f0eff */
[----:B------:R-:W0:Y:S01]  /*1c910*/  LDC R19, c[0x0][0x278] ;  /* 0x00009e00ff137b82 */ /* 0x000e220000000800 */
[----:B------:R-:W-:Y:S02]  /*1c920*/  PRMT R5, R44, 0x7632, R5 ;  /* 0x000076322c057816 */ /* 0x000fe40000000005 */
[-C--:B------:R-:W-:Y:S02]  /*1c930*/  LEA.HI.X.SX32 R11, R141, R27.reuse, 0x1, P5 ;  /* 0x0000001b8d0b7211 */ /* 0x080fe400028f0eff */
[----:B------:R-:W-:Y:S01]  /*1c940*/  LEA.HI.X.SX32 R13, R13, R27, 0x1, P6 ;  /* 0x0000001b0d0d7211 */ /* 0x000fe200030f0eff */
[----:B------:R2:W-:Y:S02]  /*1c950*/  STG.E.U16 desc[UR6][R2.64], R44 ;  /* 0x0000002c02007986 */ /* 0x0005e4000c101506 */
[----:B------:R-:W0:Y:S01]  /*1c960*/  LDC R32, c[0x0][0x278] ;  /* 0x00009e00ff207b82 */ /* 0x000e220000000800 */
[----:B-1----:R-:W-:Y:S01]  /*1c970*/  IMAD R33, R18, 0x19a, RZ ;  /* 0x0000019a12217824 */ /* 0x002fe200078e02ff */
[----:B------:R4:W-:Y:S01]  /*1c980*/  STG.E.U16 desc[UR6][R8.64], R5 ;  /* 0x0000000508007986 */ /* 0x0009e2000c101506 */
[----:B---3--:R-:W-:-:S03]  /*1c990*/  IMAD R25, R25, 0x19c, RZ ;  /* 0x0000019c19197824 */ /* 0x008fc600078e02ff */
[----:B------:R1:W-:Y:S02]  /*1c9a0*/  STG.E.U16 desc[UR6][R10.64], R45 ;  /* 0x0000002d0a007986 */ /* 0x0003e4000c101506 */
[----:B------:R-:W3:Y:S02]  /*1c9b0*/  LDC R18, c[0x0][0x278] ;  /* 0x00009e00ff127b82 */ /* 0x000ee40000000800 */
[----:B------:R1:W-:Y:S01]  /*1c9c0*/  STG.E.U16 desc[UR6][R12.64], R34 ;  /* 0x000000220c007986 */ /* 0x0003e2000c101506 */
[----:B--2---:R-:W-:Y:S02]  /*1c9d0*/  IMAD R3, R16, 0x198, RZ ;  /* 0x0000019810037824 */ /* 0x004fe400078e02ff */
[----:B----4-:R-:W-:Y:S01]  /*1c9e0*/  IMAD R5, R15, 0xcd, RZ ;  /* 0x000000cd0f057824 */ /* 0x010fe200078e02ff */
[-C--:B------:R-:W-:Y:S02]  /*1c9f0*/  IADD3 R8, P5, R33, R26.reuse, RZ ;  /* 0x0000001a21087210 */ /* 0x080fe40007fbe0ff */
[----:B------:R-:W2:Y:S01]  /*1ca00*/  LDC R15, c[0x0][0x278] ;  /* 0x00009e00ff0f7b82 */ /* 0x000ea20000000800 */
[----:B------:R-:W-:-:S02]  /*1ca10*/  IADD3 R2, P3, R3, R26, RZ ;  /* 0x0000001a03027210 */ /* 0x000fc40007f7e0ff */
[----:B-1----:R-:W-:-:S05]  /*1ca20*/  IADD3 R10, P6, R25, R26, RZ ;  /* 0x0000001a190a7210 */ /* 0x002fca0007fde0ff */
[----:B------:R-:W1:Y:S01]  /*1ca30*/  LDC R12, c[0x0][0x278] ;  /* 0x00009e00ff0c7b82 */ /* 0x000e620000000800 */
[-C--:B------:R-:W-:Y:S01]  /*1ca40*/  LEA.HI.X.SX32 R9, R5, R27.reuse, 0x1, P5 ;  /* 0x0000001b05097211 */ /* 0x080fe200028f0eff */
[----:B-----5:R-:W-:Y:S01]  /*1ca50*/  IMAD R5, R17, 0x19e, RZ ;  /* 0x0000019e11057824 */ /* 0x020fe200078e02ff */
[----:B------:R-:W-:-:S05]  /*1ca60*/  LEA.HI.X.SX32 R3, R101, R27, 0x1, P3 ;  /* 0x0000001b65037211 */ /* 0x000fca00018f0eff */
[----:B------:R-:W4:Y:S01]  /*1ca70*/  LDC R25, c[0x0][0x278] ;  /* 0x00009e00ff197b82 */ /* 0x000f220000000800 */
[----:B------:R-:W-:Y:S01]  /*1ca80*/  PRMT R13, R46, 0x7632, R13 ;  /* 0x000076322e0d7816 */ /* 0x000fe2000000000d */
[----:B0-----:R-:W-:-:S06]  /*1ca90*/  IMAD R19, R19, 0x1a0, RZ ;  /* 0x000001a013137824 */ /* 0x001fcc00078e02ff */
[----:B------:R-:W0:Y:S01]  /*1caa0*/  LDC R33, c[0x0][0x278] ;  /* 0x00009e00ff217b82 */ /* 0x000e220000000800 */
[----:B------:R5:W-:Y:S07]  /*1cab0*/  STG.E.U16 desc[UR6][R2.64], R46 ;  /* 0x0000002e02007986 */ /* 0x000bee000c101506 */
[----:B------:R-:W2:Y:S01]  /*1cac0*/  LDC R17, c[0x0][0x278] ;  /* 0x00009e00ff117b82 */ /* 0x000ea20000000800 */
[----:B------:R3:W-:Y:S01]  /*1cad0*/  STG.E.U16 desc[UR6][R8.64], R13 ;  /* 0x0000000d08007986 */ /* 0x0007e2000c101506 */
[----:B------:R-:W-:Y:S01]  /*1cae0*/  LEA.HI.X.SX32 R11, R187, R27, 0x1, P6 ;  /* 0x0000001bbb0b7211 */ /* 0x000fe200030f0eff */
[----:B-----5:R-:W-:Y:S01]  /*1caf0*/  IMAD R3, R14, 0xcf, RZ ;  /* 0x000000cf0e037824 */ /* 0x020fe200078e02ff */
[----:B------:R-:W-:-:S04]  /*1cb00*/  IADD3 R2, P5, R5, R26, RZ ;  /* 0x0000001a05027210 */ /* 0x000fc80007fbe0ff */
[----:B------:R-:W5:Y:S01]  /*1cb10*/  LDC R16, c[0x0][0x278] ;  /* 0x00009e00ff107b82 */ /* 0x000f620000000800 */
[----:B---3--:R-:W-:Y:S01]  /*1cb20*/  IADD3 R8, P3, R19, R26, RZ ;  /* 0x0000001a13087210 */ /* 0x008fe20007f7e0ff */
[----:B------:R-:W-:-:S06]  /*1cb30*/  IMAD R9, R32, 0x1a2, RZ ;  /* 0x000001a220097824 */ /* 0x000fcc00078e02ff */
[----:B------:R-:W3:Y:S01]  /*1cb40*/  LDC R19, c[0x0][0x278] ;  /* 0x00009e00ff137b82 */ /* 0x000ee20000000800 */
[----:B------:R-:W-:Y:S01]  /*1cb50*/  IMAD R13, R18, 0x1a4, RZ ;  /* 0x000001a4120d7824 */ /* 0x000fe200078e02ff */
[----:B------:R4:W-:Y:S01]  /*1cb60*/  STG.E.U16 desc[UR6][R10.64], R47 ;  /* 0x0000002f0a007986 */ /* 0x0009e2000c101506 */
[----:B------:R-:W-:Y:S01]  /*1cb70*/  LEA.HI.X.SX32 R3, R3, R27, 0x1, P5 ;  /* 0x0000001b03037211 */ /* 0x000fe200028f0eff */
[----:B-1----:R-:W-:-:S04]  /*1cb80*/  IMAD R5, R12, 0xd1, RZ ;  /* 0x000000d10c057824 */ /* 0x002fc800078e02ff */
[----:B------:R-:W1:Y:S01]  /*1cb90*/  LDC R18, c[0x0][0x278] ;  /* 0x00009e00ff127b82 */ /* 0x000e620000000800 */
[----:B------:R-:W-:Y:S02]  /*1cba0*/  PRMT R34, R47, 0x7632, R34 ;  /* 0x000076322f227816 */ /* 0x000fe40000000022 */
[----:B----4-:R-:W-:-:S05]  /*1cbb0*/  IADD3 R10, P5, R9, R26, RZ ;  /* 0x0000001a090a7210 */ /* 0x010fca0007fbe0ff */
[----:B------:R-:W4:Y:S01]  /*1cbc0*/  LDC R14, c[0x0][0x278] ;  /* 0x00009e00ff0e7b82 */ /* 0x000f220000000800 */
[----:B------:R-:W-:Y:S02]  /*1cbd0*/  IADD3 R12, P6, R13, R26, RZ ;  /* 0x0000001a0d0c7210 */ /* 0x000fe40007fde0ff */
[-C--:B------:R-:W-:Y:S01]  /*1cbe0*/  LEA.HI.X.SX32 R11, R5, R27.reuse, 0x1, P5 ;  /* 0x0000001b050b7211 */ /* 0x080fe200028f0eff */
[----:B------:R-:W-:Y:S01]  /*1cbf0*/  IMAD R5, R25, 0x1a6, RZ ;  /* 0x000001a619057824 */ /* 0x000fe200078e02ff */
[----:B------:R-:W-:-:S03]  /*1cc00*/  LEA.HI.X.SX32 R9, R103, R27, 0x1, P3 ;  /* 0x0000001b67097211 */ /* 0x000fc600018f0eff */
[----:B------:R-:W4:Y:S01]  /*1cc10*/  LDC R32, c[0x0][0x278] ;  /* 0x00009e00ff207b82 */ /* 0x000f220000000800 */
[----:B0-----:R-:W-:Y:S01]  /*1cc20*/  IMAD R33, R33, 0x1a8, RZ ;  /* 0x000001a821217824 */ /* 0x001fe200078e02ff */
[----:B------:R-:W-:Y:S01]  /*1cc30*/  PRMT R44, R48, 0x7632, R44 ;  /* 0x00007632302c7816 */ /* 0x000fe2000000002c */
[----:B------:R0:W-:Y:S01]  /*1cc40*/  STG.E.U16 desc[UR6][R2.64], R34 ;  /* 0x0000002202007986 */ /* 0x0001e2000c101506 */
[----:B------:R-:W-:Y:S01]  /*1cc50*/  LEA.HI.X.SX32 R13, R133, R27, 0x1, P6 ;  /* 0x0000001b850d7211 */ /* 0x000fe200030f0eff */
[----:B--2---:R-:W-:-:S03]  /*1cc60*/  IMAD R17, R17, 0x1aa, RZ ;  /* 0x000001aa11117824 */ /* 0x004fc600078e02ff */
[----:B------:R-:W2:Y:S01]  /*1cc70*/  LDC R25, c[0x0][0x278] ;  /* 0x00009e00ff197b82 */ /* 0x000ea20000000800 */
[----:B------:R5:W-:Y:S01]  /*1cc80*/  STG.E.U16 desc[UR6][R8.64], R48 ;  /* 0x0000003008007986 */ /* 0x000be2000c101506 */
[----:B0-----:R-:W-:Y:S01]  /*1cc90*/  IMAD R3, R15, 0xd3, RZ ;  /* 0x000000d30f037824 */ /* 0x001fe200078e02ff */
[-C--:B------:R-:W-:Y:S02]  /*1cca0*/  IADD3 R2, P3, R5, R26.reuse, RZ ;  /* 0x0000001a05027210 */ /* 0x080fe40007f7e0ff */
[----:B------:R0:W-:Y:S01]  /*1ccb0*/  STG.E.U16 desc[UR6][R10.64], R44 ;  /* 0x0000002c0a007986 */ /* 0x0001e2000c101506 */
[----:B---3--:R-:W-:Y:S02]  /*1ccc0*/  IMAD R19, R19, 0x1ae, RZ ;  /* 0x000001ae13137824 */ /* 0x008fe400078e02ff */
[----:B------:R-:W3:Y:S01]  /*1ccd0*/  LDC R15, c[0x0][0x278] ;  /* 0x00009e00ff0f7b82 */ /* 0x000ee20000000800 */
[----:B-----5:R-:W-:Y:S01]  /*1cce0*/  IADD3 R8, P5, R33, R26, RZ ;  /* 0x0000001a21087210 */ /* 0x020fe20007fbe0ff */
[----:B------:R5:W-:Y:S01]  /*1ccf0*/  STG.E.U16 desc[UR6][R12.64], R49 ;  /* 0x000000310c007986 */ /* 0x000be2000c101506 */
[----:B------:R-:W-:-:S02]  /*1cd00*/  LEA.HI.X.SX32 R3, R3, R27, 0x1, P3 ;  /* 0x0000001b03037211 */ /* 0x000fc400018f0eff */
[----:B------:R-:W-:Y:S01]  /*1cd10*/  LEA.HI.X.SX32 R9, R145, R27, 0x1, P5 ;  /* 0x0000001b91097211 */ /* 0x000fe200028f0eff */
[----:B------:R-:W-:Y:S02]  /*1cd20*/  IMAD R5, R16, 0xd5, RZ ;  /* 0x000000d510057824 */ /* 0x000fe400078e02ff */
[----:B------:R-:W3:Y:S01]  /*1cd30*/  LDC R33, c[0x0][0x278] ;  /* 0x00009e00ff217b82 */ /* 0x000ee20000000800 */
[----:B0-----:R-:W-:Y:S02]  /*1cd40*/  IADD3 R10, P6, R17, R26, RZ ;  /* 0x0000001a110a7210 */ /* 0x001fe40007fde0ff */
[----:B-----5:R-:W-:-:S05]  /*1cd50*/  PRMT R49, R49, 0x7632, R49 ;  /* 0x0000763231317816 */ /* 0x020fca0000000031 */
[----:B------:R-:W0:Y:S01]  /*1cd60*/  LDC R17, c[0x0][0x278] ;  /* 0x00009e00ff117b82 */ /* 0x000e220000000800 */
[----:B-1----:R-:W-:Y:S01]  /*1cd70*/  IMAD R45, R18, 0x1ac, RZ ;  /* 0x000001ac122d7824 */ /* 0x002fe200078e02ff */
[----:B------:R-:W-:Y:S06]  /*1cd80*/  STG.E.U16 desc[UR6][R2.64], R49 ;  /* 0x0000003102007986 */ /* 0x000fec000c101506 */
[----:B------:R-:W1:Y:S01]  /*1cd90*/  LDC R13, c[0x0][0x278] ;  /* 0x00009e00ff0d7b82 */ /* 0x000e620000000800 */
[----:B------:R5:W-:Y:S01]  /*1cda0*/  STG.E.U16 desc[UR6][R8.64], R50 ;  /* 0x0000003208007986 */ /* 0x000be2000c101506 */
[----:B------:R-:W-:Y:S01]  /*1cdb0*/  LEA.HI.X.SX32 R11, R5, R27, 0x1, P6 ;  /* 0x0000001b050b7211 */ /* 0x000fe200030f0eff */
[----:B----4-:R-:W-:Y:S01]  /*1cdc0*/  IMAD R5, R14, 0xd7, RZ ;  /* 0x000000d70e057824 */ /* 0x010fe200078e02ff */
[----:B------:R-:W-:-:S04]  /*1cdd0*/  PRMT R12, R50, 0x7632, R12 ;  /* 0x00007632320c7816 */ /* 0x000fc8000000000c */
[----:B------:R-:W4:Y:S01]  /*1cde0*/  LDC R18, c[0x0][0x278] ;  /* 0x00009e00ff127b82 */ /* 0x000f220000000800 */
[----:B-----5:R-:W-:-:S07]  /*1cdf0*/  IADD3 R8, P3, R19, R26, RZ ;  /* 0x0000001a13087210 */ /* 0x020fce0007f7e0ff */
[----:B------:R-:W5:Y:S01]  /*1ce00*/  LDC R19, c[0x0][0x278] ;  /* 0x00009e00ff137b82 */ /* 0x000f620000000800 */
[----:B------:R-:W-:Y:S01]  /*1ce10*/  IADD3 R2, P5, R45, R26, RZ ;  /* 0x0000001a2d027210 */ /* 0x000fe20007fbe0ff */
[----:B------:R-:W-:-:S06]  /*1ce20*/  IMAD R9, R32, 0x1b0, RZ ;  /* 0x000001b020097824 */ /* 0x000fcc00078e02ff */
[----:B------:R-:W4:Y:S01]  /*1ce30*/  LDC R34, c[0x0][0x278] ;  /* 0x00009e00ff227b82 */ /* 0x000f220000000800 */
[----:B--2---:R-:W-:Y:S01]  /*1ce40*/  IMAD R25, R25, 0x1b2, RZ ;  /* 0x000001b219197824 */ /* 0x004fe200078e02ff */
[----:B------:R2:W-:Y:S01]  /*1ce50*/  STG.E.U16 desc[UR6][R10.64], R12 ;  /* 0x0000000c0a007986 */ /* 0x0005e2000c101506 */
[----:B------:R-:W-:-:S05]  /*1ce60*/  LEA.HI.X.SX32 R3, R135, R27, 0x1, P5 ;  /* 0x0000001b87037211 */ /* 0x000fca00028f0eff */
[----:B------:R-:W4:Y:S01]  /*1ce70*/  LDC R14, c[0x0][0x278] ;  /* 0x00009e00ff0e7b82 */ /* 0x000f220000000800 */
[----:B------:R0:W-:Y:S01]  /*1ce80*/  STG.E.U16 desc[UR6][R2.64], R51 ;  /* 0x0000003302007986 */ /* 0x0001e2000c101506 */
[-C--:B--2---:R-:W-:Y:S02]  /*1ce90*/  IADD3 R10, P5, R9, R26.reuse, RZ ;  /* 0x0000001a090a7210 */ /* 0x084fe40007fbe0ff */
[----:B------:R-:W-:-:S04]  /*1cea0*/  IADD3 R12, P6, R25, R26, RZ ;  /* 0x0000001a190c7210 */ /* 0x000fc80007fde0ff */
[----:B------:R-:W2:Y:S01]  /*1ceb0*/  LDC R32, c[0x0][0x278] ;  /* 0x00009e00ff207b82 */ /* 0x000ea20000000800 */
[-C--:B------:R-:W-:Y:S02]  /*1cec0*/  LEA.HI.X.SX32 R11, R35, R27.reuse, 0x1, P5 ;  /* 0x0000001b230b7211 */ /* 0x080fe400028f0eff */
[----:B------:R-:W-:Y:S01]  /*1ced0*/  LEA.HI.X.SX32 R9, R5, R27, 0x1, P3 ;  /* 0x0000001b05097211 */ /* 0x000fe200018f0eff */
[----:B0-----:R-:W-:-:S04]  /*1cee0*/  IMAD R3, R17, 0x1b4, RZ ;  /* 0x000001b411037824 */ /* 0x001fc800078e02ff */
[----:B------:R-:W0:Y:S01]  /*1cef0*/  LDC R25, c[0x0][0x278] ;  /* 0x00009e00ff197b82 */ /* 0x000e220000000800 */
[----:B------:R-:W-:Y:S01]  /*1cf00*/  PRMT R5, R51, 0x7632, R5 ;  /* 0x0000763233057816 */ /* 0x000fe20000000005 */
[----:B-1----:R-:W-:-:S06]  /*1cf10*/  IMAD R13, R13, 0xd9, RZ ;  /* 0x000000d90d0d7824 */ /* 0x002fcc00078e02ff */
[----:B------:R-:W1:Y:S01]  /*1cf20*/  LDC R35, c[0x0][0x278] ;  /* 0x00009e00ff237b82 */ /* 0x000e620000000800 */
[----:B------:R5:W-:Y:S01]  /*1cf30*/  STG.E.U16 desc[UR6][R8.64], R5 ;  /* 0x0000000508007986 */ /* 0x000be2000c101506 */
[----:B------:R-:W-:-:S06]  /*1cf40*/  IADD3 R2, P5, R3, R26, RZ ;  /* 0x0000001a03027210 */ /* 0x000fcc0007fbe0ff */
[----:B------:R-:W2:Y:S01]  /*1cf50*/  LDC R16, c[0x0][0x278] ;  /* 0x00009e00ff107b82 */ /* 0x000ea20000000800 */
[----:B---3--:R-:W-:-:S07]  /*1cf60*/  IMAD R33, R33, 0x1b6, RZ ;  /* 0x000001b621217824 */ /* 0x008fce00078e02ff */
[----:B------:R-:W3:Y:S01]  /*1cf70*/  LDC R17, c[0x0][0x278] ;  /* 0x00009e00ff117b82 */ /* 0x000ee20000000800 */
[----:B-----5:R-:W-:Y:S01]  /*1cf80*/  IMAD R5, R15, 0xdb, RZ ;  /* 0x000000db0f057824 */ /* 0x020fe200078e02ff */
[-C--:B------:R-:W-:Y:S01]  /*1cf90*/  LEA.HI.X.SX32 R13, R13, R27.reuse, 0x1, P6 ;  /* 0x0000001b0d0d7211 */ /* 0x080fe200030f0eff */
[----:B------:R5:W-:Y:S01]  /*1cfa0*/  STG.E.U16 desc[UR6][R10.64], R40 ;  /* 0x000000280a007986 */ /* 0x000be2000c101506 */
[----:B------:R-:W-:Y:S01]  /*1cfb0*/  PRMT R44, R40, 0x7632, R44 ;  /* 0x00007632282c7816 */ /* 0x000fe2000000002c */
[----:B------:R-:W-:Y:S01]  /*1cfc0*/  IMAD R15, R19, 0x1bc, RZ ;  /* 0x000001bc130f7824 */ /* 0x000fe200078e02ff */
[----:B------:R-:W-:Y:S01]  /*1cfd0*/  LEA.HI.X.SX32 R3, R189, R27, 0x1, P5 ;  /* 0x0000001bbd037211 */ /* 0x000fe200028f0eff */
[----:B----4-:R-:W-:Y:S01]  /*1cfe0*/  IMAD R9, R34, 0x1ba, RZ ;  /* 0x000001ba22097824 */ /* 0x010fe200078e02ff */
[----:B------:R-:W4:Y:S01]  /*1cff0*/  LDC R19, c[0x0][0x278] ;  /* 0x00009e00ff137b82 */ /* 0x000f220000000800 */
[----:B------:R-:W-:Y:S01]  /*1d000*/  IADD3 R8, P3, R33, R26, RZ ;  /* 0x0000001a21087210 */ /* 0x000fe20007f7e0ff */
[----:B------:R0:W-:Y:S01]  /*1d010*/  STG.E.U16 desc[UR6][R12.64], R44 ;  /* 0x0000002c0c007986 */ /* 0x0001e2000c101506 */
[----:B-----5:R-:W-:Y:S01]  /*1d020*/  IMAD R11, R18, 0x1b8, RZ ;  /* 0x000001b8120b7824 */ /* 0x020fe200078e02ff */
[----:B------:R-:W-:-:S04]  /*1d030*/  PRMT R34, R42, 0x7632, R34 ;  /* 0x000076322a227816 */ /* 0x000fc80000000022 */
[----:B------:R-:W5:Y:S01]  /*1d040*/  LDC R18, c[0x0][0x278] ;  /* 0x00009e00ff127b82 */ /* 0x000f620000000800 */
[----:B------:R1:W-:Y:S01]  /*1d050*/  STG.E.U16 desc[UR6][R2.64], R41 ;  /* 0x0000002902007986 */ /* 0x0003e2000c101506 */
[-C--:B------:R-:W-:Y:S01]  /*1d060*/  IADD3 R10, P5, R11, R26.reuse, RZ ;  /* 0x0000001a0b0a7210 */ /* 0x080fe20007fbe0ff */
[----:B0-----:R-:W-:Y:S01]  /*1d070*/  IMAD R13, R14, 0xdd, RZ ;  /* 0x000000dd0e0d7824 */ /* 0x001fe200078e02ff */
[----:B------:R-:W-:Y:S02]  /*1d080*/  IADD3 R12, P6, R9, R26, RZ ;  /* 0x0000001a090c7210 */ /* 0x000fe40007fde0ff */
[-C--:B------:R-:W-:Y:S02]  /*1d090*/  LEA.HI.X.SX32 R9, R5, R27.reuse, 0x1, P3 ;  /* 0x0000001b05097211 */ /* 0x080fe400018f0eff */
[----:B------:R-:W0:Y:S01]  /*1d0a0*/  LDC R14, c[0x0][0x278] ;  /* 0x00009e00ff0e7b82 */ /* 0x000e220000000800 */
[----:B------:R-:W-:Y:S02]  /*1d0b0*/  LEA.HI.X.SX32 R11, R105, R27, 0x1, P5 ;  /* 0x0000001b690b7211 */ /* 0x000fe400028f0eff */
[----:B-1----:R-:W-:-:S02]  /*1d0c0*/  PRMT R3, R41, 0x7632, R3 ;  /* 0x0000763229037816 */ /* 0x002fc40000000003 */
[----:B------:R-:W-:Y:S01]  /*1d0d0*/  LEA.HI.X.SX32 R13, R13, R27, 0x1, P6 ;  /* 0x0000001b0d0d7211 */ /* 0x000fe200030f0eff */
[----:B------:R-:W-:Y:S02]  /*1d0e0*/  IMAD R25, R25, 0x1be, RZ ;  /* 0x000001be19197824 */ /* 0x000fe400078e02ff */
[----:B------:R-:W1:Y:S01]  /*1d0f0*/  LDC R33, c[0x0][0x278] ;  /* 0x00009e00ff217b82 */ /* 0x000e620000000800 */
[----:B------:R3:W-:Y:S01]  /*1d100*/  STG.E.U16 desc[UR6][R8.64], R3 ;  /* 0x0000000308007986 */ /* 0x0007e2000c101506 */
[-C--:B------:R-:W-:Y:S01]  /*1d110*/  IADD3 R2, P5, R15, R26.reuse, RZ ;  /* 0x0000001a0f027210 */ /* 0x080fe20007fbe0ff */
[----:B------:R-:W-:Y:S02]  /*1d120*/  IMAD R35, R35, 0x1c2, RZ ;  /* 0x000001c223237824 */ /* 0x000fe400078e02ff */
[----:B------:R4:W-:Y:S01]  /*1d130*/  STG.E.U16 desc[UR6][R10.64], R42 ;  /* 0x0000002a0a007986 */ /* 0x0009e2000c101506 */
[----:B--2---:R-:W-:Y:S02]  /*1d140*/  IMAD R5, R16, 0xdf, RZ ;  /* 0x000000df10057824 */ /* 0x004fe400078e02ff */
[----:B------:R-:W2:Y:S01]  /*1d150*/  LDC R16, c[0x0][0x278] ;  /* 0x00009e00ff107b82 */ /* 0x000ea20000000800 */
[----:B------:R4:W-:Y:S01]  /*1d160*/  STG.E.U16 desc[UR6][R12.64], R34 ;  /* 0x000000220c007986 */ /* 0x0009e2000c101506 */
[----:B---3--:R-:W-:Y:S01]  /*1d170*/  IMAD R9, R32, 0x1c0, RZ ;  /* 0x000001c020097824 */ /* 0x008fe200078e02ff */
[----:B------:R-:W-:-:S02]  /*1d180*/  IADD3 R8, P3, R25, R26, RZ ;  /* 0x0000001a19087210 */ /* 0x000fc40007f7e0ff */
[----:B------:R-:W-:-:S03]  /*1d190*/  LEA.HI.X.SX32 R3, R137, R27, 0x1, P5 ;  /* 0x0000001b89037211 */ /* 0x000fc600028f0eff */
[----:B------:R-:W3:Y:S01]  /*1d1a0*/  LDC R15, c[0x0][0x278] ;  /* 0x00009e00ff0f7b82 */ /* 0x000ee20000000800 */
[-C--:B----4-:R-:W-:Y:S01]  /*1d1b0*/  IADD3 R10, P5, R9, R26.reuse, RZ ;  /* 0x0000001a090a7210 */ /* 0x090fe20007fbe0ff */
[----:B------:R-:W-:Y:S01]  /*1d1c0*/  IMAD R13, R17, 0xe1, RZ ;  /* 0x000000e1110d7824 */ /* 0x000fe200078e02ff */
[----:B------:R-:W-:-:S05]  /*1d1d0*/  IADD3 R12, P6, R35, R26, RZ ;  /* 0x0000001a230c7210 */ /* 0x000fca0007fde0ff */
[----:B------:R-:W4:Y:S01]  /*1d1e0*/  LDC R17, c[0x0][0x278] ;  /* 0x00009e00ff117b82 */ /* 0x000f220000000800 */
[-C--:B------:R-:W-:Y:S02]  /*1d1f0*/  LEA.HI.X.SX32 R9, R5, R27.reuse, 0x1, P3 ;  /* 0x0000001b05097211 */ /* 0x080fe400018f0eff */
[----:B------:R-:W-:Y:S01]  /*1d200*/  PRMT R25, R43, 0x7632, R25 ;  /* 0x000076322b197816 */ /* 0x000fe20000000019 */
[----:B------:R0:W-:Y:S01]  /*1d210*/  STG.E.U16 desc[UR6][R2.64], R43 ;  /* 0x0000002b02007986 */ /* 0x0001e2000c101506 */
[-C--:B------:R-:W-:Y:S02]  /*1d220*/  LEA.HI.X.SX32 R11, R107, R27.reuse, 0x1, P5 ;  /* 0x0000001b6b0b7211 */ /* 0x080fe400028f0eff */
[----:B------:R-:W-:Y:S02]  /*1d230*/  LEA.HI.X.SX32 R13, R13, R27, 0x1, P6 ;  /* 0x0000001b0d0d7211 */ /* 0x000fe400030f0eff */
[----:B------:R-:W-:Y:S01]  /*1d240*/  PRMT R32, R28, 0x7632, R32 ;  /* 0x000076321c207816 */ /* 0x000fe20000000020 */
[----:B------:R1:W-:Y:S01]  /*1d250*/  STG.E.U16 desc[UR6][R8.64], R25 ;  /* 0x0000001908007986 */ /* 0x0003e2000c101506 */
[----:B-----5:R-:W-:-:S02]  /*1d260*/  IMAD R5, R18, 0x1c4, RZ ;  /* 0x000001c412057824 */ /* 0x020fc400078e02ff */
[----:B------:R-:W5:Y:S01]  /*1d270*/  LDC R18, c[0x0][0x278] ;  /* 0x00009e00ff127b82 */ /* 0x000f620000000800 */
[----:B0-----:R-:W-:Y:S01]  /*1d280*/  IMAD R3, R19, 0x1c6, RZ ;  /* 0x000001c613037824 */ /* 0x001fe200078e02ff */
[----:B------:R-:W-:Y:S06]  /*1d290*/  STG.E.U16 desc[UR6][R10.64], R28 ;  /* 0x0000001c0a007986 */ /* 0x000fec000c101506 */
[----:B------:R-:W0:Y:S01]  /*1d2a0*/  LDC R19, c[0x0][0x278] ;  /* 0x00009e00ff137b82 */ /* 0x000e220000000800 */
[----:B------:R2:W-:Y:S01]  /*1d2b0*/  STG.E.U16 desc[UR6][R12.64], R32 ;  /* 0x000000200c007986 */ /* 0x0005e2000c101506 */
[-C--:B------:R-:W-:Y:S01]  /*1d2c0*/  IADD3 R2, P3, R5, R26.reuse, RZ ;  /* 0x0000001a05027210 */ /* 0x080fe20007f7e0ff */
[----:B------:R-:W-:Y:S01]  /*1d2d0*/  IMAD R5, R14, 0xe3, RZ ;  /* 0x000000e30e057824 */ /* 0x000fe200078e02ff */
[----:B-1----:R-:W-:Y:S01]  /*1d2e0*/  IADD3 R8, P5, R3, R26, RZ ;  /* 0x0000001a03087210 */ /* 0x002fe20007fbe0ff */
[----:B------:R-:W-:-:S03]  /*1d2f0*/  IMAD R33, R33, 0x1c8, RZ ;  /* 0x000001c821217824 */ /* 0x000fc600078e02ff */
[----:B------:R-:W1:Y:S08]  /*1d300*/  LDC R25, c[0x0][0x278] ;  /* 0x00009e00ff197b82 */ /* 0x000e700000000800 */
[----:B--2---:R-:W2:Y:S01]  /*1d310*/  LDC R12, c[0x0][0x278] ;  /* 0x00009e00ff0c7b82 */ /* 0x004ea20000000800 */
[-C--:B------:R-:W-:Y:S01]  /*1d320*/  LEA.HI.X.SX32 R3, R191, R27.reuse, 0x1, P3 ;  /* 0x0000001bbf037211 */ /* 0x080fe200018f0eff */
[----:B----4-:R-:W-:Y:S01]  /*1d330*/  IMAD R17, R17, 0x1cc, RZ ;  /* 0x000001cc11117824 */ /* 0x010fe200078e02ff */
[----:B------:R-:W-:-:S02]  /*1d340*/  LEA.HI.X.SX32 R9, R5, R27, 0x1, P5 ;  /* 0x0000001b05097211 */ /* 0x000fc400028f0eff */
[----:B------:R-:W-:Y:S02]  /*1d350*/  PRMT R13, R29, 0x7632, R13 ;  /* 0x000076321d0d7816 */ /* 0x000fe4000000000d */
[-C--:B------:R-:W-:Y:S01]  /*1d360*/  IADD3 R10, P6, R33, R26.reuse, RZ ;  /* 0x0000001a210a7210 */ /* 0x080fe20007fde0ff */
[----:B------:R-:W4:Y:S01]  /*1d370*/  LDC R14, c[0x0][0x278] ;  /* 0x00009e00ff0e7b82 */ /* 0x000f220000000800 */
[----:B------:R-:W-:Y:S01]  /*1d380*/  STG.E.U16 desc[UR6][R2.64], R29 ;  /* 0x0000001d02007986 */ /* 0x000fe2000c101506 */
[----:B------:R-:W-:Y:S01]  /*1d390*/  IMAD R5, R16, 0x1ca, RZ ;  /* 0x000001ca10057824 */ /* 0x000fe200078e02ff */
[----:B------:R-:W-:Y:S02]  /*1d3a0*/  LEA.HI.X.SX32 R11, R149, R27, 0x1, P6 ;  /* 0x0000001b950b7211 */ /* 0x000fe400030f0eff */
[----:B------:R3:W-:Y:S03]  /*1d3b0*/  STG.E.U16 desc[UR6][R8.64], R13 ;  /* 0x0000000d08007986 */ /* 0x0007e6000c101506 */
[----:B------:R-:W4:Y:S01]  /*1d3c0*/  LDC R28, c[0x0][0x278] ;  /* 0x00009e00ff1c7b82 */ /* 0x000f220000000800 */
[----:B0-----:R-:W-:Y:S01]  /*1d3d0*/  IMAD R19, R19, 0x1d0, RZ ;  /* 0x000001d013137824 */ /* 0x001fe200078e02ff */
[----:B------:R5:W-:Y:S06]  /*1d3e0*/  STG.E.U16 desc[UR6][R10.64], R30 ;  /* 0x0000001e0a007986 */ /* 0x000bec000c101506 */
[----:B------:R-:W0:Y:S01]  /*1d3f0*/  LDC R32, c[0x0][0x278] ;  /* 0x00009e00ff207b82 */ /* 0x000e220000000800 */
[-C--:B---3--:R-:W-:Y:S01]  /*1d400*/  IADD3 R8, P3, R17, R26.reuse, RZ ;  /* 0x0000001a11087210 */ /* 0x088fe20007f7e0ff */
[----:B------:R-:W-:Y:S01]  /*1d410*/  IMAD R3, R15, 0xe5, RZ ;  /* 0x000000e50f037824 */ /* 0x000fe200078e02ff */
[----:B------:R-:W-:-:S05]  /*1d420*/  IADD3 R2, P5, R5, R26, RZ ;  /* 0x0000001a05027210 */ /* 0x000fca0007fbe0ff */
[----:B------:R-:W3:Y:S01]  /*1d430*/  LDC R17, c[0x0][0x278] ;  /* 0x00009e00ff117b82 */ /* 0x000ee20000000800 */
[----:B-----5:R-:W-:Y:S02]  /*1d440*/  IMAD R11, R18, 0x1ce, RZ ;  /* 0x000001ce120b7824 */ /* 0x020fe400078e02ff */
[----:B--2---:R-:W-:-:S05]  /*1d450*/  IMAD R5, R12, 0xe7, RZ ;  /* 0x000000e70c057824 */ /* 0x004fca00078e02ff */
[----:B------:R-:W2:Y:S01]  /*1d460*/  LDC R16, c[0x0][0x278] ;  /* 0x00009e00ff107b82 */ /* 0x000ea20000000800 */
[-C--:B------:R-:W-:Y:S02]  /*1d470*/  IADD3 R12, P6, R19, R26.reuse, RZ ;  /* 0x0000001a130c7210 */ /* 0x080fe40007fde0ff */
[----:B------:R-:W-:Y:S02]  /*1d480*/  LEA.HI.X.SX32 R3, R3, R27, 0x1, P5 ;  /* 0x0000001b03037211 */ /* 0x000fe400028f0eff */
[----:B------:R-:W-:-:S03]  /*1d490*/  IADD3 R10, P5, R11, R26, RZ ;  /* 0x0000001a0b0a7210 */ /* 0x000fc60007fbe0ff */
[----:B------:R-:W5:Y:S01]  /*1d4a0*/  LDC R19, c[0x0][0x278] ;  /* 0x00009e00ff137b82 */ /* 0x000f620000000800 */
[----:B------:R-:W-:Y:S02]  /*1d4b0*/  PRMT R33, R30, 0x7632, R33 ;  /* 0x000076321e217816 */ /* 0x000fe40000000021 */
[-C--:B------:R-:W-:Y:S02]  /*1d4c0*/  LEA.HI.X.SX32 R9, R147, R27.reuse, 0x1, P3 ;  /* 0x0000001b93097211 */ /* 0x080fe400018f0eff */
[-C--:B------:R-:W-:Y:S01]  /*1d4d0*/  LEA.HI.X.SX32 R11, R5, R27.reuse, 0x1, P5 ;  /* 0x0000001b050b7211 */ /* 0x080fe200028f0eff */
[----:B-1----:R-:W-:Y:S01]  /*1d4e0*/  IMAD R5, R25, 0x1d2, RZ ;  /* 0x000001d219057824 */ /* 0x002fe200078e02ff */
[----:B------:R-:W-:Y:S01]  /*1d4f0*/  PRMT R30, R31, 0x7632, R30 ;  /* 0x000076321f1e7816 */ /* 0x000fe2000000001e */
[----:B------:R-:W1:Y:S01]  /*1d500*/  LDC R18, c[0x0][0x278] ;  /* 0x00009e00ff127b82 */ /* 0x000e620000000800 */
[----:B------:R-:W-:Y:S01]  /*1d510*/  LEA.HI.X.SX32 R13, R193, R27, 0x1, P6 ;  /* 0x0000001bc10d7211 */ /* 0x000fe200030f0eff */
[----:B------:R0:W-:Y:S01]  /*1d520*/  STG.E.U16 desc[UR6][R2.64], R33 ;  /* 0x0000002102007986 */ /* 0x0001e2000c101506 */
[----:B----4-:R-:W-:-:S03]  /*1d530*/  IMAD R29, R28, 0x1d4, RZ ;  /* 0x000001d41c1d7824 */ /* 0x010fc600078e02ff */
[----:B------:R3:W-:Y:S02]  /*1d540*/  STG.E.U16 desc[UR6][R8.64], R31 ;  /* 0x0000001f08007986 */ /* 0x0007e4000c101506 */
[----:B------:R-:W4:Y:S02]  /*1d550*/  LDC R25, c[0x0][0x278] ;  /* 0x00009e00ff197b82 */ /* 0x000f240000000800 */
[----:B------:R2:W-:Y:S01]  /*1d560*/  STG.E.U16 desc[UR6][R10.64], R30 ;  /* 0x0000001e0a007986 */ /* 0x0005e2000c101506 */
[----:B0-----:R-:W-:Y:S01]  /*1d570*/  IMAD R3, R14, 0xe9, RZ ;  /* 0x000000e90e037824 */ /* 0x001fe200078e02ff */
[----:B------:R-:W-:-:S04]  /*1d580*/  IADD3 R2, P3, R5, R26, RZ ;  /* 0x0000001a05027210 */ /* 0x000fc80007f7e0ff */
[----:B------:R-:W0:Y:S01]  /*1d590*/  LDC R15, c[0x0][0x278] ;  /* 0x00009e00ff0f7b82 */ /* 0x000e220000000800 */
[----:B------:R2:W-:Y:S01]  /*1d5a0*/  STG.E.U16 desc[UR6][R12.64], R20 ;  /* 0x000000140c007986 */ /* 0x0005e2000c101506 */
[----:B------:R-:W-:Y:S01]  /*1d5b0*/  IMAD R33, R32, 0x1d6, RZ ;  /* 0x000001d620217824 */ /* 0x000fe200078e02ff */
[----:B------:R-:W-:Y:S01]  /*1d5c0*/  LEA.HI.X.SX32 R3, R3, R27, 0x1, P3 ;  /* 0x0000001b03037211 */ /* 0x000fe200018f0eff */
[----:B---3--:R-:W-:Y:S01]  /*1d5d0*/  IMAD R31, R17, 0x1d8, RZ ;  /* 0x000001d8111f7824 */ /* 0x008fe200078e02ff */
[-C--:B------:R-:W-:Y:S01]  /*1d5e0*/  IADD3 R8, P5, R29, R26.reuse, RZ ;  /* 0x0000001a1d087210 */ /* 0x080fe20007fbe0ff */
[----:B--2---:R-:W-:Y:S01]  /*1d5f0*/  IMAD R5, R16, 0xeb, RZ ;  /* 0x000000eb10057824 */ /* 0x004fe200078e02ff */
[----:B------:R-:W-:Y:S01]  /*1d600*/  IADD3 R10, P6, R33, R26, RZ ;  /* 0x0000001a210a7210 */ /* 0x000fe20007fde0ff */
[----:B------:R-:W2:Y:S01]  /*1d610*/  LDC R17, c[0x0][0x278] ;  /* 0x00009e00ff117b82 */ /* 0x000ea20000000800 */
[----:B------:R-:W-:-:S07]  /*1d620*/  PRMT R12, R20, 0x7632, R12 ;  /* 0x00007632140c7816 */ /* 0x000fce000000000c */
[----:B------:R-:W3:Y:S01]  /*1d630*/  LDC R13, c[0x0][0x278] ;  /* 0x00009e00ff0d7b82 */ /* 0x000ee20000000800 */
[-C--:B------:R-:W-:Y:S01]  /*1d640*/  LEA.HI.X.SX32 R9, R139, R27.reuse, 0x1, P5 ;  /* 0x0000001b8b097211 */ /* 0x080fe200028f0eff */
[----:B------:R1:W-:Y:S06]  /*1d650*/  STG.E.U16 desc[UR6][R2.64], R12 ;  /* 0x0000000c02007986 */ /* 0x0003ec000c101506 */
[----:B------:R-:W2:Y:S01]  /*1d660*/  LDC R20, c[0x0][0x278] ;  /* 0x00009e00ff147b82 */ /* 0x000ea20000000800 */
[----:B------:R-:W-:Y:S01]  /*1d670*/  LEA.HI.X.SX32 R11, R5, R27, 0x1, P6 ;  /* 0x0000001b050b7211 */ /* 0x000fe200030f0eff */
[----:B-----5:R-:W-:Y:S01]  /*1d680*/  IMAD R19, R19, 0x1dc, RZ ;  /* 0x000001dc13137824 */ /* 0x020fe200078e02ff */
[----:B------:R-:W-:-:S02]  /*1d690*/  PRMT R30, R21, 0x7632, R30 ;  /* 0x00007632151e7816 */ /* 0x000fc4000000001e */
[----:B-1----:R-:W-:-:S03]  /*1d6a0*/  IADD3 R2, P5, R31, R26, RZ ;  /* 0x0000001a1f027210 */ /* 0x002fc60007fbe0ff */
[----:B------:R-:W1:Y:S01]  /*1d6b0*/  LDC R28, c[0x0][0x278] ;  /* 0x00009e00ff1c7b82 */ /* 0x000e620000000800 */
[----:B------:R-:W-:Y:S01]  /*1d6c0*/  LEA.HI.X.SX32 R3, R143, R27, 0x1, P5 ;  /* 0x0000001b8f037211 */ /* 0x000fe200028f0eff */
[----:B------:R-:W-:Y:S06]  /*1d6d0*/  STG.E.U16 desc[UR6][R8.64], R21 ;  /* 0x0000001508007986 */ /* 0x000fec000c101506 */
[----:B------:R-:W5:Y:S01]  /*1d6e0*/  LDC R29, c[0x0][0x278] ;  /* 0x00009e00ff1d7b82 */ /* 0x000f620000000800 */
[----:B------:R4:W-:Y:S07]  /*1d6f0*/  STG.E.U16 desc[UR6][R10.64], R30 ;  /* 0x0000001e0a007986 */ /* 0x0009ee000c101506 */
[----:B------:R-:W5:Y:S01]  /*1d700*/  LDC R16, c[0x0][0x278] ;  /* 0x00009e00ff107b82 */ /* 0x000f620000000800 */
[----:B------:R-:W-:Y:S01]  /*1d710*/  IMAD R33, R18, 0x1da, RZ ;  /* 0x000001da12217824 */ /* 0x000fe200078e02ff */
[----:B------:R0:W-:Y:S06]  /*1d720*/  STG.E.U16 desc[UR6][R2.64], R22 ;  /* 0x0000001602007986 */ /* 0x0001ec000c101506 */
[----:B------:R-:W5:Y:S01]  /*1d730*/  LDC R14, c[0x0][0x278] ;  /* 0x00009e00ff0e7b82 */ /* 0x000f620000000800 */
[----:B----4-:R-:W-:-:S02]  /*1d740*/  IADD3 R10, P5, R19, R26, RZ ;  /* 0x0000001a130a7210 */ /* 0x010fc40007fbe0ff */
[----:B------:R-:W-:Y:S01]  /*1d750*/  PRMT R19, R22, 0x7632, R19 ;  /* 0x0000763216137816 */ /* 0x000fe20000000013 */
[----:B------:R-:W-:-:S04]  /*1d760*/  IMAD R25, R25, 0x1de, RZ ;  /* 0x000001de19197824 */ /* 0x000fc800078e02ff */
[----:B0-----:R-:W0:Y:S01]  /*1d770*/  LDC R22, c[0x0][0x278] ;  /* 0x00009e00ff167b82 */ /* 0x001e220000000800 */
[----:B------:R-:W-:Y:S01]  /*1d780*/  IMAD R5, R15, 0xed, RZ ;  /* 0x000000ed0f057824 */ /* 0x000fe200078e02ff */
[-C--:B------:R-:W-:Y:S01]  /*1d790*/  IADD3 R8, P3, R33, R26.reuse, RZ ;  /* 0x0000001a21087210 */ /* 0x080fe20007f7e0ff */
[----:B---3--:R-:W-:Y:S01]  /*1d7a0*/  IMAD R13, R13, 0xef, RZ ;  /* 0x000000ef0d0d7824 */ /* 0x008fe200078e02ff */
[----:B------:R-:W-:-:S04]  /*1d7b0*/  IADD3 R12, P6, R25, R26, RZ ;  /* 0x0000001a190c7210 */ /* 0x000fc80007fde0ff */
[----:B------:R-:W3:Y:S01]  /*1d7c0*/  LDC R21, c[0x0][0x278] ;  /* 0x00009e00ff157b82 */ /* 0x000ee20000000800 */
[-C--:B------:R-:W-:Y:S01]  /*1d7d0*/  LEA.HI.X.SX32 R9, R5, R27.reuse, 0x1, P3 ;  /* 0x0000001b05097211 */ /* 0x080fe200018f0eff */
[----:B--2---:R-:W-:Y:S01]  /*1d7e0*/  IMAD R15, R20, 0x1e0, RZ ;  /* 0x000001e0140f7824 */ /* 0x004fe200078e02ff */
[-C--:B------:R-:W-:Y:S01]  /*1d7f0*/  LEA.HI.X.SX32 R11, R85, R27.reuse, 0x1, P5 ;  /* 0x0000001b550b7211 */ /* 0x080fe200028f0eff */
[----:B------:R-:W-:Y:S01]  /*1d800*/  IMAD R17, R17, 0x1e6, RZ ;  /* 0x000001e611117824 */ /* 0x000fe200078e02ff */
[----:B------:R-:W-:-:S03]  /*1d810*/  LEA.HI.X.SX32 R13, R13, R27, 0x1, P6 ;  /* 0x0000001b0d0d7211 */ /* 0x000fc600030f0eff */
[----:B------:R-:W2:Y:S01]  /*1d820*/  LDC R25, c[0x0][0x278] ;  /* 0x00009e00ff197b82 */ /* 0x000ea20000000800 */
[----:B------:R-:W-:Y:S01]  /*1d830*/  PRMT R30, R23, 0x7632, R30 ;  /* 0x00007632171e7816 */ /* 0x000fe2000000001e */
[----:B-1----:R-:W-:Y:S01]  /*1d840*/  IMAD R3, R28, 0x1e2, RZ ;  /* 0x000001e21c037824 */ /* 0x002fe200078e02ff */
[----:B------:R1:W-:Y:S05]  /*1d850*/  STG.E.U16 desc[UR6][R8.64], R19 ;  /* 0x0000001308007986 */ /* 0x0003ea000c101506 */
[----:B------:R-:W4:Y:S01]  /*1d860*/  LDC R18, c[0x0][0x278] ;  /* 0x00009e00ff127b82 */ /* 0x000f220000000800 */
[----:B------:R0:W-:Y:S01]  /*1d870*/  STG.E.U16 desc[UR6][R10.64], R23 ;  /* 0x000000170a007986 */ /* 0x0001e2000c101506 */
[----:B------:R-:W-:Y:S01]  /*1d880*/  IADD3 R2, P5, R15, R26, RZ ;  /* 0x0000001a0f027210 */ /* 0x000fe20007fbe0ff */
[----:B-----5:R-:W-:-:S02]  /*1d890*/  IMAD R29, R29, 0x1e4, RZ ;  /* 0x000001e41d1d7824 */ /* 0x020fc400078e02ff */
[----:B------:R5:W-:Y:S01]  /*1d8a0*/  STG.E.U16 desc[UR6][R12.64], R30 ;  /* 0x0000001e0c007986 */ /* 0x000be2000c101506 */
[----:B-1----:R-:W-:Y:S01]  /*1d8b0*/  IMAD R9, R16, 0xf3, RZ ;  /* 0x000000f310097824 */ /* 0x002fe200078e02ff */
[-C--:B------:R-:W-:Y:S01]  /*1d8c0*/  IADD3 R16, P6, R17, R26.reuse, RZ ;  /* 0x0000001a11107210 */ /* 0x080fe20007fde0ff */
[----:B------:R-:W-:Y:S01]  /*1d8d0*/  IMAD R5, R14, 0xf1, RZ ;  /* 0x000000f10e057824 */ /* 0x000fe200078e02ff */
[----:B------:R-:W1:Y:S02]  /*1d8e0*/  LDC R28, c[0x0][0x278] ;  /* 0x00009e00ff1c7b82 */ /* 0x000e640000000800 */
[----:B------:R-:W-:Y:S02]  /*1d8f0*/  LEA.HI.X.SX32 R17, R9, R27, 0x1, P6 ;  /* 0x0000001b09117211 */ /* 0x000fe400030f0eff */
[----:B------:R-:W1:Y:S04]  /*1d900*/  LDS.128 R8, [R24] ;  /* 0x0000000018087984 */ /* 0x000e680000000c00 */
[----:B0-----:R-:W0:Y:S01]  /*1d910*/  LDC R23, c[0x0][0x278] ;  /* 0x00009e00ff177b82 */ /* 0x001e220000000800 */
[----:B-----5:R-:W-:-:S02]  /*1d920*/  IADD3 R12, P3, R3, R26, RZ ;  /* 0x0000001a030c7210 */ /* 0x020fc40007f7e0ff */
[-C--:B------:R-:W-:Y:S02]  /*1d930*/  LEA.HI.X.SX32 R3, R153, R27.reuse, 0x1, P5 ;  /* 0x0000001b99037211 */ /* 0x080fe400028f0eff */
[----:B------:R-:W-:Y:S02]  /*1d940*/  IADD3 R14, P5, R29, R26, RZ ;  /* 0x0000001a1d0e7210 */ /* 0x000fe40007fbe0ff */
[-C--:B------:R-:W-:Y:S01]  /*1d950*/  LEA.HI.X.SX32 R13, R5, R27.reuse, 0x1, P3 ;  /* 0x0000001b050d7211 */ /* 0x080fe200018f0eff */
[----:B------:R-:W5:Y:S01]  /*1d960*/  LDC R20, c[0x0][0x278] ;  /* 0x00009e00ff147b82 */ /* 0x000f620000000800 */
[----:B------:R3:W-:Y:S01]  /*1d970*/  STG.E.U16 desc[UR6][R2.64], R36 ;  /* 0x0000002402007986 */ /* 0x0007e2000c101506 */
[----:B------:R-:W-:Y:S02]  /*1d980*/  PRMT R5, R36, 0x7632, R5 ;  /* 0x0000763224057816 */ /* 0x000fe40000000005 */
[----:B------:R-:W-:Y:S02]  /*1d990*/  LEA.HI.X.SX32 R15, R195, R27, 0x1, P5 ;  /* 0x0000001bc30f7211 */ /* 0x000fe400028f0eff */
[----:B------:R-:W-:-:S02]  /*1d9a0*/  PRMT R29, R37, 0x7632, R29 ;  /* 0x00007632251d7816 */ /* 0x000fc4000000001d */
[----:B------:R-:W5:Y:S01]  /*1d9b0*/  LDC R19, c[0x0][0x278] ;  /* 0x00009e00ff137b82 */ /* 0x000f620000000800 */
[----:B------:R4:W-:Y:S01]  /*1d9c0*/  STG.E.U16 desc[UR6][R12.64], R5 ;  /* 0x000000050c007986 */ /* 0x0009e2000c101506 */
[----:B---3--:R-:W-:-:S06]  /*1d9d0*/  IMAD R3, R22, 0x1ea, RZ ;  /* 0x000001ea16037824 */ /* 0x008fcc00078e02ff */
[----:B------:R-:W3:Y:S01]  /*1d9e0*/  LDC R22, c[0x0][0x278] ;  /* 0x00009e00ff167b82 */ /* 0x000ee20000000800 */
[----:B------:R-:W-:Y:S01]  /*1d9f0*/  STG.E.U16 desc[UR6][R14.64], R37 ;  /* 0x000000250e007986 */ /* 0x000fe2000c101506 */
[----:B------:R-:W-:-:S03]  /*1da00*/  IMAD R21, R21, 0x1e8, RZ ;  /* 0x000001e815157824 */ /* 0x000fc600078e02ff */
[----:B------:R1:W-:Y:S01]  /*1da10*/  STG.E.U16 desc[UR6][R16.64], R29 ;  /* 0x0000001d10007986 */ /* 0x0003e2000c101506 */
[----:B--2---:R-:W-:Y:S01]  /*1da20*/  IMAD R25, R25, 0x1ec, RZ ;  /* 0x000001ec19197824 */ /* 0x004fe200078e02ff */
[-C--:B------:R-:W-:Y:S01]  /*1da30*/  IADD3 R2, P3, R21, R26.reuse, RZ ;  /* 0x0000001a15027210 */ /* 0x080fe20007f7e0ff */
[----:B----4-:R-:W-:Y:S01]  /*1da40*/  IMAD R5, R18, 0xf5, RZ ;  /* 0x000000f512057824 */ /* 0x010fe200078e02ff */
[----:B------:R-:W-:Y:S01]  /*1da50*/  IADD3 R12, P5, R3, R26, RZ ;  /* 0x0000001a030c7210 */ /* 0x000fe20007fbe0ff */
[----:B------:R-:W2:Y:S01]  /*1da60*/  LDC R24, c[0x0][0x278] ;  /* 0x00009e00ff187b82 */ /* 0x000ea20000000800 */
[----:B------:R-:W-:-:S07]  /*1da70*/  LEA.HI.X.SX32 R3, R109, R27, 0x1, P3 ;  /* 0x0000001b6d037211 */ /* 0x000fce00018f0eff */
[----:B-1----:R-:W1:Y:S01]  /*1da80*/  LDC R16, c[0x0][0x278] ;  /* 0x00009e00ff107b82 */ /* 0x002e620000000800 */
[----:B------:R-:W-:Y:S02]  /*1da90*/  IADD3 R14, P6, R25, R26, RZ ;  /* 0x0000001a190e7210 */ /* 0x000fe40007fde0ff */
[----:B------:R-:W-:Y:S01]  /*1daa0*/  LEA.HI.X.SX32 R13, R5, R27, 0x1, P5 ;  /* 0x0000001b050d7211 */ /* 0x000fe200028f0eff */
[----:B0-----:R-:W-:-:S04]  /*1dab0*/  IMAD R5, R23, 0x1ee, RZ ;  /* 0x000001ee17057824 */ /* 0x001fc800078e02ff */
[----:B------:R-:W0:Y:S01]  /*1dac0*/  LDC R25, c[0x0][0x278] ;  /* 0x00009e00ff197b82 */ /* 0x000e220000000800 */
[----:B------:R-:W-:Y:S01]  /*1dad0*/  PRMT R29, R38, 0x7632, R29 ;  /* 0x00007632261d7816 */ /* 0x000fe2000000001d */
[----:B------:R-:W-:Y:S01]  /*1dae0*/  IMAD R17, R28, 0x1f0, RZ ;  /* 0x000001f01c117824 */ /* 0x000fe200078e02ff */
[----:B------:R-:W-:Y:S01]  /*1daf0*/  LEA.HI.X.SX32 R15, R87, R27, 0x1, P6 ;  /* 0x0000001b570f7211 */ /* 0x000fe200030f0eff */
[----:B------:R4:W-:Y:S04]  /*1db00*/  STG.E.U16 desc[UR6][R2.64], R38 ;  /* 0x0000002602007986 */ /* 0x0009e8000c101506 */
[----:B------:R-:W0:Y:S01]  /*1db10*/  LDC R18, c[0x0][0x278] ;  /* 0x00009e00ff127b82 */ /* 0x000e220000000800 */
[----:B------:R-:W-:Y:S07]  /*1db20*/  STG.E.U16 desc[UR6][R12.64], R29 ;  /* 0x0000001d0c007986 */ /* 0x000fee000c101506 */
[----:B------:R-:W0:Y:S01]  /*1db30*/  LDC R23, c[0x0][0x278] ;  /* 0x00009e00ff177b82 */ /* 0x000e220000000800 */
[----:B----4-:R-:W-:Y:S01]  /*1db40*/  IADD3 R2, P3, R5, R26, RZ ;  /* 0x0000001a05027210 */ /* 0x010fe20007f7e0ff */
[----:B-----5:R-:W-:Y:S01]  /*1db50*/  IMAD R5, R20, 0xf9, RZ ;  /* 0x000000f914057824 */ /* 0x020fe200078e02ff */
[----:B------:R3:W-:Y:S05]  /*1db60*/  STG.E.U16 desc[UR6][R14.64], R39 ;  /* 0x000000270e007986 */ /* 0x0007ea000c101506 */
[----:B------:R-:W4:Y:S01]  /*1db70*/  LDC R28, c[0x0][0x278] ;  /* 0x00009e00ff1c7b82 */ /* 0x000f220000000800 */
[----:B------:R-:W-:-:S07]  /*1db80*/  IMAD R3, R19, 0xf7, RZ ;  /* 0x000000f713037824 */ /* 0x000fce00078e02ff */
[----:B------:R-:W5:Y:S01]  /*1db90*/  LDC R21, c[0x0][0x278] ;  /* 0x00009e00ff157b82 */ /* 0x000f620000000800 */
[----:B---3--:R-:W-:-:S07]  /*1dba0*/  IMAD R15, R22, 0x1f2, RZ ;  /* 0x000001f2160f7824 */ /* 0x008fce00078e02ff */
[----:B------:R-:W3:Y:S01]  /*1dbb0*/  LDC R20, c[0x0][0x278] ;  /* 0x00009e00ff147b82 */ /* 0x000ee20000000800 */
[----:B------:R-:W-:Y:S02]  /*1dbc0*/  LEA.HI.X.SX32 R3, R3, R27, 0x1, P3 ;  /* 0x0000001b03037211 */ /* 0x000fe400018f0eff */
[----:B------:R-:W-:-:S05]  /*1dbd0*/  IADD3 R12, P5, R17, R26, RZ ;  /* 0x0000001a110c7210 */ /* 0x000fca0007fbe0ff */
[----:B------:R-:W3:Y:S01]  /*1dbe0*/  LDC R19, c[0x0][0x278] ;  /* 0x00009e00ff137b82 */ /* 0x000ee20000000800 */
[-C--:B------:R-:W-:Y:S01]  /*1dbf0*/  IADD3 R14, P3, R15, R26.reuse, RZ ;  /* 0x0000001a0f0e7210 */ /* 0x080fe20007f7e0ff */
[----:B-1----:R-:W-:Y:S01]  /*1dc00*/  IMAD R17, R16, 0x1f4, RZ ;  /* 0x000001f410117824 */ /* 0x002fe200078e02ff */
[----:B------:R-:W-:Y:S02]  /*1dc10*/  PRMT R30, R39, 0x7632, R30 ;  /* 0x00007632271e7816 */ /* 0x000fe4000000001e */
[-C--:B------:R-:W-:Y:S01]  /*1dc20*/  LEA.HI.X.SX32 R15, R5, R27.reuse, 0x1, P3 ;  /* 0x0000001b050f7211 */ /* 0x080fe200018f0eff */
[----:B--2---:R-:W-:Y:S01]  /*1dc30*/  IMAD R5, R24, 0x1f6, RZ ;  /* 0x000001f618057824 */ /* 0x004fe200078e02ff */
[-C--:B------:R-:W-:Y:S02]  /*1dc40*/  LEA.HI.X.SX32 R13, R197, R27.reuse, 0x1, P5 ;  /* 0x0000001bc50d7211 */ /* 0x080fe400028f0eff */
[-C--:B------:R-:W-:Y:S01]  /*1dc50*/  IADD3 R16, P5, R17, R26.reuse, RZ ;  /* 0x0000001a11107210 */ /* 0x080fe20007fbe0ff */
[----:B------:R1:W-:Y:S01]  /*1dc60*/  STG.E.U16 desc[UR6][R2.64], R30 ;  /* 0x0000001e02007986 */ /* 0x0003e2000c101506 */
[----:B------:R-:W-:Y:S01]  /*1dc70*/  PRMT R22, R8, 0x7632, R22 ;  /* 0x0000763208167816 */ /* 0x000fe20000000016 */
[----:B0-----:R-:W-:Y:S01]  /*1dc80*/  IMAD R25, R25, 0x1f8, RZ ;  /* 0x000001f819197824 */ /* 0x001fe200078e02ff */
[----:B------:R-:W-:Y:S01]  /*1dc90*/  LEA.HI.X.SX32 R17, R151, R27, 0x1, P5 ;  /* 0x0000001b97117211 */ /* 0x000fe200028f0eff */
[----:B------:R-:W-:Y:S01]  /*1dca0*/  IMAD R23, R23, 0x1fa, RZ ;  /* 0x000001fa17177824 */ /* 0x000fe200078e02ff */
[----:B------:R0:W-:Y:S04]  /*1dcb0*/  STG.E.U16 desc[UR6][R12.64], R8 ;  /* 0x000000080c007986 */ /* 0x0001e8000c101506 */
[----:B------:R4:W-:Y:S01]  /*1dcc0*/  STG.E.U16 desc[UR6][R14.64], R22 ;  /* 0x000000160e007986 */ /* 0x0009e2000c101506 */
[----:B-1----:R-:W-:Y:S01]  /*1dcd0*/  IMAD R3, R18, 0xfb, RZ ;  /* 0x000000fb12037824 */ /* 0x002fe200078e02ff */
[-C--:B------:R-:W-:Y:S01]  /*1dce0*/  IADD3 R2, P3, R5, R26.reuse, RZ ;  /* 0x0000001a05027210 */ /* 0x080fe20007f7e0ff */
[----:B-----5:R-:W-:Y:S01]  /*1dcf0*/  IMAD R5, R21, 0xfd, RZ ;  /* 0x000000fd15057824 */ /* 0x020fe200078e02ff */
[----:B------:R-:W1:Y:S01]  /*1dd00*/  S2R R228, SR_TID.X ;  /* 0x0000000000e47919 */ /* 0x000e620000002100 */
[----:B0-----:R-:W-:-:S02]  /*1dd10*/  IADD3 R12, P5, R25, R26, RZ ;  /* 0x0000001a190c7210 */ /* 0x001fc40007fbe0ff */
[-C--:B------:R-:W-:Y:S01]  /*1dd20*/  LEA.HI.X.SX32 R3, R3, R27.reuse, 0x1, P3 ;  /* 0x0000001b03037211 */ /* 0x080fe200018f0eff */
[----:B----4-:R-:W-:Y:S01]  /*1dd30*/  IMAD R15, R28, 0x1fc, RZ ;  /* 0x000001fc1c0f7824 */ /* 0x010fe200078e02ff */
[----:B------:R3:W-:Y:S01]  /*1dd40*/  STG.E.U16 desc[UR6][R16.64], R9 ;  /* 0x0000000910007986 */ /* 0x0007e2000c101506 */
[-C--:B------:R-:W-:Y:S02]  /*1dd50*/  IADD3 R14, P3, R23, R26.reuse, RZ ;  /* 0x0000001a170e7210 */ /* 0x080fe40007f7e0ff */
[-C--:B------:R-:W-:Y:S02]  /*1dd60*/  LEA.HI.X.SX32 R13, R111, R27.reuse, 0x1, P5 ;  /* 0x0000001b6f0d7211 */ /* 0x080fe400028f0eff */
[----:B------:R-:W-:Y:S02]  /*1dd70*/  PRMT R18, R9, 0x7632, R18 ;  /* 0x0000763209127816 */ /* 0x000fe40000000012 */
[----:B------:R-:W-:Y:S02]  /*1dd80*/  IADD3 R8, P5, R15, R26, RZ ;  /* 0x0000001a0f087210 */ /* 0x000fe40007fbe0ff */
[----:B------:R-:W-:Y:S01]  /*1dd90*/  LEA.HI.X.SX32 R15, R5, R27, 0x1, P3 ;  /* 0x0000001b050f7211 */ /* 0x000fe200018f0eff */
[----:B---3--:R-:W-:-:S02]  /*1dda0*/  IMAD R17, R20, 0x1fe, RZ ;  /* 0x000001fe14117824 */ /* 0x008fc400078e02ff */
[----:B------:R-:W-:Y:S01]  /*1ddb0*/  IMAD R5, R19, 0xff, RZ ;  /* 0x000000ff13057824 */ /* 0x000fe200078e02ff */
[----:B------:R-:W-:Y:S02]  /*1ddc0*/  STG.E.U16 desc[UR6][R2.64], R18 ;  /* 0x0000001202007986 */ /* 0x000fe4000c101506 */
[----:B------:R-:W-:Y:S02]  /*1ddd0*/  IADD3 R16, P3, R17, R26, RZ ;  /* 0x0000001a11107210 */ /* 0x000fe40007f7e0ff */
[----:B------:R-:W-:Y:S01]  /*1dde0*/  PRMT R21, R10, 0x7632, R21 ;  /* 0x000076320a157816 */ /* 0x000fe20000000015 */
[----:B------:R0:W-:Y:S01]  /*1ddf0*/  STG.E.U16 desc[UR6][R12.64], R10 ;  /* 0x0000000a0c007986 */ /* 0x0001e2000c101506 */
[-C--:B------:R-:W-:Y:S02]  /*1de00*/  LEA.HI.X.SX32 R9, R89, R27.reuse, 0x1, P5 ;  /* 0x0000001b59097211 */ /* 0x080fe400028f0eff */
[----:B------:R-:W-:Y:S01]  /*1de10*/  LEA.HI.X.SX32 R17, R5, R27, 0x1, P3 ;  /* 0x0000001b05117211 */ /* 0x000fe200018f0eff */
[----:B------:R-:W-:Y:S04]  /*1de20*/  STG.E.U16 desc[UR6][R14.64], R21 ;  /* 0x000000150e007986 */ /* 0x000fe8000c101506 */
[----:B------:R2:W-:Y:S01]  /*1de30*/  STG.E.U16 desc[UR6][R8.64], R11 ;  /* 0x0000000b08007986 */ /* 0x0005e2000c101506 */
[----:B0-----:R-:W-:-:S05]  /*1de40*/  PRMT R13, R11, 0x7632, R13 ;  /* 0x000076320b0d7816 */ /* 0x001fca000000000d */
[----:B------:R-:W-:Y:S01]  /*1de50*/  STG.E.U16 desc[UR6][R16.64], R13 ;  /* 0x0000000d10007986 */ /* 0x000fe2000c101506 */
[----:B------:R-:W-:Y:S02]  /*1de60*/  FSEL R215, R215, -INF , P1 ;  /* 0xff800000d7d77808 */ /* 0x000fe40000800000 */
[----:B------:R-:W-:Y:S01]  /*1de70*/  FSEL R220, R220, -INF , P2 ;  /* 0xff800000dcdc7808 */ /* 0x000fe20001000000 */
[----:B--2---:R-:W0:Y:S01]  /*1de80*/  LDC.64 R8, c[0x0][0x230] ;  /* 0x00008c00ff087b82 */ /* 0x004e220000000a00 */
[----:B------:R-:W-:Y:S02]  /*1de90*/  FSEL R213, R213, -INF , P0 ;  /* 0xff800000d5d57808 */ /* 0x000fe40000000000 */
[----:B------:R-:W-:Y:S02]  /*1dea0*/  FSEL R3, R208, -INF , P4 ;  /* 0xff800000d0037808 */ /* 0x000fe40002000000 */
[----:B-1----:R-:W-:Y:S01]  /*1deb0*/  SHF.L.U32 R2, R228, 0x1, RZ ;  /* 0x00000001e4027819 */ /* 0x002fe200000006ff */
[----:B------:R-:W-:Y:S01]  /*1dec0*/  FFMA R215, R215, 0.69314718246459960938, R6 ;  /* 0x3f317218d7d77823 */ /* 0x000fe20000000006 */
[----:B------:R-:W-:Y:S01]  /*1ded0*/  FFMA R214, R220, 0.69314718246459960938, R7 ;  /* 0x3f317218dcd67823 */ /* 0x000fe20000000007 */
[----:B------:R-:W-:Y:S01]  /*1dee0*/  BAR.SYNC.DEFER_BLOCKING 0x0 ;  /* 0x0000000000007b1d */ /* 0x000fe20000010000 */
[----:B------:R-:W-:Y:S01]  /*1def0*/  FFMA R4, R213, 0.69314718246459960938, R4 ;  /* 0x3f317218d5047823 */ /* 0x000fe20000000004 */
[----:B------:R-:W-:Y:S01]  /*1df00*/  LOP3.LUT R6, R2, 0x1f8, RZ, 0xc0, !PT ;  /* 0x000001f802067812 */ /* 0x000fe200078ec0ff */
[----:B------:R-:W-:-:S04]  /*1df10*/  FFMA R5, R3, 0.69314718246459960938, R0 ;  /* 0x3f31721803057823 */ /* 0x000fc80000000000 */
[----:B------:R-:W-:Y:S04]  /*1df20*/  STS.64 [R6+UR4], R214 ;  /* 0x000000d606007988 */ /* 0x000fe80008000a04 */
[----:B------:R-:W-:Y:S01]  /*1df30*/  STS.64 [R6+UR4+0x200], R4 ;  /* 0x0002000406007988 */ /* 0x000fe20008000a04 */
[----:B------:R-:W-:Y:S01]  /*1df40*/  BAR.SYNC.DEFER_BLOCKING 0x0 ;  /* 0x0000000000007b1d */ /* 0x000fe20000010000 */
[----:B------:R-:W-:-:S05]  /*1df50*/  UIMAD UR8, UR10, UR8, URZ ;  /* 0x000000080a0872a4 */ /* 0x000fca000f8e023f */
[----:B------:R-:W1:Y:S01]  /*1df60*/  LDS R7, [R194] ;  /* 0x00000000c2077984 */ /* 0x000e620000000800 */
[----:B------:R-:W-:Y:S01]  /*1df70*/  USHF.L.U32 UR4, UR8, 0x2, URZ ;  /* 0x0000000208047899 */ /* 0x000fe2000800063f */
[C---:B------:R-:W-:Y:S01]  /*1df80*/  SHF.L.U32 R3, R243.reuse, 0x2, RZ ;  /* 0x00000002f3037819 */ /* 0x040fe200000006ff */
[----:B------:R-:W-:Y:S01]  /*1df90*/  UIMAD.WIDE UR8, UR8, 0x4, URZ ;  /* 0x00000004080878a5 */ /* 0x000fe2000f8e023f */
[----:B------:R-:W-:-:S03]  /*1dfa0*/  IMAD.HI R0, R243, 0x4, RZ ;  /* 0x00000004f3007827 */ /* 0x000fc600078e02ff */
[----:B0-----:R-:W-:-:S04]  /*1dfb0*/  IADD3 R2, P0, P1, R3, UR4, R8 ;  /* 0x0000000403027c10 */ /* 0x001fc8000f91e008 */
[----:B------:R-:W-:-:S05]  /*1dfc0*/  IADD3.X R3, R0, UR9, R9, P0, P1 ;  /* 0x0000000900037c10 */ /* 0x000fca00087e2409 */
[----:B-1----:R-:W-:Y:S01]  /*1dfd0*/  STG.E desc[UR6][R2.64], R7 ;  /* 0x0000000702007986 */ /* 0x002fe2000c101906 */
[----:B------:R-:W-:Y:S05]  /*1dfe0*/  EXIT ;  /* 0x000000000000794d */ /* 0x000fea0003800000 */
.L_x_2:
[----:B------:R-:W-:-:S00]  /*1dff0*/  BRA `(.L_x_2) ;  /* 0xfffffffc00fc7947 */ /* 0x000fc0000383ffff */
[----:B------:R-:W-:-:S00]  /*1e000*/  NOP ;  /* 0x0000000000007918 */ /* 0x000fc00000000000 */
[----:B------:R-:W-:-:S00]  /*1e010*/  NOP ;  /* 0x0000000000007918 */ /* 0x000fc00000000000 */
[----:B------:R-:W-:-:S00]  /*1e020*/  NOP ;  /* 0x0000000000007918 */ /* 0x000fc00000000000 */
[----:B------:R-:W-:-:S00]  /*1e030*/  NOP ;  /* 0x0000000000007918 */ /* 0x000fc00000000000 */
[----:B------:R-:W-:-:S00]  /*1e040*/  NOP ;  /* 0x0000000000007918 */ /* 0x000fc00000000000 */
[----:B------:R-:W-:-:S00]  /*1e050*/  NOP ;  /* 0x0000000000007918 */ /* 0x000fc00000000000 */
[----:B------:R-:W-:-:S00]  /*1e060*/  NOP ;  /* 0x0000000000007918 */ /* 0x000fc00000000000 */
[----:B------:R-:W-:-:S00]  /*1e070*/  NOP ;  /* 0x0000000000007918 */ /* 0x000fc00000000000 */
.L_x_3:


//--------------------- .nv.global.init           --------------------------
	.section	.nv.global.init,"aw",@progbits
.nv.global.init:
	.type		_$_str,@object
	.size		_$_str,(.L_0 - _$_str)
_$_str:
        /*0000*/ 	.byte	0x5f, 0x5f, 0x43, 0x55, 0x44, 0x41, 0x5f, 0x46, 0x54, 0x5a, 0x00
.L_0:


//--------------------- .nv.shared.attn_fwd       --------------------------
	.section	.nv.shared.attn_fwd,"aw",@nobits
	.sectionflags	@""
	.align	16
	.zero		1024


//--------------------- .nv.shared.reserved.0     --------------------------
	.section	.nv.shared.reserved.0,"aw",@nobits
	.weak		__nv_reservedSMEM_offset_0_alias
	.size		__nv_reservedSMEM_offset_0_alias, 0, 0
	.other		__nv_reservedSMEM_offset_0_alias,@"STO_CUDA_RESERVED_SHARED STV_DEFAULT"
__nv_reservedSMEM_offset_0_alias:
	.zero		0


//--------------------- .nv.constant0.attn_fwd    --------------------------
	.section	.nv.constant0.attn_fwd,"a",@progbits
	.sectionflags	@""
	.align	4
.nv.constant0.attn_fwd:
	.zero		664


//--------------------- SYMBOLS --------------------------

	.type		.nv.reservedSmem.offset0,@object
	.size		.nv.reservedSmem.offset0,0x4
